//
// Generated by NVIDIA NVVM Compiler
//
// Compiler Build ID: CL-36424714
// Cuda compilation tools, release 13.0, V13.0.88
// Based on NVVM 20.0.0
//

.version 9.0
.target sm_100
.address_size 64

	// .globl	_Z10compute_dyPdS_S_iid
// _ZZN3cub18CUB_300001_SM_10006detail6reduce28DeviceReduceSingleTileKernelINS2_10policy_hubIdjN4cuda3std3__44plusIdEEE10Policy1000EN6thrust24THRUST_300001_SM_1000_NS10device_ptrIdEEPdjS9_ddNS7_10__identityEEEvT0_T1_T2_T3_T4_T6_E12temp_storage has been demoted
// _ZZN3cub18CUB_300001_SM_10006detail6reduce18DeviceReduceKernelINS2_10policy_hubIdjN4cuda3std3__44plusIdEEE10Policy1000EN6thrust24THRUST_300001_SM_1000_NS10device_ptrIdEEjS9_dNS7_10__identityEEEvT0_PT3_T1_NS0_13GridEvenShareISK_EET2_T4_E12temp_storage has been demoted
// _ZZN3cub18CUB_300001_SM_10006detail6reduce28DeviceReduceSingleTileKernelINS2_10policy_hubIdjN4cuda3std3__44plusIdEEE10Policy1000EPdSC_iS9_ddNS7_10__identityEEEvT0_T1_T2_T3_T4_T6_E12temp_storage has been demoted
// _ZZN3cub18CUB_300001_SM_10006detail6reduce28DeviceReduceSingleTileKernelINS2_10policy_hubIdyN4cuda3std3__44plusIdEEE10Policy1000EN6thrust24THRUST_300001_SM_1000_NS10device_ptrIdEEPdyS9_ddNS7_10__identityEEEvT0_T1_T2_T3_T4_T6_E12temp_storage has been demoted
// _ZZN3cub18CUB_300001_SM_10006detail6reduce18DeviceReduceKernelINS2_10policy_hubIdyN4cuda3std3__44plusIdEEE10Policy1000EN6thrust24THRUST_300001_SM_1000_NS10device_ptrIdEEyS9_dNS7_10__identityEEEvT0_PT3_T1_NS0_13GridEvenShareISK_EET2_T4_E12temp_storage has been demoted
// _ZZN3cub18CUB_300001_SM_10006detail6reduce28DeviceReduceSingleTileKernelINS2_10policy_hubIdyN4cuda3std3__44plusIdEEE10Policy1000EPdSC_iS9_ddNS7_10__identityEEEvT0_T1_T2_T3_T4_T6_E12temp_storage has been demoted
.global .align 1 .b8 _ZN34_INTERNAL_99228c83_4_k_cu_c77aa8eb4cuda3std3__45__cpo5beginE[1];
.global .align 1 .b8 _ZN34_INTERNAL_99228c83_4_k_cu_c77aa8eb4cuda3std3__45__cpo3endE[1];
.global .align 1 .b8 _ZN34_INTERNAL_99228c83_4_k_cu_c77aa8eb4cuda3std3__45__cpo6cbeginE[1];
.global .align 1 .b8 _ZN34_INTERNAL_99228c83_4_k_cu_c77aa8eb4cuda3std3__45__cpo4cendE[1];
.global .align 1 .b8 _ZN34_INTERNAL_99228c83_4_k_cu_c77aa8eb4cuda3std3__45__cpo6rbeginE[1];
.global .align 1 .b8 _ZN34_INTERNAL_99228c83_4_k_cu_c77aa8eb4cuda3std3__45__cpo4rendE[1];
.global .align 1 .b8 _ZN34_INTERNAL_99228c83_4_k_cu_c77aa8eb4cuda3std3__45__cpo7crbeginE[1];
.global .align 1 .b8 _ZN34_INTERNAL_99228c83_4_k_cu_c77aa8eb4cuda3std3__45__cpo5crendE[1];
.global .align 1 .b8 _ZN34_INTERNAL_99228c83_4_k_cu_c77aa8eb4cuda3std3__436_GLOBAL__N__99228c83_4_k_cu_c77aa8eb6ignoreE[1];
.global .align 1 .b8 _ZN34_INTERNAL_99228c83_4_k_cu_c77aa8eb4cuda3std3__419piecewise_constructE[1];
.global .align 1 .b8 _ZN34_INTERNAL_99228c83_4_k_cu_c77aa8eb4cuda3std3__48in_placeE[1];
.global .align 1 .b8 _ZN34_INTERNAL_99228c83_4_k_cu_c77aa8eb4cuda3std3__420unreachable_sentinelE[1];
.global .align 1 .b8 _ZN34_INTERNAL_99228c83_4_k_cu_c77aa8eb4cuda3std3__47nulloptE[1];
.global .align 1 .b8 _ZN34_INTERNAL_99228c83_4_k_cu_c77aa8eb4cuda3std3__48unexpectE[1];
.global .align 1 .b8 _ZN34_INTERNAL_99228c83_4_k_cu_c77aa8eb4cuda3std6ranges3__45__cpo4swapE[1];
.global .align 1 .b8 _ZN34_INTERNAL_99228c83_4_k_cu_c77aa8eb4cuda3std6ranges3__45__cpo9iter_moveE[1];
.global .align 1 .b8 _ZN34_INTERNAL_99228c83_4_k_cu_c77aa8eb4cuda3std6ranges3__45__cpo5beginE[1];
.global .align 1 .b8 _ZN34_INTERNAL_99228c83_4_k_cu_c77aa8eb4cuda3std6ranges3__45__cpo3endE[1];
.global .align 1 .b8 _ZN34_INTERNAL_99228c83_4_k_cu_c77aa8eb4cuda3std6ranges3__45__cpo6cbeginE[1];
.global .align 1 .b8 _ZN34_INTERNAL_99228c83_4_k_cu_c77aa8eb4cuda3std6ranges3__45__cpo4cendE[1];
.global .align 1 .b8 _ZN34_INTERNAL_99228c83_4_k_cu_c77aa8eb4cuda3std6ranges3__45__cpo7advanceE[1];
.global .align 1 .b8 _ZN34_INTERNAL_99228c83_4_k_cu_c77aa8eb4cuda3std6ranges3__45__cpo9iter_swapE[1];
.global .align 1 .b8 _ZN34_INTERNAL_99228c83_4_k_cu_c77aa8eb4cuda3std6ranges3__45__cpo4nextE[1];
.global .align 1 .b8 _ZN34_INTERNAL_99228c83_4_k_cu_c77aa8eb4cuda3std6ranges3__45__cpo4prevE[1];
.global .align 1 .b8 _ZN34_INTERNAL_99228c83_4_k_cu_c77aa8eb4cuda3std6ranges3__45__cpo4dataE[1];
.global .align 1 .b8 _ZN34_INTERNAL_99228c83_4_k_cu_c77aa8eb4cuda3std6ranges3__45__cpo5cdataE[1];
.global .align 1 .b8 _ZN34_INTERNAL_99228c83_4_k_cu_c77aa8eb4cuda3std6ranges3__45__cpo4sizeE[1];
.global .align 1 .b8 _ZN34_INTERNAL_99228c83_4_k_cu_c77aa8eb4cuda3std6ranges3__45__cpo5ssizeE[1];
.global .align 1 .b8 _ZN34_INTERNAL_99228c83_4_k_cu_c77aa8eb4cuda3std6ranges3__45__cpo8distanceE[1];
.global .align 1 .b8 _ZN34_INTERNAL_99228c83_4_k_cu_c77aa8eb6thrust24THRUST_300001_SM_1000_NS8cuda_cub3parE[1];
.global .align 1 .b8 _ZN34_INTERNAL_99228c83_4_k_cu_c77aa8eb6thrust24THRUST_300001_SM_1000_NS8cuda_cub10par_nosyncE[1];
.global .align 1 .b8 _ZN34_INTERNAL_99228c83_4_k_cu_c77aa8eb6thrust24THRUST_300001_SM_1000_NS6system6detail10sequential3seqE[1];
.global .align 1 .b8 _ZN34_INTERNAL_99228c83_4_k_cu_c77aa8eb6thrust24THRUST_300001_SM_1000_NS12placeholders2_1E[1];
.global .align 1 .b8 _ZN34_INTERNAL_99228c83_4_k_cu_c77aa8eb6thrust24THRUST_300001_SM_1000_NS12placeholders2_2E[1];
.global .align 1 .b8 _ZN34_INTERNAL_99228c83_4_k_cu_c77aa8eb6thrust24THRUST_300001_SM_1000_NS12placeholders2_3E[1];
.global .align 1 .b8 _ZN34_INTERNAL_99228c83_4_k_cu_c77aa8eb6thrust24THRUST_300001_SM_1000_NS12placeholders2_4E[1];
.global .align 1 .b8 _ZN34_INTERNAL_99228c83_4_k_cu_c77aa8eb6thrust24THRUST_300001_SM_1000_NS12placeholders2_5E[1];
.global .align 1 .b8 _ZN34_INTERNAL_99228c83_4_k_cu_c77aa8eb6thrust24THRUST_300001_SM_1000_NS12placeholders2_6E[1];
.global .align 1 .b8 _ZN34_INTERNAL_99228c83_4_k_cu_c77aa8eb6thrust24THRUST_300001_SM_1000_NS12placeholders2_7E[1];
.global .align 1 .b8 _ZN34_INTERNAL_99228c83_4_k_cu_c77aa8eb6thrust24THRUST_300001_SM_1000_NS12placeholders2_8E[1];
.global .align 1 .b8 _ZN34_INTERNAL_99228c83_4_k_cu_c77aa8eb6thrust24THRUST_300001_SM_1000_NS12placeholders2_9E[1];
.global .align 1 .b8 _ZN34_INTERNAL_99228c83_4_k_cu_c77aa8eb6thrust24THRUST_300001_SM_1000_NS12placeholders3_10E[1];
.global .align 1 .b8 _ZN34_INTERNAL_99228c83_4_k_cu_c77aa8eb6thrust24THRUST_300001_SM_1000_NS3seqE[1];

.visible .entry _Z10compute_dyPdS_S_iid(
	.param .u64 .ptr .align 1 _Z10compute_dyPdS_S_iid_param_0,
	.param .u64 .ptr .align 1 _Z10compute_dyPdS_S_iid_param_1,
	.param .u64 .ptr .align 1 _Z10compute_dyPdS_S_iid_param_2,
	.param .u32 _Z10compute_dyPdS_S_iid_param_3,
	.param .u32 _Z10compute_dyPdS_S_iid_param_4,
	.param .f64 _Z10compute_dyPdS_S_iid_param_5
)
{
	.reg .pred 	%p<3>;
	.reg .b32 	%r<13>;
	.reg .b64 	%rd<11>;
	.reg .b64 	%fd<6>;

	ld.param.u64 	%rd4, [_Z10compute_dyPdS_S_iid_param_0];
	ld.param.u64 	%rd5, [_Z10compute_dyPdS_S_iid_param_1];
	ld.param.u64 	%rd6, [_Z10compute_dyPdS_S_iid_param_2];
	ld.param.u32 	%r7, [_Z10compute_dyPdS_S_iid_param_3];
	ld.param.u32 	%r8, [_Z10compute_dyPdS_S_iid_param_4];
	ld.param.f64 	%fd1, [_Z10compute_dyPdS_S_iid_param_5];
	mov.u32 	%r9, %tid.x;
	mov.u32 	%r10, %ctaid.x;
	mov.u32 	%r1, %ntid.x;
	mad.lo.s32 	%r12, %r10, %r1, %r9;
	mul.lo.s32 	%r3, %r8, %r7;
	setp.ge.s32 	%p1, %r12, %r3;
	@%p1 bra 	$L__BB0_3;
	mov.u32 	%r11, %nctaid.x;
	mul.lo.s32 	%r4, %r11, %r1;
	cvta.to.global.u64 	%rd1, %rd5;
	cvta.to.global.u64 	%rd2, %rd6;
	cvta.to.global.u64 	%rd3, %rd4;
$L__BB0_2:
	mul.wide.s32 	%rd7, %r12, 8;
	add.s64 	%rd8, %rd1, %rd7;
	ld.global.f64 	%fd2, [%rd8];
	mul.f64 	%fd3, %fd1, %fd2;
	add.s64 	%rd9, %rd2, %rd7;
	ld.global.f64 	%fd4, [%rd9];
	sub.f64 	%fd5, %fd3, %fd4;
	add.s64 	%rd10, %rd3, %rd7;
	st.global.f64 	[%rd10], %fd5;
	add.s32 	%r12, %r12, %r4;
	setp.lt.s32 	%p2, %r12, %r3;
	@%p2 bra 	$L__BB0_2;
$L__BB0_3:
	ret;

}
	// .globl	_Z15gradient_updatePdS_iiS_S_dd
.visible .entry _Z15gradient_updatePdS_iiS_S_dd(
	.param .u64 .ptr .align 1 _Z15gradient_updatePdS_iiS_S_dd_param_0,
	.param .u64 .ptr .align 1 _Z15gradient_updatePdS_iiS_S_dd_param_1,
	.param .u32 _Z15gradient_updatePdS_iiS_S_dd_param_2,
	.param .u32 _Z15gradient_updatePdS_iiS_S_dd_param_3,
	.param .u64 .ptr .align 1 _Z15gradient_updatePdS_iiS_S_dd_param_4,
	.param .u64 .ptr .align 1 _Z15gradient_updatePdS_iiS_S_dd_param_5,
	.param .f64 _Z15gradient_updatePdS_iiS_S_dd_param_6,
	.param .f64 _Z15gradient_updatePdS_iiS_S_dd_param_7
)
{
	.reg .pred 	%p<9>;
	.reg .b32 	%r<13>;
	.reg .b64 	%rd<15>;
	.reg .b64 	%fd<24>;

	ld.param.u64 	%rd8, [_Z15gradient_updatePdS_iiS_S_dd_param_0];
	ld.param.u64 	%rd9, [_Z15gradient_updatePdS_iiS_S_dd_param_1];
	ld.param.u32 	%r7, [_Z15gradient_updatePdS_iiS_S_dd_param_2];
	ld.param.u32 	%r8, [_Z15gradient_updatePdS_iiS_S_dd_param_3];
	ld.param.u64 	%rd10, [_Z15gradient_updatePdS_iiS_S_dd_param_4];
	ld.param.u64 	%rd11, [_Z15gradient_updatePdS_iiS_S_dd_param_5];
	ld.param.f64 	%fd4, [_Z15gradient_updatePdS_iiS_S_dd_param_6];
	ld.param.f64 	%fd5, [_Z15gradient_updatePdS_iiS_S_dd_param_7];
	mov.u32 	%r9, %tid.x;
	mov.u32 	%r10, %ctaid.x;
	mov.u32 	%r1, %ntid.x;
	mad.lo.s32 	%r12, %r10, %r1, %r9;
	mul.lo.s32 	%r3, %r8, %r7;
	setp.ge.s32 	%p1, %r12, %r3;
	@%p1 bra 	$L__BB1_6;
	mov.u32 	%r11, %nctaid.x;
	mul.lo.s32 	%r4, %r11, %r1;
	cvta.to.global.u64 	%rd1, %rd8;
	cvta.to.global.u64 	%rd2, %rd9;
	cvta.to.global.u64 	%rd3, %rd11;
	cvta.to.global.u64 	%rd4, %rd10;
$L__BB1_2:
	mul.wide.s32 	%rd12, %r12, 8;
	add.s64 	%rd5, %rd1, %rd12;
	ld.global.f64 	%fd6, [%rd5];
	setp.eq.f64 	%p2, %fd6, 0d0000000000000000;
	setp.lt.f64 	%p3, %fd6, 0d0000000000000000;
	selp.f64 	%fd7, 0dBFF0000000000000, 0d3FF0000000000000, %p3;
	selp.f64 	%fd8, 0d0000000000000000, %fd7, %p2;
	add.s64 	%rd6, %rd2, %rd12;
	ld.global.f64 	%fd9, [%rd6];
	setp.eq.f64 	%p4, %fd9, 0d0000000000000000;
	setp.lt.f64 	%p5, %fd9, 0d0000000000000000;
	selp.f64 	%fd10, 0dBFF0000000000000, 0d3FF0000000000000, %p5;
	selp.f64 	%fd11, 0d0000000000000000, %fd10, %p4;
	setp.eq.f64 	%p6, %fd8, %fd11;
	add.s64 	%rd7, %rd3, %rd12;
	@%p6 bra 	$L__BB1_4;
	ld.global.f64 	%fd13, [%rd7];
	add.f64 	%fd23, %fd13, 0d3FC999999999999A;
	bra.uni 	$L__BB1_5;
$L__BB1_4:
	ld.global.f64 	%fd12, [%rd7];
	mul.f64 	%fd23, %fd12, 0d3FE999999999999A;
$L__BB1_5:
	setp.lt.f64 	%p7, %fd23, 0d3F847AE147AE147B;
	selp.f64 	%fd14, 0d3F847AE147AE147B, %fd23, %p7;
	st.global.f64 	[%rd7], %fd14;
	ld.global.f64 	%fd15, [%rd6];
	mul.f64 	%fd16, %fd4, %fd15;
	mul.f64 	%fd17, %fd5, %fd14;
	ld.global.f64 	%fd18, [%rd5];
	mul.f64 	%fd19, %fd17, %fd18;
	sub.f64 	%fd20, %fd16, %fd19;
	st.global.f64 	[%rd6], %fd20;
	add.s64 	%rd14, %rd4, %rd12;
	ld.global.f64 	%fd21, [%rd14];
	add.f64 	%fd22, %fd21, %fd20;
	st.global.f64 	[%rd14], %fd22;
	add.s32 	%r12, %r12, %r4;
	setp.lt.s32 	%p8, %r12, %r3;
	@%p8 bra 	$L__BB1_2;
$L__BB1_6:
	ret;

}
	// .globl	_Z9addScalarIdEvPT_S0_j
.visible .entry _Z9addScalarIdEvPT_S0_j(
	.param .u64 .ptr .align 1 _Z9addScalarIdEvPT_S0_j_param_0,
	.param .f64 _Z9addScalarIdEvPT_S0_j_param_1,
	.param .u32 _Z9addScalarIdEvPT_S0_j_param_2
)
{
	.reg .pred 	%p<3>;
	.reg .b32 	%r<11>;
	.reg .b64 	%rd<5>;
	.reg .b64 	%fd<4>;

	ld.param.u64 	%rd2, [_Z9addScalarIdEvPT_S0_j_param_0];
	ld.param.f64 	%fd1, [_Z9addScalarIdEvPT_S0_j_param_1];
	ld.param.u32 	%r6, [_Z9addScalarIdEvPT_S0_j_param_2];
	mov.u32 	%r7, %tid.x;
	mov.u32 	%r8, %ctaid.x;
	mov.u32 	%r1, %ntid.x;
	mad.lo.s32 	%r10, %r8, %r1, %r7;
	setp.ge.u32 	%p1, %r10, %r6;
	@%p1 bra 	$L__BB2_3;
	mov.u32 	%r9, %nctaid.x;
	mul.lo.s32 	%r3, %r9, %r1;
	cvta.to.global.u64 	%rd1, %rd2;
$L__BB2_2:
	mul.wide.s32 	%rd3, %r10, 8;
	add.s64 	%rd4, %rd1, %rd3;
	ld.global.f64 	%fd2, [%rd4];
	add.f64 	%fd3, %fd1, %fd2;
	st.global.f64 	[%rd4], %fd3;
	add.s32 	%r10, %r10, %r3;
	setp.lt.u32 	%p2, %r10, %r6;
	@%p2 bra 	$L__BB2_2;
$L__BB2_3:
	ret;

}
	// .globl	_ZN3cub18CUB_300001_SM_10006detail11EmptyKernelIvEEvv
.visible .entry _ZN3cub18CUB_300001_SM_10006detail11EmptyKernelIvEEvv()
{


	ret;

}
	// .globl	_ZN3cub18CUB_300001_SM_10006detail6reduce28DeviceReduceSingleTileKernelINS2_10policy_hubIdjN4cuda3std3__44plusIdEEE10Policy1000EN6thrust24THRUST_300001_SM_1000_NS10device_ptrIdEEPdjS9_ddNS7_10__identityEEEvT0_T1_T2_T3_T4_T6_
.visible .entry _ZN3cub18CUB_300001_SM_10006detail6reduce28DeviceReduceSingleTileKernelINS2_10policy_hubIdjN4cuda3std3__44plusIdEEE10Policy1000EN6thrust24THRUST_300001_SM_1000_NS10device_ptrIdEEPdjS9_ddNS7_10__identityEEEvT0_T1_T2_T3_T4_T6_(
	.param .align 8 .b8 _ZN3cub18CUB_300001_SM_10006detail6reduce28DeviceReduceSingleTileKernelINS2_10policy_hubIdjN4cuda3std3__44plusIdEEE10Policy1000EN6thrust24THRUST_300001_SM_1000_NS10device_ptrIdEEPdjS9_ddNS7_10__identityEEEvT0_T1_T2_T3_T4_T6__param_0[8],
	.param .u64 .ptr .align 1 _ZN3cub18CUB_300001_SM_10006detail6reduce28DeviceReduceSingleTileKernelINS2_10policy_hubIdjN4cuda3std3__44plusIdEEE10Policy1000EN6thrust24THRUST_300001_SM_1000_NS10device_ptrIdEEPdjS9_ddNS7_10__identityEEEvT0_T1_T2_T3_T4_T6__param_1,
	.param .u32 _ZN3cub18CUB_300001_SM_10006detail6reduce28DeviceReduceSingleTileKernelINS2_10policy_hubIdjN4cuda3std3__44plusIdEEE10Policy1000EN6thrust24THRUST_300001_SM_1000_NS10device_ptrIdEEPdjS9_ddNS7_10__identityEEEvT0_T1_T2_T3_T4_T6__param_2,
	.param .align 1 .b8 _ZN3cub18CUB_300001_SM_10006detail6reduce28DeviceReduceSingleTileKernelINS2_10policy_hubIdjN4cuda3std3__44plusIdEEE10Policy1000EN6thrust24THRUST_300001_SM_1000_NS10device_ptrIdEEPdjS9_ddNS7_10__identityEEEvT0_T1_T2_T3_T4_T6__param_3[1],
	.param .f64 _ZN3cub18CUB_300001_SM_10006detail6reduce28DeviceReduceSingleTileKernelINS2_10policy_hubIdjN4cuda3std3__44plusIdEEE10Policy1000EN6thrust24THRUST_300001_SM_1000_NS10device_ptrIdEEPdjS9_ddNS7_10__identityEEEvT0_T1_T2_T3_T4_T6__param_4,
	.param .align 1 .b8 _ZN3cub18CUB_300001_SM_10006detail6reduce28DeviceReduceSingleTileKernelINS2_10policy_hubIdjN4cuda3std3__44plusIdEEE10Policy1000EN6thrust24THRUST_300001_SM_1000_NS10device_ptrIdEEPdjS9_ddNS7_10__identityEEEvT0_T1_T2_T3_T4_T6__param_5[1]
)
.maxntid 640
.minnctapersm 1
{
	.reg .pred 	%p<71>;
	.reg .b32 	%r<288>;
	.reg .b64 	%rd<114>;
	.reg .b64 	%fd<380>;
	// demoted variable
	.shared .align 8 .b8 _ZZN3cub18CUB_300001_SM_10006detail6reduce28DeviceReduceSingleTileKernelINS2_10policy_hubIdjN4cuda3std3__44plusIdEEE10Policy1000EN6thrust24THRUST_300001_SM_1000_NS10device_ptrIdEEPdjS9_ddNS7_10__identityEEEvT0_T1_T2_T3_T4_T6_E12temp_storage[192];
	ld.param.u64 	%rd9, [_ZN3cub18CUB_300001_SM_10006detail6reduce28DeviceReduceSingleTileKernelINS2_10policy_hubIdjN4cuda3std3__44plusIdEEE10Policy1000EN6thrust24THRUST_300001_SM_1000_NS10device_ptrIdEEPdjS9_ddNS7_10__identityEEEvT0_T1_T2_T3_T4_T6__param_0];
	ld.param.u64 	%rd10, [_ZN3cub18CUB_300001_SM_10006detail6reduce28DeviceReduceSingleTileKernelINS2_10policy_hubIdjN4cuda3std3__44plusIdEEE10Policy1000EN6thrust24THRUST_300001_SM_1000_NS10device_ptrIdEEPdjS9_ddNS7_10__identityEEEvT0_T1_T2_T3_T4_T6__param_1];
	ld.param.u32 	%r51, [_ZN3cub18CUB_300001_SM_10006detail6reduce28DeviceReduceSingleTileKernelINS2_10policy_hubIdjN4cuda3std3__44plusIdEEE10Policy1000EN6thrust24THRUST_300001_SM_1000_NS10device_ptrIdEEPdjS9_ddNS7_10__identityEEEvT0_T1_T2_T3_T4_T6__param_2];
	ld.param.f64 	%fd42, [_ZN3cub18CUB_300001_SM_10006detail6reduce28DeviceReduceSingleTileKernelINS2_10policy_hubIdjN4cuda3std3__44plusIdEEE10Policy1000EN6thrust24THRUST_300001_SM_1000_NS10device_ptrIdEEPdjS9_ddNS7_10__identityEEEvT0_T1_T2_T3_T4_T6__param_4];
	cvta.to.global.u64 	%rd1, %rd10;
	setp.ne.s32 	%p1, %r51, 0;
	@%p1 bra 	$L__BB4_3;
	mov.u32 	%r270, %tid.x;
	setp.ne.s32 	%p70, %r270, 0;
	@%p70 bra 	$L__BB4_52;
	st.global.f64 	[%rd1], %fd42;
	bra.uni 	$L__BB4_52;
$L__BB4_3:
	cvta.to.global.u64 	%rd2, %rd9;
	setp.gt.u32 	%p2, %r51, 5119;
	@%p2 bra 	$L__BB4_28;
	mov.u32 	%r1, %tid.x;
	setp.ge.u32 	%p24, %r1, %r51;
	mov.f64 	%fd367, 0d0000000000000000;
	mov.u32 	%r274, %r1;
	@%p24 bra 	$L__BB4_6;
	mul.wide.u32 	%rd83, %r1, 8;
	add.s64 	%rd84, %rd2, %rd83;
	ld.global.f64 	%fd367, [%rd84];
	add.s32 	%r274, %r1, 640;
$L__BB4_6:
	setp.ge.u32 	%p25, %r274, %r51;
	@%p25 bra 	$L__BB4_19;
	not.b32 	%r146, %r274;
	add.s32 	%r147, %r51, %r146;
	mul.hi.u32 	%r148, %r147, -858993459;
	shr.u32 	%r149, %r148, 9;
	add.s32 	%r4, %r149, 1;
	and.b32  	%r5, %r4, 15;
	setp.lt.u32 	%p26, %r147, 9600;
	@%p26 bra 	$L__BB4_10;
	and.b32  	%r150, %r4, 16777200;
	neg.s32 	%r272, %r150;
	mul.wide.u32 	%rd85, %r274, 8;
	add.s64 	%rd86, %rd85, %rd2;
	add.s64 	%rd112, %rd86, 40960;
$L__BB4_9:
	.pragma "nounroll";
	ld.global.f64 	%fd181, [%rd112+-40960];
	add.f64 	%fd182, %fd367, %fd181;
	ld.global.f64 	%fd183, [%rd112+-35840];
	add.f64 	%fd184, %fd182, %fd183;
	ld.global.f64 	%fd185, [%rd112+-30720];
	add.f64 	%fd186, %fd184, %fd185;
	ld.global.f64 	%fd187, [%rd112+-25600];
	add.f64 	%fd188, %fd186, %fd187;
	ld.global.f64 	%fd189, [%rd112+-20480];
	add.f64 	%fd190, %fd188, %fd189;
	ld.global.f64 	%fd191, [%rd112+-15360];
	add.f64 	%fd192, %fd190, %fd191;
	ld.global.f64 	%fd193, [%rd112+-10240];
	add.f64 	%fd194, %fd192, %fd193;
	ld.global.f64 	%fd195, [%rd112+-5120];
	add.f64 	%fd196, %fd194, %fd195;
	ld.global.f64 	%fd197, [%rd112];
	add.f64 	%fd198, %fd196, %fd197;
	ld.global.f64 	%fd199, [%rd112+5120];
	add.f64 	%fd200, %fd198, %fd199;
	ld.global.f64 	%fd201, [%rd112+10240];
	add.f64 	%fd202, %fd200, %fd201;
	ld.global.f64 	%fd203, [%rd112+15360];
	add.f64 	%fd204, %fd202, %fd203;
	ld.global.f64 	%fd205, [%rd112+20480];
	add.f64 	%fd206, %fd204, %fd205;
	ld.global.f64 	%fd207, [%rd112+25600];
	add.f64 	%fd208, %fd206, %fd207;
	ld.global.f64 	%fd209, [%rd112+30720];
	add.f64 	%fd210, %fd208, %fd209;
	ld.global.f64 	%fd211, [%rd112+35840];
	add.f64 	%fd367, %fd210, %fd211;
	add.s32 	%r274, %r274, 10240;
	add.s32 	%r272, %r272, 16;
	add.s64 	%rd112, %rd112, 81920;
	setp.ne.s32 	%p27, %r272, 0;
	@%p27 bra 	$L__BB4_9;
$L__BB4_10:
	setp.eq.s32 	%p28, %r5, 0;
	@%p28 bra 	$L__BB4_19;
	and.b32  	%r12, %r4, 7;
	setp.lt.u32 	%p29, %r5, 8;
	@%p29 bra 	$L__BB4_13;
	mul.wide.u32 	%rd87, %r274, 8;
	add.s64 	%rd88, %rd2, %rd87;
	ld.global.f64 	%fd213, [%rd88];
	add.f64 	%fd214, %fd367, %fd213;
	ld.global.f64 	%fd215, [%rd88+5120];
	add.f64 	%fd216, %fd214, %fd215;
	ld.global.f64 	%fd217, [%rd88+10240];
	add.f64 	%fd218, %fd216, %fd217;
	ld.global.f64 	%fd219, [%rd88+15360];
	add.f64 	%fd220, %fd218, %fd219;
	ld.global.f64 	%fd221, [%rd88+20480];
	add.f64 	%fd222, %fd220, %fd221;
	ld.global.f64 	%fd223, [%rd88+25600];
	add.f64 	%fd224, %fd222, %fd223;
	ld.global.f64 	%fd225, [%rd88+30720];
	add.f64 	%fd226, %fd224, %fd225;
	ld.global.f64 	%fd227, [%rd88+35840];
	add.f64 	%fd367, %fd226, %fd227;
	add.s32 	%r274, %r274, 5120;
$L__BB4_13:
	setp.eq.s32 	%p30, %r12, 0;
	@%p30 bra 	$L__BB4_19;
	and.b32  	%r15, %r4, 3;
	setp.lt.u32 	%p31, %r12, 4;
	@%p31 bra 	$L__BB4_16;
	mul.wide.u32 	%rd89, %r274, 8;
	add.s64 	%rd90, %rd2, %rd89;
	ld.global.f64 	%fd229, [%rd90];
	add.f64 	%fd230, %fd367, %fd229;
	ld.global.f64 	%fd231, [%rd90+5120];
	add.f64 	%fd232, %fd230, %fd231;
	ld.global.f64 	%fd233, [%rd90+10240];
	add.f64 	%fd234, %fd232, %fd233;
	ld.global.f64 	%fd235, [%rd90+15360];
	add.f64 	%fd367, %fd234, %fd235;
	add.s32 	%r274, %r274, 2560;
$L__BB4_16:
	setp.eq.s32 	%p32, %r15, 0;
	@%p32 bra 	$L__BB4_19;
	mul.wide.u32 	%rd91, %r274, 8;
	add.s64 	%rd113, %rd2, %rd91;
	neg.s32 	%r277, %r15;
$L__BB4_18:
	.pragma "nounroll";
	ld.global.f64 	%fd236, [%rd113];
	add.f64 	%fd367, %fd367, %fd236;
	add.s64 	%rd113, %rd113, 5120;
	add.s32 	%r277, %r277, 1;
	setp.ne.s32 	%p33, %r277, 0;
	@%p33 bra 	$L__BB4_18;
$L__BB4_19:
	setp.lt.u32 	%p34, %r51, 640;
	@%p34 bra 	$L__BB4_24;
	// begin inline asm
	mov.u32 %r214, %laneid;
	// end inline asm
	mov.b64 	%rd102, %fd367;
	mov.b64 	{%r216, %r221}, %rd102;
	mov.b32 	%r222, 1;
	mov.b32 	%r263, 31;
	mov.b32 	%r264, -1;
	// begin inline asm
	shfl.sync.down.b32 %r215, %r216, %r222, %r263, %r264;
	// end inline asm
	// begin inline asm
	shfl.sync.down.b32 %r220, %r221, %r222, %r263, %r264;
	// end inline asm
	mov.b64 	%rd103, {%r215, %r220};
	mov.b64 	%fd307, %rd103;
	setp.gt.s32 	%p62, %r214, 30;
	add.f64 	%fd308, %fd367, %fd307;
	selp.f64 	%fd309, %fd367, %fd308, %p62;
	mov.b64 	%rd104, %fd309;
	mov.b64 	{%r226, %r231}, %rd104;
	mov.b32 	%r232, 2;
	// begin inline asm
	shfl.sync.down.b32 %r225, %r226, %r232, %r263, %r264;
	// end inline asm
	// begin inline asm
	shfl.sync.down.b32 %r230, %r231, %r232, %r263, %r264;
	// end inline asm
	mov.b64 	%rd105, {%r225, %r230};
	mov.b64 	%fd310, %rd105;
	setp.gt.s32 	%p63, %r214, 29;
	add.f64 	%fd311, %fd309, %fd310;
	selp.f64 	%fd312, %fd309, %fd311, %p63;
	mov.b64 	%rd106, %fd312;
	mov.b64 	{%r236, %r241}, %rd106;
	mov.b32 	%r242, 4;
	// begin inline asm
	shfl.sync.down.b32 %r235, %r236, %r242, %r263, %r264;
	// end inline asm
	// begin inline asm
	shfl.sync.down.b32 %r240, %r241, %r242, %r263, %r264;
	// end inline asm
	mov.b64 	%rd107, {%r235, %r240};
	mov.b64 	%fd313, %rd107;
	setp.gt.s32 	%p64, %r214, 27;
	add.f64 	%fd314, %fd312, %fd313;
	selp.f64 	%fd315, %fd312, %fd314, %p64;
	mov.b64 	%rd108, %fd315;
	mov.b64 	{%r246, %r251}, %rd108;
	mov.b32 	%r252, 8;
	// begin inline asm
	shfl.sync.down.b32 %r245, %r246, %r252, %r263, %r264;
	// end inline asm
	// begin inline asm
	shfl.sync.down.b32 %r250, %r251, %r252, %r263, %r264;
	// end inline asm
	mov.b64 	%rd109, {%r245, %r250};
	mov.b64 	%fd316, %rd109;
	setp.gt.s32 	%p65, %r214, 23;
	add.f64 	%fd317, %fd315, %fd316;
	selp.f64 	%fd318, %fd315, %fd317, %p65;
	mov.b64 	%rd110, %fd318;
	mov.b64 	{%r256, %r261}, %rd110;
	mov.b32 	%r262, 16;
	// begin inline asm
	shfl.sync.down.b32 %r255, %r256, %r262, %r263, %r264;
	// end inline asm
	// begin inline asm
	shfl.sync.down.b32 %r260, %r261, %r262, %r263, %r264;
	// end inline asm
	mov.b64 	%rd111, {%r255, %r260};
	mov.b64 	%fd319, %rd111;
	setp.gt.s32 	%p66, %r214, 15;
	add.f64 	%fd16, %fd318, %fd319;
	selp.f64 	%fd379, %fd318, %fd16, %p66;
	setp.ne.s32 	%p67, %r214, 0;
	@%p67 bra 	$L__BB4_22;
	shr.u32 	%r265, %r1, 2;
	and.b32  	%r266, %r265, 248;
	mov.u32 	%r267, _ZZN3cub18CUB_300001_SM_10006detail6reduce28DeviceReduceSingleTileKernelINS2_10policy_hubIdjN4cuda3std3__44plusIdEEE10Policy1000EN6thrust24THRUST_300001_SM_1000_NS10device_ptrIdEEPdjS9_ddNS7_10__identityEEEvT0_T1_T2_T3_T4_T6_E12temp_storage;
	add.s32 	%r268, %r267, %r266;
	st.shared.f64 	[%r268+24], %fd16;
$L__BB4_22:
	bar.sync 	0;
	setp.ne.s32 	%p68, %r1, 0;
	@%p68 bra 	$L__BB4_50;
	ld.shared.f64 	%fd320, [_ZZN3cub18CUB_300001_SM_10006detail6reduce28DeviceReduceSingleTileKernelINS2_10policy_hubIdjN4cuda3std3__44plusIdEEE10Policy1000EN6thrust24THRUST_300001_SM_1000_NS10device_ptrIdEEPdjS9_ddNS7_10__identityEEEvT0_T1_T2_T3_T4_T6_E12temp_storage+32];
	add.f64 	%fd321, %fd379, %fd320;
	ld.shared.f64 	%fd322, [_ZZN3cub18CUB_300001_SM_10006detail6reduce28DeviceReduceSingleTileKernelINS2_10policy_hubIdjN4cuda3std3__44plusIdEEE10Policy1000EN6thrust24THRUST_300001_SM_1000_NS10device_ptrIdEEPdjS9_ddNS7_10__identityEEEvT0_T1_T2_T3_T4_T6_E12temp_storage+40];
	add.f64 	%fd323, %fd321, %fd322;
	ld.shared.f64 	%fd324, [_ZZN3cub18CUB_300001_SM_10006detail6reduce28DeviceReduceSingleTileKernelINS2_10policy_hubIdjN4cuda3std3__44plusIdEEE10Policy1000EN6thrust24THRUST_300001_SM_1000_NS10device_ptrIdEEPdjS9_ddNS7_10__identityEEEvT0_T1_T2_T3_T4_T6_E12temp_storage+48];
	add.f64 	%fd325, %fd323, %fd324;
	ld.shared.f64 	%fd326, [_ZZN3cub18CUB_300001_SM_10006detail6reduce28DeviceReduceSingleTileKernelINS2_10policy_hubIdjN4cuda3std3__44plusIdEEE10Policy1000EN6thrust24THRUST_300001_SM_1000_NS10device_ptrIdEEPdjS9_ddNS7_10__identityEEEvT0_T1_T2_T3_T4_T6_E12temp_storage+56];
	add.f64 	%fd327, %fd325, %fd326;
	ld.shared.f64 	%fd328, [_ZZN3cub18CUB_300001_SM_10006detail6reduce28DeviceReduceSingleTileKernelINS2_10policy_hubIdjN4cuda3std3__44plusIdEEE10Policy1000EN6thrust24THRUST_300001_SM_1000_NS10device_ptrIdEEPdjS9_ddNS7_10__identityEEEvT0_T1_T2_T3_T4_T6_E12temp_storage+64];
	add.f64 	%fd329, %fd327, %fd328;
	ld.shared.f64 	%fd330, [_ZZN3cub18CUB_300001_SM_10006detail6reduce28DeviceReduceSingleTileKernelINS2_10policy_hubIdjN4cuda3std3__44plusIdEEE10Policy1000EN6thrust24THRUST_300001_SM_1000_NS10device_ptrIdEEPdjS9_ddNS7_10__identityEEEvT0_T1_T2_T3_T4_T6_E12temp_storage+72];
	add.f64 	%fd331, %fd329, %fd330;
	ld.shared.f64 	%fd332, [_ZZN3cub18CUB_300001_SM_10006detail6reduce28DeviceReduceSingleTileKernelINS2_10policy_hubIdjN4cuda3std3__44plusIdEEE10Policy1000EN6thrust24THRUST_300001_SM_1000_NS10device_ptrIdEEPdjS9_ddNS7_10__identityEEEvT0_T1_T2_T3_T4_T6_E12temp_storage+80];
	add.f64 	%fd333, %fd331, %fd332;
	ld.shared.f64 	%fd334, [_ZZN3cub18CUB_300001_SM_10006detail6reduce28DeviceReduceSingleTileKernelINS2_10policy_hubIdjN4cuda3std3__44plusIdEEE10Policy1000EN6thrust24THRUST_300001_SM_1000_NS10device_ptrIdEEPdjS9_ddNS7_10__identityEEEvT0_T1_T2_T3_T4_T6_E12temp_storage+88];
	add.f64 	%fd335, %fd333, %fd334;
	ld.shared.f64 	%fd336, [_ZZN3cub18CUB_300001_SM_10006detail6reduce28DeviceReduceSingleTileKernelINS2_10policy_hubIdjN4cuda3std3__44plusIdEEE10Policy1000EN6thrust24THRUST_300001_SM_1000_NS10device_ptrIdEEPdjS9_ddNS7_10__identityEEEvT0_T1_T2_T3_T4_T6_E12temp_storage+96];
	add.f64 	%fd337, %fd335, %fd336;
	ld.shared.f64 	%fd338, [_ZZN3cub18CUB_300001_SM_10006detail6reduce28DeviceReduceSingleTileKernelINS2_10policy_hubIdjN4cuda3std3__44plusIdEEE10Policy1000EN6thrust24THRUST_300001_SM_1000_NS10device_ptrIdEEPdjS9_ddNS7_10__identityEEEvT0_T1_T2_T3_T4_T6_E12temp_storage+104];
	add.f64 	%fd339, %fd337, %fd338;
	ld.shared.f64 	%fd340, [_ZZN3cub18CUB_300001_SM_10006detail6reduce28DeviceReduceSingleTileKernelINS2_10policy_hubIdjN4cuda3std3__44plusIdEEE10Policy1000EN6thrust24THRUST_300001_SM_1000_NS10device_ptrIdEEPdjS9_ddNS7_10__identityEEEvT0_T1_T2_T3_T4_T6_E12temp_storage+112];
	add.f64 	%fd341, %fd339, %fd340;
	ld.shared.f64 	%fd342, [_ZZN3cub18CUB_300001_SM_10006detail6reduce28DeviceReduceSingleTileKernelINS2_10policy_hubIdjN4cuda3std3__44plusIdEEE10Policy1000EN6thrust24THRUST_300001_SM_1000_NS10device_ptrIdEEPdjS9_ddNS7_10__identityEEEvT0_T1_T2_T3_T4_T6_E12temp_storage+120];
	add.f64 	%fd343, %fd341, %fd342;
	ld.shared.f64 	%fd344, [_ZZN3cub18CUB_300001_SM_10006detail6reduce28DeviceReduceSingleTileKernelINS2_10policy_hubIdjN4cuda3std3__44plusIdEEE10Policy1000EN6thrust24THRUST_300001_SM_1000_NS10device_ptrIdEEPdjS9_ddNS7_10__identityEEEvT0_T1_T2_T3_T4_T6_E12temp_storage+128];
	add.f64 	%fd345, %fd343, %fd344;
	ld.shared.f64 	%fd346, [_ZZN3cub18CUB_300001_SM_10006detail6reduce28DeviceReduceSingleTileKernelINS2_10policy_hubIdjN4cuda3std3__44plusIdEEE10Policy1000EN6thrust24THRUST_300001_SM_1000_NS10device_ptrIdEEPdjS9_ddNS7_10__identityEEEvT0_T1_T2_T3_T4_T6_E12temp_storage+136];
	add.f64 	%fd347, %fd345, %fd346;
	ld.shared.f64 	%fd348, [_ZZN3cub18CUB_300001_SM_10006detail6reduce28DeviceReduceSingleTileKernelINS2_10policy_hubIdjN4cuda3std3__44plusIdEEE10Policy1000EN6thrust24THRUST_300001_SM_1000_NS10device_ptrIdEEPdjS9_ddNS7_10__identityEEEvT0_T1_T2_T3_T4_T6_E12temp_storage+144];
	add.f64 	%fd349, %fd347, %fd348;
	ld.shared.f64 	%fd350, [_ZZN3cub18CUB_300001_SM_10006detail6reduce28DeviceReduceSingleTileKernelINS2_10policy_hubIdjN4cuda3std3__44plusIdEEE10Policy1000EN6thrust24THRUST_300001_SM_1000_NS10device_ptrIdEEPdjS9_ddNS7_10__identityEEEvT0_T1_T2_T3_T4_T6_E12temp_storage+152];
	add.f64 	%fd351, %fd349, %fd350;
	ld.shared.f64 	%fd352, [_ZZN3cub18CUB_300001_SM_10006detail6reduce28DeviceReduceSingleTileKernelINS2_10policy_hubIdjN4cuda3std3__44plusIdEEE10Policy1000EN6thrust24THRUST_300001_SM_1000_NS10device_ptrIdEEPdjS9_ddNS7_10__identityEEEvT0_T1_T2_T3_T4_T6_E12temp_storage+160];
	add.f64 	%fd353, %fd351, %fd352;
	ld.shared.f64 	%fd354, [_ZZN3cub18CUB_300001_SM_10006detail6reduce28DeviceReduceSingleTileKernelINS2_10policy_hubIdjN4cuda3std3__44plusIdEEE10Policy1000EN6thrust24THRUST_300001_SM_1000_NS10device_ptrIdEEPdjS9_ddNS7_10__identityEEEvT0_T1_T2_T3_T4_T6_E12temp_storage+168];
	add.f64 	%fd355, %fd353, %fd354;
	ld.shared.f64 	%fd356, [_ZZN3cub18CUB_300001_SM_10006detail6reduce28DeviceReduceSingleTileKernelINS2_10policy_hubIdjN4cuda3std3__44plusIdEEE10Policy1000EN6thrust24THRUST_300001_SM_1000_NS10device_ptrIdEEPdjS9_ddNS7_10__identityEEEvT0_T1_T2_T3_T4_T6_E12temp_storage+176];
	add.f64 	%fd379, %fd355, %fd356;
	bra.uni 	$L__BB4_50;
$L__BB4_24:
	// begin inline asm
	mov.u32 %r151, %laneid;
	// end inline asm
	and.b32  	%r202, %r1, 992;
	add.s32 	%r203, %r202, 32;
	setp.gt.u32 	%p35, %r203, %r51;
	not.b32 	%r204, %r202;
	add.s32 	%r205, %r51, %r204;
	selp.b32 	%r200, %r205, 31, %p35;
	mov.b64 	%rd92, %fd367;
	mov.b64 	{%r153, %r158}, %rd92;
	mov.b32 	%r159, 1;
	mov.b32 	%r201, -1;
	// begin inline asm
	shfl.sync.down.b32 %r152, %r153, %r159, %r200, %r201;
	// end inline asm
	// begin inline asm
	shfl.sync.down.b32 %r157, %r158, %r159, %r200, %r201;
	// end inline asm
	mov.b64 	%rd93, {%r152, %r157};
	mov.b64 	%fd237, %rd93;
	setp.lt.s32 	%p36, %r151, %r200;
	add.f64 	%fd238, %fd367, %fd237;
	selp.f64 	%fd239, %fd238, %fd367, %p36;
	mov.b64 	%rd94, %fd239;
	mov.b64 	{%r163, %r168}, %rd94;
	mov.b32 	%r169, 2;
	// begin inline asm
	shfl.sync.down.b32 %r162, %r163, %r169, %r200, %r201;
	// end inline asm
	// begin inline asm
	shfl.sync.down.b32 %r167, %r168, %r169, %r200, %r201;
	// end inline asm
	mov.b64 	%rd95, {%r162, %r167};
	mov.b64 	%fd240, %rd95;
	add.s32 	%r206, %r151, 2;
	setp.gt.s32 	%p37, %r206, %r200;
	add.f64 	%fd241, %fd239, %fd240;
	selp.f64 	%fd242, %fd239, %fd241, %p37;
	mov.b64 	%rd96, %fd242;
	mov.b64 	{%r173, %r178}, %rd96;
	mov.b32 	%r179, 4;
	// begin inline asm
	shfl.sync.down.b32 %r172, %r173, %r179, %r200, %r201;
	// end inline asm
	// begin inline asm
	shfl.sync.down.b32 %r177, %r178, %r179, %r200, %r201;
	// end inline asm
	mov.b64 	%rd97, {%r172, %r177};
	mov.b64 	%fd243, %rd97;
	add.s32 	%r207, %r151, 4;
	setp.gt.s32 	%p38, %r207, %r200;
	add.f64 	%fd244, %fd242, %fd243;
	selp.f64 	%fd245, %fd242, %fd244, %p38;
	mov.b64 	%rd98, %fd245;
	mov.b64 	{%r183, %r188}, %rd98;
	mov.b32 	%r189, 8;
	// begin inline asm
	shfl.sync.down.b32 %r182, %r183, %r189, %r200, %r201;
	// end inline asm
	// begin inline asm
	shfl.sync.down.b32 %r187, %r188, %r189, %r200, %r201;
	// end inline asm
	mov.b64 	%rd99, {%r182, %r187};
	mov.b64 	%fd246, %rd99;
	add.s32 	%r208, %r151, 8;
	setp.gt.s32 	%p39, %r208, %r200;
	add.f64 	%fd247, %fd245, %fd246;
	selp.f64 	%fd248, %fd245, %fd247, %p39;
	mov.b64 	%rd100, %fd248;
	mov.b64 	{%r193, %r198}, %rd100;
	mov.b32 	%r199, 16;
	// begin inline asm
	shfl.sync.down.b32 %r192, %r193, %r199, %r200, %r201;
	// end inline asm
	// begin inline asm
	shfl.sync.down.b32 %r197, %r198, %r199, %r200, %r201;
	// end inline asm
	mov.b64 	%rd101, {%r192, %r197};
	mov.b64 	%fd249, %rd101;
	add.s32 	%r209, %r151, 16;
	setp.gt.s32 	%p40, %r209, %r200;
	add.f64 	%fd250, %fd248, %fd249;
	selp.f64 	%fd379, %fd248, %fd250, %p40;
	setp.ne.s32 	%p41, %r151, 0;
	@%p41 bra 	$L__BB4_26;
	shr.u32 	%r210, %r1, 2;
	and.b32  	%r211, %r210, 248;
	mov.u32 	%r212, _ZZN3cub18CUB_300001_SM_10006detail6reduce28DeviceReduceSingleTileKernelINS2_10policy_hubIdjN4cuda3std3__44plusIdEEE10Policy1000EN6thrust24THRUST_300001_SM_1000_NS10device_ptrIdEEPdjS9_ddNS7_10__identityEEEvT0_T1_T2_T3_T4_T6_E12temp_storage;
	add.s32 	%r213, %r212, %r211;
	st.shared.f64 	[%r213+24], %fd379;
$L__BB4_26:
	bar.sync 	0;
	setp.ne.s32 	%p42, %r1, 0;
	@%p42 bra 	$L__BB4_50;
	setp.gt.u32 	%p43, %r51, 32;
	ld.shared.f64 	%fd251, [_ZZN3cub18CUB_300001_SM_10006detail6reduce28DeviceReduceSingleTileKernelINS2_10policy_hubIdjN4cuda3std3__44plusIdEEE10Policy1000EN6thrust24THRUST_300001_SM_1000_NS10device_ptrIdEEPdjS9_ddNS7_10__identityEEEvT0_T1_T2_T3_T4_T6_E12temp_storage+32];
	add.f64 	%fd252, %fd379, %fd251;
	selp.f64 	%fd253, %fd252, %fd379, %p43;
	setp.gt.u32 	%p44, %r51, 64;
	ld.shared.f64 	%fd254, [_ZZN3cub18CUB_300001_SM_10006detail6reduce28DeviceReduceSingleTileKernelINS2_10policy_hubIdjN4cuda3std3__44plusIdEEE10Policy1000EN6thrust24THRUST_300001_SM_1000_NS10device_ptrIdEEPdjS9_ddNS7_10__identityEEEvT0_T1_T2_T3_T4_T6_E12temp_storage+40];
	add.f64 	%fd255, %fd254, %fd253;
	selp.f64 	%fd256, %fd255, %fd253, %p44;
	setp.gt.u32 	%p45, %r51, 96;
	ld.shared.f64 	%fd257, [_ZZN3cub18CUB_300001_SM_10006detail6reduce28DeviceReduceSingleTileKernelINS2_10policy_hubIdjN4cuda3std3__44plusIdEEE10Policy1000EN6thrust24THRUST_300001_SM_1000_NS10device_ptrIdEEPdjS9_ddNS7_10__identityEEEvT0_T1_T2_T3_T4_T6_E12temp_storage+48];
	add.f64 	%fd258, %fd257, %fd256;
	selp.f64 	%fd259, %fd258, %fd256, %p45;
	setp.gt.u32 	%p46, %r51, 128;
	ld.shared.f64 	%fd260, [_ZZN3cub18CUB_300001_SM_10006detail6reduce28DeviceReduceSingleTileKernelINS2_10policy_hubIdjN4cuda3std3__44plusIdEEE10Policy1000EN6thrust24THRUST_300001_SM_1000_NS10device_ptrIdEEPdjS9_ddNS7_10__identityEEEvT0_T1_T2_T3_T4_T6_E12temp_storage+56];
	add.f64 	%fd261, %fd260, %fd259;
	selp.f64 	%fd262, %fd261, %fd259, %p46;
	setp.gt.u32 	%p47, %r51, 160;
	ld.shared.f64 	%fd263, [_ZZN3cub18CUB_300001_SM_10006detail6reduce28DeviceReduceSingleTileKernelINS2_10policy_hubIdjN4cuda3std3__44plusIdEEE10Policy1000EN6thrust24THRUST_300001_SM_1000_NS10device_ptrIdEEPdjS9_ddNS7_10__identityEEEvT0_T1_T2_T3_T4_T6_E12temp_storage+64];
	add.f64 	%fd264, %fd263, %fd262;
	selp.f64 	%fd265, %fd264, %fd262, %p47;
	setp.gt.u32 	%p48, %r51, 192;
	ld.shared.f64 	%fd266, [_ZZN3cub18CUB_300001_SM_10006detail6reduce28DeviceReduceSingleTileKernelINS2_10policy_hubIdjN4cuda3std3__44plusIdEEE10Policy1000EN6thrust24THRUST_300001_SM_1000_NS10device_ptrIdEEPdjS9_ddNS7_10__identityEEEvT0_T1_T2_T3_T4_T6_E12temp_storage+72];
	add.f64 	%fd267, %fd266, %fd265;
	selp.f64 	%fd268, %fd267, %fd265, %p48;
	setp.gt.u32 	%p49, %r51, 224;
	ld.shared.f64 	%fd269, [_ZZN3cub18CUB_300001_SM_10006detail6reduce28DeviceReduceSingleTileKernelINS2_10policy_hubIdjN4cuda3std3__44plusIdEEE10Policy1000EN6thrust24THRUST_300001_SM_1000_NS10device_ptrIdEEPdjS9_ddNS7_10__identityEEEvT0_T1_T2_T3_T4_T6_E12temp_storage+80];
	add.f64 	%fd270, %fd269, %fd268;
	selp.f64 	%fd271, %fd270, %fd268, %p49;
	setp.gt.u32 	%p50, %r51, 256;
	ld.shared.f64 	%fd272, [_ZZN3cub18CUB_300001_SM_10006detail6reduce28DeviceReduceSingleTileKernelINS2_10policy_hubIdjN4cuda3std3__44plusIdEEE10Policy1000EN6thrust24THRUST_300001_SM_1000_NS10device_ptrIdEEPdjS9_ddNS7_10__identityEEEvT0_T1_T2_T3_T4_T6_E12temp_storage+88];
	add.f64 	%fd273, %fd272, %fd271;
	selp.f64 	%fd274, %fd273, %fd271, %p50;
	setp.gt.u32 	%p51, %r51, 288;
	ld.shared.f64 	%fd275, [_ZZN3cub18CUB_300001_SM_10006detail6reduce28DeviceReduceSingleTileKernelINS2_10policy_hubIdjN4cuda3std3__44plusIdEEE10Policy1000EN6thrust24THRUST_300001_SM_1000_NS10device_ptrIdEEPdjS9_ddNS7_10__identityEEEvT0_T1_T2_T3_T4_T6_E12temp_storage+96];
	add.f64 	%fd276, %fd275, %fd274;
	selp.f64 	%fd277, %fd276, %fd274, %p51;
	setp.gt.u32 	%p52, %r51, 320;
	ld.shared.f64 	%fd278, [_ZZN3cub18CUB_300001_SM_10006detail6reduce28DeviceReduceSingleTileKernelINS2_10policy_hubIdjN4cuda3std3__44plusIdEEE10Policy1000EN6thrust24THRUST_300001_SM_1000_NS10device_ptrIdEEPdjS9_ddNS7_10__identityEEEvT0_T1_T2_T3_T4_T6_E12temp_storage+104];
	add.f64 	%fd279, %fd278, %fd277;
	selp.f64 	%fd280, %fd279, %fd277, %p52;
	setp.gt.u32 	%p53, %r51, 352;
	ld.shared.f64 	%fd281, [_ZZN3cub18CUB_300001_SM_10006detail6reduce28DeviceReduceSingleTileKernelINS2_10policy_hubIdjN4cuda3std3__44plusIdEEE10Policy1000EN6thrust24THRUST_300001_SM_1000_NS10device_ptrIdEEPdjS9_ddNS7_10__identityEEEvT0_T1_T2_T3_T4_T6_E12temp_storage+112];
	add.f64 	%fd282, %fd281, %fd280;
	selp.f64 	%fd283, %fd282, %fd280, %p53;
	setp.gt.u32 	%p54, %r51, 384;
	ld.shared.f64 	%fd284, [_ZZN3cub18CUB_300001_SM_10006detail6reduce28DeviceReduceSingleTileKernelINS2_10policy_hubIdjN4cuda3std3__44plusIdEEE10Policy1000EN6thrust24THRUST_300001_SM_1000_NS10device_ptrIdEEPdjS9_ddNS7_10__identityEEEvT0_T1_T2_T3_T4_T6_E12temp_storage+120];
	add.f64 	%fd285, %fd284, %fd283;
	selp.f64 	%fd286, %fd285, %fd283, %p54;
	setp.gt.u32 	%p55, %r51, 416;
	ld.shared.f64 	%fd287, [_ZZN3cub18CUB_300001_SM_10006detail6reduce28DeviceReduceSingleTileKernelINS2_10policy_hubIdjN4cuda3std3__44plusIdEEE10Policy1000EN6thrust24THRUST_300001_SM_1000_NS10device_ptrIdEEPdjS9_ddNS7_10__identityEEEvT0_T1_T2_T3_T4_T6_E12temp_storage+128];
	add.f64 	%fd288, %fd287, %fd286;
	selp.f64 	%fd289, %fd288, %fd286, %p55;
	setp.gt.u32 	%p56, %r51, 448;
	ld.shared.f64 	%fd290, [_ZZN3cub18CUB_300001_SM_10006detail6reduce28DeviceReduceSingleTileKernelINS2_10policy_hubIdjN4cuda3std3__44plusIdEEE10Policy1000EN6thrust24THRUST_300001_SM_1000_NS10device_ptrIdEEPdjS9_ddNS7_10__identityEEEvT0_T1_T2_T3_T4_T6_E12temp_storage+136];
	add.f64 	%fd291, %fd290, %fd289;
	selp.f64 	%fd292, %fd291, %fd289, %p56;
	setp.gt.u32 	%p57, %r51, 480;
	ld.shared.f64 	%fd293, [_ZZN3cub18CUB_300001_SM_10006detail6reduce28DeviceReduceSingleTileKernelINS2_10policy_hubIdjN4cuda3std3__44plusIdEEE10Policy1000EN6thrust24THRUST_300001_SM_1000_NS10device_ptrIdEEPdjS9_ddNS7_10__identityEEEvT0_T1_T2_T3_T4_T6_E12temp_storage+144];
	add.f64 	%fd294, %fd293, %fd292;
	selp.f64 	%fd295, %fd294, %fd292, %p57;
	setp.gt.u32 	%p58, %r51, 512;
	ld.shared.f64 	%fd296, [_ZZN3cub18CUB_300001_SM_10006detail6reduce28DeviceReduceSingleTileKernelINS2_10policy_hubIdjN4cuda3std3__44plusIdEEE10Policy1000EN6thrust24THRUST_300001_SM_1000_NS10device_ptrIdEEPdjS9_ddNS7_10__identityEEEvT0_T1_T2_T3_T4_T6_E12temp_storage+152];
	add.f64 	%fd297, %fd296, %fd295;
	selp.f64 	%fd298, %fd297, %fd295, %p58;
	setp.gt.u32 	%p59, %r51, 544;
	ld.shared.f64 	%fd299, [_ZZN3cub18CUB_300001_SM_10006detail6reduce28DeviceReduceSingleTileKernelINS2_10policy_hubIdjN4cuda3std3__44plusIdEEE10Policy1000EN6thrust24THRUST_300001_SM_1000_NS10device_ptrIdEEPdjS9_ddNS7_10__identityEEEvT0_T1_T2_T3_T4_T6_E12temp_storage+160];
	add.f64 	%fd300, %fd299, %fd298;
	selp.f64 	%fd301, %fd300, %fd298, %p59;
	setp.gt.u32 	%p60, %r51, 576;
	ld.shared.f64 	%fd302, [_ZZN3cub18CUB_300001_SM_10006detail6reduce28DeviceReduceSingleTileKernelINS2_10policy_hubIdjN4cuda3std3__44plusIdEEE10Policy1000EN6thrust24THRUST_300001_SM_1000_NS10device_ptrIdEEPdjS9_ddNS7_10__identityEEEvT0_T1_T2_T3_T4_T6_E12temp_storage+168];
	add.f64 	%fd303, %fd302, %fd301;
	selp.f64 	%fd304, %fd303, %fd301, %p60;
	setp.gt.u32 	%p61, %r51, 608;
	ld.shared.f64 	%fd305, [_ZZN3cub18CUB_300001_SM_10006detail6reduce28DeviceReduceSingleTileKernelINS2_10policy_hubIdjN4cuda3std3__44plusIdEEE10Policy1000EN6thrust24THRUST_300001_SM_1000_NS10device_ptrIdEEPdjS9_ddNS7_10__identityEEEvT0_T1_T2_T3_T4_T6_E12temp_storage+176];
	add.f64 	%fd306, %fd305, %fd304;
	selp.f64 	%fd379, %fd306, %fd304, %p61;
	bra.uni 	$L__BB4_50;
$L__BB4_28:
	mov.u32 	%r21, %tid.x;
	mul.wide.u32 	%rd11, %r21, 8;
	add.s64 	%rd12, %rd2, %rd11;
	ld.global.f64 	%fd43, [%rd12];
	ld.global.f64 	%fd44, [%rd12+5120];
	ld.global.f64 	%fd45, [%rd12+10240];
	ld.global.f64 	%fd46, [%rd12+15360];
	ld.global.f64 	%fd47, [%rd12+20480];
	ld.global.f64 	%fd48, [%rd12+25600];
	ld.global.f64 	%fd49, [%rd12+30720];
	ld.global.f64 	%fd50, [%rd12+35840];
	add.f64 	%fd51, %fd43, %fd44;
	add.f64 	%fd52, %fd51, %fd45;
	add.f64 	%fd53, %fd52, %fd46;
	add.f64 	%fd54, %fd53, %fd47;
	add.f64 	%fd55, %fd54, %fd48;
	add.f64 	%fd56, %fd55, %fd49;
	add.f64 	%fd378, %fd56, %fd50;
	add.s32 	%r22, %r51, -5120;
	setp.lt.u32 	%p3, %r22, 5120;
	mov.b32 	%r279, 5120;
	@%p3 bra 	$L__BB4_32;
	mov.b32 	%r279, 5120;
$L__BB4_30:
	add.s32 	%r54, %r21, %r279;
	mul.wide.u32 	%rd13, %r54, 8;
	add.s64 	%rd14, %rd2, %rd13;
	ld.global.f64 	%fd57, [%rd14];
	ld.global.f64 	%fd58, [%rd14+5120];
	ld.global.f64 	%fd59, [%rd14+10240];
	ld.global.f64 	%fd60, [%rd14+15360];
	ld.global.f64 	%fd61, [%rd14+20480];
	ld.global.f64 	%fd62, [%rd14+25600];
	ld.global.f64 	%fd63, [%rd14+30720];
	ld.global.f64 	%fd64, [%rd14+35840];
	add.f64 	%fd65, %fd378, %fd57;
	add.f64 	%fd66, %fd65, %fd58;
	add.f64 	%fd67, %fd66, %fd59;
	add.f64 	%fd68, %fd67, %fd60;
	add.f64 	%fd69, %fd68, %fd61;
	add.f64 	%fd70, %fd69, %fd62;
	add.f64 	%fd71, %fd70, %fd63;
	add.f64 	%fd378, %fd71, %fd64;
	sub.s32 	%r55, %r51, %r279;
	setp.lt.u32 	%p4, %r55, 5120;
	@%p4 bra 	$L__BB4_46;
	add.s32 	%r279, %r279, 5120;
	setp.le.u32 	%p5, %r279, %r22;
	@%p5 bra 	$L__BB4_30;
$L__BB4_32:
	setp.le.u32 	%p6, %r51, %r279;
	sub.s32 	%r56, %r51, %r279;
	setp.ge.s32 	%p7, %r21, %r56;
	or.pred  	%p8, %p6, %p7;
	@%p8 bra 	$L__BB4_46;
	not.b32 	%r58, %r21;
	add.s32 	%r59, %r51, %r58;
	sub.s32 	%r60, %r59, %r279;
	mul.hi.u32 	%r61, %r60, -858993459;
	shr.u32 	%r62, %r61, 9;
	add.s32 	%r26, %r62, 1;
	and.b32  	%r27, %r26, 15;
	setp.lt.u32 	%p9, %r60, 9600;
	mov.u32 	%r284, %r21;
	@%p9 bra 	$L__BB4_37;
	or.b32  	%r282, %r21, 5120;
	add.s32 	%r281, %r21, %r279;
	and.b32  	%r63, %r26, 16777200;
	neg.s32 	%r280, %r63;
$L__BB4_35:
	.pragma "nounroll";
	mul.wide.u32 	%rd15, %r281, 8;
	add.s64 	%rd16, %rd2, %rd15;
	ld.global.f64 	%fd73, [%rd16];
	add.f64 	%fd74, %fd378, %fd73;
	add.s32 	%r64, %r281, 640;
	mul.wide.u32 	%rd17, %r64, 8;
	add.s64 	%rd18, %rd2, %rd17;
	ld.global.f64 	%fd75, [%rd18];
	add.f64 	%fd76, %fd74, %fd75;
	add.s32 	%r65, %r281, 1280;
	mul.wide.u32 	%rd19, %r65, 8;
	add.s64 	%rd20, %rd2, %rd19;
	ld.global.f64 	%fd77, [%rd20];
	add.f64 	%fd78, %fd76, %fd77;
	add.s32 	%r66, %r281, 1920;
	mul.wide.u32 	%rd21, %r66, 8;
	add.s64 	%rd22, %rd2, %rd21;
	ld.global.f64 	%fd79, [%rd22];
	add.f64 	%fd80, %fd78, %fd79;
	add.s32 	%r67, %r281, 2560;
	mul.wide.u32 	%rd23, %r67, 8;
	add.s64 	%rd24, %rd2, %rd23;
	ld.global.f64 	%fd81, [%rd24];
	add.f64 	%fd82, %fd80, %fd81;
	add.s32 	%r68, %r281, 3200;
	mul.wide.u32 	%rd25, %r68, 8;
	add.s64 	%rd26, %rd2, %rd25;
	ld.global.f64 	%fd83, [%rd26];
	add.f64 	%fd84, %fd82, %fd83;
	add.s32 	%r69, %r281, 3840;
	mul.wide.u32 	%rd27, %r69, 8;
	add.s64 	%rd28, %rd2, %rd27;
	ld.global.f64 	%fd85, [%rd28];
	add.f64 	%fd86, %fd84, %fd85;
	add.s32 	%r70, %r281, 4480;
	mul.wide.u32 	%rd29, %r70, 8;
	add.s64 	%rd30, %rd2, %rd29;
	ld.global.f64 	%fd87, [%rd30];
	add.f64 	%fd88, %fd86, %fd87;
	add.s32 	%r71, %r281, 5120;
	mul.wide.u32 	%rd31, %r71, 8;
	add.s64 	%rd32, %rd2, %rd31;
	ld.global.f64 	%fd89, [%rd32];
	add.f64 	%fd90, %fd88, %fd89;
	add.s32 	%r72, %r281, 5760;
	mul.wide.u32 	%rd33, %r72, 8;
	add.s64 	%rd34, %rd2, %rd33;
	ld.global.f64 	%fd91, [%rd34];
	add.f64 	%fd92, %fd90, %fd91;
	add.s32 	%r73, %r281, 6400;
	mul.wide.u32 	%rd35, %r73, 8;
	add.s64 	%rd36, %rd2, %rd35;
	ld.global.f64 	%fd93, [%rd36];
	add.f64 	%fd94, %fd92, %fd93;
	add.s32 	%r74, %r281, 7040;
	mul.wide.u32 	%rd37, %r74, 8;
	add.s64 	%rd38, %rd2, %rd37;
	ld.global.f64 	%fd95, [%rd38];
	add.f64 	%fd96, %fd94, %fd95;
	add.s32 	%r75, %r281, 7680;
	mul.wide.u32 	%rd39, %r75, 8;
	add.s64 	%rd40, %rd2, %rd39;
	ld.global.f64 	%fd97, [%rd40];
	add.f64 	%fd98, %fd96, %fd97;
	add.s32 	%r76, %r281, 8320;
	mul.wide.u32 	%rd41, %r76, 8;
	add.s64 	%rd42, %rd2, %rd41;
	ld.global.f64 	%fd99, [%rd42];
	add.f64 	%fd100, %fd98, %fd99;
	add.s32 	%r77, %r281, 8960;
	mul.wide.u32 	%rd43, %r77, 8;
	add.s64 	%rd44, %rd2, %rd43;
	ld.global.f64 	%fd101, [%rd44];
	add.f64 	%fd102, %fd100, %fd101;
	add.s32 	%r78, %r281, 9600;
	mul.wide.u32 	%rd45, %r78, 8;
	add.s64 	%rd46, %rd2, %rd45;
	ld.global.f64 	%fd103, [%rd46];
	add.f64 	%fd378, %fd102, %fd103;
	add.s32 	%r282, %r282, 10240;
	add.s32 	%r281, %r281, 10240;
	add.s32 	%r280, %r280, 16;
	setp.ne.s32 	%p10, %r280, 0;
	@%p10 bra 	$L__BB4_35;
	add.s32 	%r284, %r282, -5120;
$L__BB4_37:
	setp.eq.s32 	%p11, %r27, 0;
	@%p11 bra 	$L__BB4_46;
	and.b32  	%r39, %r26, 7;
	setp.lt.u32 	%p12, %r27, 8;
	@%p12 bra 	$L__BB4_40;
	add.s32 	%r79, %r284, %r279;
	mul.wide.u32 	%rd47, %r79, 8;
	add.s64 	%rd48, %rd2, %rd47;
	ld.global.f64 	%fd105, [%rd48];
	add.f64 	%fd106, %fd378, %fd105;
	add.s32 	%r80, %r79, 640;
	mul.wide.u32 	%rd49, %r80, 8;
	add.s64 	%rd50, %rd2, %rd49;
	ld.global.f64 	%fd107, [%rd50];
	add.f64 	%fd108, %fd106, %fd107;
	add.s32 	%r81, %r79, 1280;
	mul.wide.u32 	%rd51, %r81, 8;
	add.s64 	%rd52, %rd2, %rd51;
	ld.global.f64 	%fd109, [%rd52];
	add.f64 	%fd110, %fd108, %fd109;
	add.s32 	%r82, %r79, 1920;
	mul.wide.u32 	%rd53, %r82, 8;
	add.s64 	%rd54, %rd2, %rd53;
	ld.global.f64 	%fd111, [%rd54];
	add.f64 	%fd112, %fd110, %fd111;
	add.s32 	%r83, %r79, 2560;
	mul.wide.u32 	%rd55, %r83, 8;
	add.s64 	%rd56, %rd2, %rd55;
	ld.global.f64 	%fd113, [%rd56];
	add.f64 	%fd114, %fd112, %fd113;
	add.s32 	%r84, %r79, 3200;
	mul.wide.u32 	%rd57, %r84, 8;
	add.s64 	%rd58, %rd2, %rd57;
	ld.global.f64 	%fd115, [%rd58];
	add.f64 	%fd116, %fd114, %fd115;
	add.s32 	%r85, %r79, 3840;
	mul.wide.u32 	%rd59, %r85, 8;
	add.s64 	%rd60, %rd2, %rd59;
	ld.global.f64 	%fd117, [%rd60];
	add.f64 	%fd118, %fd116, %fd117;
	add.s32 	%r86, %r79, 4480;
	mul.wide.u32 	%rd61, %r86, 8;
	add.s64 	%rd62, %rd2, %rd61;
	ld.global.f64 	%fd119, [%rd62];
	add.f64 	%fd378, %fd118, %fd119;
	add.s32 	%r284, %r284, 5120;
$L__BB4_40:
	setp.eq.s32 	%p13, %r39, 0;
	@%p13 bra 	$L__BB4_46;
	and.b32  	%r42, %r26, 3;
	setp.lt.u32 	%p14, %r39, 4;
	@%p14 bra 	$L__BB4_43;
	add.s32 	%r87, %r284, %r279;
	mul.wide.u32 	%rd63, %r87, 8;
	add.s64 	%rd64, %rd2, %rd63;
	ld.global.f64 	%fd121, [%rd64];
	add.f64 	%fd122, %fd378, %fd121;
	add.s32 	%r88, %r87, 640;
	mul.wide.u32 	%rd65, %r88, 8;
	add.s64 	%rd66, %rd2, %rd65;
	ld.global.f64 	%fd123, [%rd66];
	add.f64 	%fd124, %fd122, %fd123;
	add.s32 	%r89, %r87, 1280;
	mul.wide.u32 	%rd67, %r89, 8;
	add.s64 	%rd68, %rd2, %rd67;
	ld.global.f64 	%fd125, [%rd68];
	add.f64 	%fd126, %fd124, %fd125;
	add.s32 	%r90, %r87, 1920;
	mul.wide.u32 	%rd69, %r90, 8;
	add.s64 	%rd70, %rd2, %rd69;
	ld.global.f64 	%fd127, [%rd70];
	add.f64 	%fd378, %fd126, %fd127;
	add.s32 	%r284, %r284, 2560;
$L__BB4_43:
	setp.eq.s32 	%p15, %r42, 0;
	@%p15 bra 	$L__BB4_46;
	add.s32 	%r287, %r284, %r279;
	neg.s32 	%r286, %r42;
$L__BB4_45:
	.pragma "nounroll";
	mul.wide.u32 	%rd71, %r287, 8;
	add.s64 	%rd72, %rd2, %rd71;
	ld.global.f64 	%fd128, [%rd72];
	add.f64 	%fd378, %fd378, %fd128;
	add.s32 	%r287, %r287, 640;
	add.s32 	%r286, %r286, 1;
	setp.ne.s32 	%p16, %r286, 0;
	@%p16 bra 	$L__BB4_45;
$L__BB4_46:
	// begin inline asm
	mov.u32 %r91, %laneid;
	// end inline asm
	mov.b64 	%rd73, %fd378;
	mov.b64 	{%r93, %r98}, %rd73;
	mov.b32 	%r99, 1;
	mov.b32 	%r140, 31;
	mov.b32 	%r141, -1;
	// begin inline asm
	shfl.sync.down.b32 %r92, %r93, %r99, %r140, %r141;
	// end inline asm
	// begin inline asm
	shfl.sync.down.b32 %r97, %r98, %r99, %r140, %r141;
	// end inline asm
	mov.b64 	%rd74, {%r92, %r97};
	mov.b64 	%fd129, %rd74;
	setp.gt.s32 	%p17, %r91, 30;
	add.f64 	%fd130, %fd378, %fd129;
	selp.f64 	%fd131, %fd378, %fd130, %p17;
	mov.b64 	%rd75, %fd131;
	mov.b64 	{%r103, %r108}, %rd75;
	mov.b32 	%r109, 2;
	// begin inline asm
	shfl.sync.down.b32 %r102, %r103, %r109, %r140, %r141;
	// end inline asm
	// begin inline asm
	shfl.sync.down.b32 %r107, %r108, %r109, %r140, %r141;
	// end inline asm
	mov.b64 	%rd76, {%r102, %r107};
	mov.b64 	%fd132, %rd76;
	setp.gt.s32 	%p18, %r91, 29;
	add.f64 	%fd133, %fd131, %fd132;
	selp.f64 	%fd134, %fd131, %fd133, %p18;
	mov.b64 	%rd77, %fd134;
	mov.b64 	{%r113, %r118}, %rd77;
	mov.b32 	%r119, 4;
	// begin inline asm
	shfl.sync.down.b32 %r112, %r113, %r119, %r140, %r141;
	// end inline asm
	// begin inline asm
	shfl.sync.down.b32 %r117, %r118, %r119, %r140, %r141;
	// end inline asm
	mov.b64 	%rd78, {%r112, %r117};
	mov.b64 	%fd135, %rd78;
	setp.gt.s32 	%p19, %r91, 27;
	add.f64 	%fd136, %fd134, %fd135;
	selp.f64 	%fd137, %fd134, %fd136, %p19;
	mov.b64 	%rd79, %fd137;
	mov.b64 	{%r123, %r128}, %rd79;
	mov.b32 	%r129, 8;
	// begin inline asm
	shfl.sync.down.b32 %r122, %r123, %r129, %r140, %r141;
	// end inline asm
	// begin inline asm
	shfl.sync.down.b32 %r127, %r128, %r129, %r140, %r141;
	// end inline asm
	mov.b64 	%rd80, {%r122, %r127};
	mov.b64 	%fd138, %rd80;
	setp.gt.s32 	%p20, %r91, 23;
	add.f64 	%fd139, %fd137, %fd138;
	selp.f64 	%fd140, %fd137, %fd139, %p20;
	mov.b64 	%rd81, %fd140;
	mov.b64 	{%r133, %r138}, %rd81;
	mov.b32 	%r139, 16;
	// begin inline asm
	shfl.sync.down.b32 %r132, %r133, %r139, %r140, %r141;
	// end inline asm
	// begin inline asm
	shfl.sync.down.b32 %r137, %r138, %r139, %r140, %r141;
	// end inline asm
	mov.b64 	%rd82, {%r132, %r137};
	mov.b64 	%fd141, %rd82;
	setp.gt.s32 	%p21, %r91, 15;
	add.f64 	%fd38, %fd140, %fd141;
	selp.f64 	%fd379, %fd140, %fd38, %p21;
	setp.ne.s32 	%p22, %r91, 0;
	@%p22 bra 	$L__BB4_48;
	shr.u32 	%r142, %r21, 2;
	and.b32  	%r143, %r142, 248;
	mov.u32 	%r144, _ZZN3cub18CUB_300001_SM_10006detail6reduce28DeviceReduceSingleTileKernelINS2_10policy_hubIdjN4cuda3std3__44plusIdEEE10Policy1000EN6thrust24THRUST_300001_SM_1000_NS10device_ptrIdEEPdjS9_ddNS7_10__identityEEEvT0_T1_T2_T3_T4_T6_E12temp_storage;
	add.s32 	%r145, %r144, %r143;
	st.shared.f64 	[%r145+24], %fd38;
$L__BB4_48:
	bar.sync 	0;
	setp.ne.s32 	%p23, %r21, 0;
	@%p23 bra 	$L__BB4_50;
	ld.shared.f64 	%fd142, [_ZZN3cub18CUB_300001_SM_10006detail6reduce28DeviceReduceSingleTileKernelINS2_10policy_hubIdjN4cuda3std3__44plusIdEEE10Policy1000EN6thrust24THRUST_300001_SM_1000_NS10device_ptrIdEEPdjS9_ddNS7_10__identityEEEvT0_T1_T2_T3_T4_T6_E12temp_storage+32];
	add.f64 	%fd143, %fd379, %fd142;
	ld.shared.f64 	%fd144, [_ZZN3cub18CUB_300001_SM_10006detail6reduce28DeviceReduceSingleTileKernelINS2_10policy_hubIdjN4cuda3std3__44plusIdEEE10Policy1000EN6thrust24THRUST_300001_SM_1000_NS10device_ptrIdEEPdjS9_ddNS7_10__identityEEEvT0_T1_T2_T3_T4_T6_E12temp_storage+40];
	add.f64 	%fd145, %fd143, %fd144;
	ld.shared.f64 	%fd146, [_ZZN3cub18CUB_300001_SM_10006detail6reduce28DeviceReduceSingleTileKernelINS2_10policy_hubIdjN4cuda3std3__44plusIdEEE10Policy1000EN6thrust24THRUST_300001_SM_1000_NS10device_ptrIdEEPdjS9_ddNS7_10__identityEEEvT0_T1_T2_T3_T4_T6_E12temp_storage+48];
	add.f64 	%fd147, %fd145, %fd146;
	ld.shared.f64 	%fd148, [_ZZN3cub18CUB_300001_SM_10006detail6reduce28DeviceReduceSingleTileKernelINS2_10policy_hubIdjN4cuda3std3__44plusIdEEE10Policy1000EN6thrust24THRUST_300001_SM_1000_NS10device_ptrIdEEPdjS9_ddNS7_10__identityEEEvT0_T1_T2_T3_T4_T6_E12temp_storage+56];
	add.f64 	%fd149, %fd147, %fd148;
	ld.shared.f64 	%fd150, [_ZZN3cub18CUB_300001_SM_10006detail6reduce28DeviceReduceSingleTileKernelINS2_10policy_hubIdjN4cuda3std3__44plusIdEEE10Policy1000EN6thrust24THRUST_300001_SM_1000_NS10device_ptrIdEEPdjS9_ddNS7_10__identityEEEvT0_T1_T2_T3_T4_T6_E12temp_storage+64];
	add.f64 	%fd151, %fd149, %fd150;
	ld.shared.f64 	%fd152, [_ZZN3cub18CUB_300001_SM_10006detail6reduce28DeviceReduceSingleTileKernelINS2_10policy_hubIdjN4cuda3std3__44plusIdEEE10Policy1000EN6thrust24THRUST_300001_SM_1000_NS10device_ptrIdEEPdjS9_ddNS7_10__identityEEEvT0_T1_T2_T3_T4_T6_E12temp_storage+72];
	add.f64 	%fd153, %fd151, %fd152;
	ld.shared.f64 	%fd154, [_ZZN3cub18CUB_300001_SM_10006detail6reduce28DeviceReduceSingleTileKernelINS2_10policy_hubIdjN4cuda3std3__44plusIdEEE10Policy1000EN6thrust24THRUST_300001_SM_1000_NS10device_ptrIdEEPdjS9_ddNS7_10__identityEEEvT0_T1_T2_T3_T4_T6_E12temp_storage+80];
	add.f64 	%fd155, %fd153, %fd154;
	ld.shared.f64 	%fd156, [_ZZN3cub18CUB_300001_SM_10006detail6reduce28DeviceReduceSingleTileKernelINS2_10policy_hubIdjN4cuda3std3__44plusIdEEE10Policy1000EN6thrust24THRUST_300001_SM_1000_NS10device_ptrIdEEPdjS9_ddNS7_10__identityEEEvT0_T1_T2_T3_T4_T6_E12temp_storage+88];
	add.f64 	%fd157, %fd155, %fd156;
	ld.shared.f64 	%fd158, [_ZZN3cub18CUB_300001_SM_10006detail6reduce28DeviceReduceSingleTileKernelINS2_10policy_hubIdjN4cuda3std3__44plusIdEEE10Policy1000EN6thrust24THRUST_300001_SM_1000_NS10device_ptrIdEEPdjS9_ddNS7_10__identityEEEvT0_T1_T2_T3_T4_T6_E12temp_storage+96];
	add.f64 	%fd159, %fd157, %fd158;
	ld.shared.f64 	%fd160, [_ZZN3cub18CUB_300001_SM_10006detail6reduce28DeviceReduceSingleTileKernelINS2_10policy_hubIdjN4cuda3std3__44plusIdEEE10Policy1000EN6thrust24THRUST_300001_SM_1000_NS10device_ptrIdEEPdjS9_ddNS7_10__identityEEEvT0_T1_T2_T3_T4_T6_E12temp_storage+104];
	add.f64 	%fd161, %fd159, %fd160;
	ld.shared.f64 	%fd162, [_ZZN3cub18CUB_300001_SM_10006detail6reduce28DeviceReduceSingleTileKernelINS2_10policy_hubIdjN4cuda3std3__44plusIdEEE10Policy1000EN6thrust24THRUST_300001_SM_1000_NS10device_ptrIdEEPdjS9_ddNS7_10__identityEEEvT0_T1_T2_T3_T4_T6_E12temp_storage+112];
	add.f64 	%fd163, %fd161, %fd162;
	ld.shared.f64 	%fd164, [_ZZN3cub18CUB_300001_SM_10006detail6reduce28DeviceReduceSingleTileKernelINS2_10policy_hubIdjN4cuda3std3__44plusIdEEE10Policy1000EN6thrust24THRUST_300001_SM_1000_NS10device_ptrIdEEPdjS9_ddNS7_10__identityEEEvT0_T1_T2_T3_T4_T6_E12temp_storage+120];
	add.f64 	%fd165, %fd163, %fd164;
	ld.shared.f64 	%fd166, [_ZZN3cub18CUB_300001_SM_10006detail6reduce28DeviceReduceSingleTileKernelINS2_10policy_hubIdjN4cuda3std3__44plusIdEEE10Policy1000EN6thrust24THRUST_300001_SM_1000_NS10device_ptrIdEEPdjS9_ddNS7_10__identityEEEvT0_T1_T2_T3_T4_T6_E12temp_storage+128];
	add.f64 	%fd167, %fd165, %fd166;
	ld.shared.f64 	%fd168, [_ZZN3cub18CUB_300001_SM_10006detail6reduce28DeviceReduceSingleTileKernelINS2_10policy_hubIdjN4cuda3std3__44plusIdEEE10Policy1000EN6thrust24THRUST_300001_SM_1000_NS10device_ptrIdEEPdjS9_ddNS7_10__identityEEEvT0_T1_T2_T3_T4_T6_E12temp_storage+136];
	add.f64 	%fd169, %fd167, %fd168;
	ld.shared.f64 	%fd170, [_ZZN3cub18CUB_300001_SM_10006detail6reduce28DeviceReduceSingleTileKernelINS2_10policy_hubIdjN4cuda3std3__44plusIdEEE10Policy1000EN6thrust24THRUST_300001_SM_1000_NS10device_ptrIdEEPdjS9_ddNS7_10__identityEEEvT0_T1_T2_T3_T4_T6_E12temp_storage+144];
	add.f64 	%fd171, %fd169, %fd170;
	ld.shared.f64 	%fd172, [_ZZN3cub18CUB_300001_SM_10006detail6reduce28DeviceReduceSingleTileKernelINS2_10policy_hubIdjN4cuda3std3__44plusIdEEE10Policy1000EN6thrust24THRUST_300001_SM_1000_NS10device_ptrIdEEPdjS9_ddNS7_10__identityEEEvT0_T1_T2_T3_T4_T6_E12temp_storage+152];
	add.f64 	%fd173, %fd171, %fd172;
	ld.shared.f64 	%fd174, [_ZZN3cub18CUB_300001_SM_10006detail6reduce28DeviceReduceSingleTileKernelINS2_10policy_hubIdjN4cuda3std3__44plusIdEEE10Policy1000EN6thrust24THRUST_300001_SM_1000_NS10device_ptrIdEEPdjS9_ddNS7_10__identityEEEvT0_T1_T2_T3_T4_T6_E12temp_storage+160];
	add.f64 	%fd175, %fd173, %fd174;
	ld.shared.f64 	%fd176, [_ZZN3cub18CUB_300001_SM_10006detail6reduce28DeviceReduceSingleTileKernelINS2_10policy_hubIdjN4cuda3std3__44plusIdEEE10Policy1000EN6thrust24THRUST_300001_SM_1000_NS10device_ptrIdEEPdjS9_ddNS7_10__identityEEEvT0_T1_T2_T3_T4_T6_E12temp_storage+168];
	add.f64 	%fd177, %fd175, %fd176;
	ld.shared.f64 	%fd178, [_ZZN3cub18CUB_300001_SM_10006detail6reduce28DeviceReduceSingleTileKernelINS2_10policy_hubIdjN4cuda3std3__44plusIdEEE10Policy1000EN6thrust24THRUST_300001_SM_1000_NS10device_ptrIdEEPdjS9_ddNS7_10__identityEEEvT0_T1_T2_T3_T4_T6_E12temp_storage+176];
	add.f64 	%fd379, %fd177, %fd178;
$L__BB4_50:
	mov.u32 	%r269, %tid.x;
	setp.ne.s32 	%p69, %r269, 0;
	@%p69 bra 	$L__BB4_52;
	add.f64 	%fd357, %fd42, %fd379;
	st.global.f64 	[%rd1], %fd357;
$L__BB4_52:
	ret;

}
	// .globl	_ZN3cub18CUB_300001_SM_10006detail6reduce18DeviceReduceKernelINS2_10policy_hubIdjN4cuda3std3__44plusIdEEE10Policy1000EN6thrust24THRUST_300001_SM_1000_NS10device_ptrIdEEjS9_dNS7_10__identityEEEvT0_PT3_T1_NS0_13GridEvenShareISK_EET2_T4_
.visible .entry _ZN3cub18CUB_300001_SM_10006detail6reduce18DeviceReduceKernelINS2_10policy_hubIdjN4cuda3std3__44plusIdEEE10Policy1000EN6thrust24THRUST_300001_SM_1000_NS10device_ptrIdEEjS9_dNS7_10__identityEEEvT0_PT3_T1_NS0_13GridEvenShareISK_EET2_T4_(
	.param .align 8 .b8 _ZN3cub18CUB_300001_SM_10006detail6reduce18DeviceReduceKernelINS2_10policy_hubIdjN4cuda3std3__44plusIdEEE10Policy1000EN6thrust24THRUST_300001_SM_1000_NS10device_ptrIdEEjS9_dNS7_10__identityEEEvT0_PT3_T1_NS0_13GridEvenShareISK_EET2_T4__param_0[8],
	.param .u64 .ptr .align 1 _ZN3cub18CUB_300001_SM_10006detail6reduce18DeviceReduceKernelINS2_10policy_hubIdjN4cuda3std3__44plusIdEEE10Policy1000EN6thrust24THRUST_300001_SM_1000_NS10device_ptrIdEEjS9_dNS7_10__identityEEEvT0_PT3_T1_NS0_13GridEvenShareISK_EET2_T4__param_1,
	.param .u32 _ZN3cub18CUB_300001_SM_10006detail6reduce18DeviceReduceKernelINS2_10policy_hubIdjN4cuda3std3__44plusIdEEE10Policy1000EN6thrust24THRUST_300001_SM_1000_NS10device_ptrIdEEjS9_dNS7_10__identityEEEvT0_PT3_T1_NS0_13GridEvenShareISK_EET2_T4__param_2,
	.param .align 4 .b8 _ZN3cub18CUB_300001_SM_10006detail6reduce18DeviceReduceKernelINS2_10policy_hubIdjN4cuda3std3__44plusIdEEE10Policy1000EN6thrust24THRUST_300001_SM_1000_NS10device_ptrIdEEjS9_dNS7_10__identityEEEvT0_PT3_T1_NS0_13GridEvenShareISK_EET2_T4__param_3[40],
	.param .align 1 .b8 _ZN3cub18CUB_300001_SM_10006detail6reduce18DeviceReduceKernelINS2_10policy_hubIdjN4cuda3std3__44plusIdEEE10Policy1000EN6thrust24THRUST_300001_SM_1000_NS10device_ptrIdEEjS9_dNS7_10__identityEEEvT0_PT3_T1_NS0_13GridEvenShareISK_EET2_T4__param_4[1],
	.param .align 1 .b8 _ZN3cub18CUB_300001_SM_10006detail6reduce18DeviceReduceKernelINS2_10policy_hubIdjN4cuda3std3__44plusIdEEE10Policy1000EN6thrust24THRUST_300001_SM_1000_NS10device_ptrIdEEjS9_dNS7_10__identityEEEvT0_PT3_T1_NS0_13GridEvenShareISK_EET2_T4__param_5[1]
)
.maxntid 640
{
	.reg .pred 	%p<69>;
	.reg .b16 	%rs<4>;
	.reg .b32 	%r<356>;
	.reg .b64 	%rd<160>;
	.reg .b64 	%fd<376>;
	// demoted variable
	.shared .align 8 .b8 _ZZN3cub18CUB_300001_SM_10006detail6reduce18DeviceReduceKernelINS2_10policy_hubIdjN4cuda3std3__44plusIdEEE10Policy1000EN6thrust24THRUST_300001_SM_1000_NS10device_ptrIdEEjS9_dNS7_10__identityEEEvT0_PT3_T1_NS0_13GridEvenShareISK_EET2_T4_E12temp_storage[192];
	ld.param.u32 	%r1, [_ZN3cub18CUB_300001_SM_10006detail6reduce18DeviceReduceKernelINS2_10policy_hubIdjN4cuda3std3__44plusIdEEE10Policy1000EN6thrust24THRUST_300001_SM_1000_NS10device_ptrIdEEjS9_dNS7_10__identityEEEvT0_PT3_T1_NS0_13GridEvenShareISK_EET2_T4__param_3+20];
	ld.param.u32 	%r2, [_ZN3cub18CUB_300001_SM_10006detail6reduce18DeviceReduceKernelINS2_10policy_hubIdjN4cuda3std3__44plusIdEEE10Policy1000EN6thrust24THRUST_300001_SM_1000_NS10device_ptrIdEEjS9_dNS7_10__identityEEEvT0_PT3_T1_NS0_13GridEvenShareISK_EET2_T4__param_3+24];
	ld.param.u64 	%rd3, [_ZN3cub18CUB_300001_SM_10006detail6reduce18DeviceReduceKernelINS2_10policy_hubIdjN4cuda3std3__44plusIdEEE10Policy1000EN6thrust24THRUST_300001_SM_1000_NS10device_ptrIdEEjS9_dNS7_10__identityEEEvT0_PT3_T1_NS0_13GridEvenShareISK_EET2_T4__param_0];
	cvta.to.global.u64 	%rd1, %rd3;
	mov.u32 	%r3, %ctaid.x;
	mul.lo.s32 	%r4, %r2, 5120;
	mul.lo.s32 	%r347, %r3, 5120;
	sub.s32 	%r6, %r1, %r347;
	setp.gt.u32 	%p1, %r6, 5119;
	@%p1 bra 	$L__BB5_26;
	mov.u32 	%r7, %tid.x;
	setp.ge.u32 	%p23, %r7, %r6;
	mov.f64 	%fd364, 0d0000000000000000;
	mov.u32 	%r338, %r7;
	@%p23 bra 	$L__BB5_3;
	add.s32 	%r181, %r347, %r7;
	mul.wide.u32 	%rd76, %r181, 8;
	add.s64 	%rd77, %rd1, %rd76;
	ld.global.f64 	%fd364, [%rd77];
	add.s32 	%r338, %r7, 640;
$L__BB5_3:
	setp.ge.u32 	%p24, %r338, %r6;
	@%p24 bra 	$L__BB5_17;
	not.b32 	%r182, %r338;
	add.s32 	%r183, %r1, %r182;
	sub.s32 	%r184, %r183, %r347;
	mul.hi.u32 	%r185, %r184, -858993459;
	shr.u32 	%r186, %r185, 9;
	add.s32 	%r10, %r186, 1;
	and.b32  	%r11, %r10, 15;
	setp.lt.u32 	%p25, %r184, 9600;
	@%p25 bra 	$L__BB5_8;
	add.s32 	%r337, %r338, 5120;
	add.s32 	%r336, %r338, %r347;
	and.b32  	%r187, %r10, 16777200;
	neg.s32 	%r335, %r187;
$L__BB5_6:
	.pragma "nounroll";
	mul.wide.u32 	%rd78, %r336, 8;
	add.s64 	%rd79, %rd1, %rd78;
	ld.global.f64 	%fd179, [%rd79];
	add.f64 	%fd180, %fd364, %fd179;
	add.s32 	%r188, %r336, 640;
	mul.wide.u32 	%rd80, %r188, 8;
	add.s64 	%rd81, %rd1, %rd80;
	ld.global.f64 	%fd181, [%rd81];
	add.f64 	%fd182, %fd180, %fd181;
	add.s32 	%r189, %r336, 1280;
	mul.wide.u32 	%rd82, %r189, 8;
	add.s64 	%rd83, %rd1, %rd82;
	ld.global.f64 	%fd183, [%rd83];
	add.f64 	%fd184, %fd182, %fd183;
	add.s32 	%r190, %r336, 1920;
	mul.wide.u32 	%rd84, %r190, 8;
	add.s64 	%rd85, %rd1, %rd84;
	ld.global.f64 	%fd185, [%rd85];
	add.f64 	%fd186, %fd184, %fd185;
	add.s32 	%r191, %r336, 2560;
	mul.wide.u32 	%rd86, %r191, 8;
	add.s64 	%rd87, %rd1, %rd86;
	ld.global.f64 	%fd187, [%rd87];
	add.f64 	%fd188, %fd186, %fd187;
	add.s32 	%r192, %r336, 3200;
	mul.wide.u32 	%rd88, %r192, 8;
	add.s64 	%rd89, %rd1, %rd88;
	ld.global.f64 	%fd189, [%rd89];
	add.f64 	%fd190, %fd188, %fd189;
	add.s32 	%r193, %r336, 3840;
	mul.wide.u32 	%rd90, %r193, 8;
	add.s64 	%rd91, %rd1, %rd90;
	ld.global.f64 	%fd191, [%rd91];
	add.f64 	%fd192, %fd190, %fd191;
	add.s32 	%r194, %r336, 4480;
	mul.wide.u32 	%rd92, %r194, 8;
	add.s64 	%rd93, %rd1, %rd92;
	ld.global.f64 	%fd193, [%rd93];
	add.f64 	%fd194, %fd192, %fd193;
	add.s32 	%r195, %r336, 5120;
	mul.wide.u32 	%rd94, %r195, 8;
	add.s64 	%rd95, %rd1, %rd94;
	ld.global.f64 	%fd195, [%rd95];
	add.f64 	%fd196, %fd194, %fd195;
	add.s32 	%r196, %r336, 5760;
	mul.wide.u32 	%rd96, %r196, 8;
	add.s64 	%rd97, %rd1, %rd96;
	ld.global.f64 	%fd197, [%rd97];
	add.f64 	%fd198, %fd196, %fd197;
	add.s32 	%r197, %r336, 6400;
	mul.wide.u32 	%rd98, %r197, 8;
	add.s64 	%rd99, %rd1, %rd98;
	ld.global.f64 	%fd199, [%rd99];
	add.f64 	%fd200, %fd198, %fd199;
	add.s32 	%r198, %r336, 7040;
	mul.wide.u32 	%rd100, %r198, 8;
	add.s64 	%rd101, %rd1, %rd100;
	ld.global.f64 	%fd201, [%rd101];
	add.f64 	%fd202, %fd200, %fd201;
	add.s32 	%r199, %r336, 7680;
	mul.wide.u32 	%rd102, %r199, 8;
	add.s64 	%rd103, %rd1, %rd102;
	ld.global.f64 	%fd203, [%rd103];
	add.f64 	%fd204, %fd202, %fd203;
	add.s32 	%r200, %r336, 8320;
	mul.wide.u32 	%rd104, %r200, 8;
	add.s64 	%rd105, %rd1, %rd104;
	ld.global.f64 	%fd205, [%rd105];
	add.f64 	%fd206, %fd204, %fd205;
	add.s32 	%r201, %r336, 8960;
	mul.wide.u32 	%rd106, %r201, 8;
	add.s64 	%rd107, %rd1, %rd106;
	ld.global.f64 	%fd207, [%rd107];
	add.f64 	%fd208, %fd206, %fd207;
	add.s32 	%r202, %r336, 9600;
	mul.wide.u32 	%rd108, %r202, 8;
	add.s64 	%rd109, %rd1, %rd108;
	ld.global.f64 	%fd209, [%rd109];
	add.f64 	%fd364, %fd208, %fd209;
	add.s32 	%r337, %r337, 10240;
	add.s32 	%r336, %r336, 10240;
	add.s32 	%r335, %r335, 16;
	setp.ne.s32 	%p26, %r335, 0;
	@%p26 bra 	$L__BB5_6;
	add.s32 	%r338, %r337, -5120;
$L__BB5_8:
	setp.eq.s32 	%p27, %r11, 0;
	@%p27 bra 	$L__BB5_17;
	and.b32  	%r23, %r10, 7;
	setp.lt.u32 	%p28, %r11, 8;
	@%p28 bra 	$L__BB5_11;
	add.s32 	%r203, %r338, %r347;
	mul.wide.u32 	%rd110, %r203, 8;
	add.s64 	%rd111, %rd1, %rd110;
	ld.global.f64 	%fd211, [%rd111];
	add.f64 	%fd212, %fd364, %fd211;
	add.s32 	%r204, %r203, 640;
	mul.wide.u32 	%rd112, %r204, 8;
	add.s64 	%rd113, %rd1, %rd112;
	ld.global.f64 	%fd213, [%rd113];
	add.f64 	%fd214, %fd212, %fd213;
	add.s32 	%r205, %r203, 1280;
	mul.wide.u32 	%rd114, %r205, 8;
	add.s64 	%rd115, %rd1, %rd114;
	ld.global.f64 	%fd215, [%rd115];
	add.f64 	%fd216, %fd214, %fd215;
	add.s32 	%r206, %r203, 1920;
	mul.wide.u32 	%rd116, %r206, 8;
	add.s64 	%rd117, %rd1, %rd116;
	ld.global.f64 	%fd217, [%rd117];
	add.f64 	%fd218, %fd216, %fd217;
	add.s32 	%r207, %r203, 2560;
	mul.wide.u32 	%rd118, %r207, 8;
	add.s64 	%rd119, %rd1, %rd118;
	ld.global.f64 	%fd219, [%rd119];
	add.f64 	%fd220, %fd218, %fd219;
	add.s32 	%r208, %r203, 3200;
	mul.wide.u32 	%rd120, %r208, 8;
	add.s64 	%rd121, %rd1, %rd120;
	ld.global.f64 	%fd221, [%rd121];
	add.f64 	%fd222, %fd220, %fd221;
	add.s32 	%r209, %r203, 3840;
	mul.wide.u32 	%rd122, %r209, 8;
	add.s64 	%rd123, %rd1, %rd122;
	ld.global.f64 	%fd223, [%rd123];
	add.f64 	%fd224, %fd222, %fd223;
	add.s32 	%r210, %r203, 4480;
	mul.wide.u32 	%rd124, %r210, 8;
	add.s64 	%rd125, %rd1, %rd124;
	ld.global.f64 	%fd225, [%rd125];
	add.f64 	%fd364, %fd224, %fd225;
	add.s32 	%r338, %r338, 5120;
$L__BB5_11:
	setp.eq.s32 	%p29, %r23, 0;
	@%p29 bra 	$L__BB5_17;
	and.b32  	%r26, %r10, 3;
	setp.lt.u32 	%p30, %r23, 4;
	@%p30 bra 	$L__BB5_14;
	add.s32 	%r211, %r338, %r347;
	mul.wide.u32 	%rd126, %r211, 8;
	add.s64 	%rd127, %rd1, %rd126;
	ld.global.f64 	%fd227, [%rd127];
	add.f64 	%fd228, %fd364, %fd227;
	add.s32 	%r212, %r211, 640;
	mul.wide.u32 	%rd128, %r212, 8;
	add.s64 	%rd129, %rd1, %rd128;
	ld.global.f64 	%fd229, [%rd129];
	add.f64 	%fd230, %fd228, %fd229;
	add.s32 	%r213, %r211, 1280;
	mul.wide.u32 	%rd130, %r213, 8;
	add.s64 	%rd131, %rd1, %rd130;
	ld.global.f64 	%fd231, [%rd131];
	add.f64 	%fd232, %fd230, %fd231;
	add.s32 	%r214, %r211, 1920;
	mul.wide.u32 	%rd132, %r214, 8;
	add.s64 	%rd133, %rd1, %rd132;
	ld.global.f64 	%fd233, [%rd133];
	add.f64 	%fd364, %fd232, %fd233;
	add.s32 	%r338, %r338, 2560;
$L__BB5_14:
	setp.eq.s32 	%p31, %r26, 0;
	@%p31 bra 	$L__BB5_17;
	add.s32 	%r342, %r338, %r347;
	neg.s32 	%r341, %r26;
$L__BB5_16:
	.pragma "nounroll";
	mul.wide.u32 	%rd134, %r342, 8;
	add.s64 	%rd135, %rd1, %rd134;
	ld.global.f64 	%fd234, [%rd135];
	add.f64 	%fd364, %fd364, %fd234;
	add.s32 	%r342, %r342, 640;
	add.s32 	%r341, %r341, 1;
	setp.ne.s32 	%p32, %r341, 0;
	@%p32 bra 	$L__BB5_16;
$L__BB5_17:
	setp.lt.u32 	%p33, %r6, 640;
	@%p33 bra 	$L__BB5_22;
	// begin inline asm
	mov.u32 %r278, %laneid;
	// end inline asm
	mov.b64 	%rd146, %fd364;
	mov.b64 	{%r280, %r285}, %rd146;
	mov.b32 	%r286, 1;
	mov.b32 	%r327, 31;
	mov.b32 	%r328, -1;
	// begin inline asm
	shfl.sync.down.b32 %r279, %r280, %r286, %r327, %r328;
	// end inline asm
	// begin inline asm
	shfl.sync.down.b32 %r284, %r285, %r286, %r327, %r328;
	// end inline asm
	mov.b64 	%rd147, {%r279, %r284};
	mov.b64 	%fd305, %rd147;
	setp.gt.s32 	%p61, %r278, 30;
	add.f64 	%fd306, %fd364, %fd305;
	selp.f64 	%fd307, %fd364, %fd306, %p61;
	mov.b64 	%rd148, %fd307;
	mov.b64 	{%r290, %r295}, %rd148;
	mov.b32 	%r296, 2;
	// begin inline asm
	shfl.sync.down.b32 %r289, %r290, %r296, %r327, %r328;
	// end inline asm
	// begin inline asm
	shfl.sync.down.b32 %r294, %r295, %r296, %r327, %r328;
	// end inline asm
	mov.b64 	%rd149, {%r289, %r294};
	mov.b64 	%fd308, %rd149;
	setp.gt.s32 	%p62, %r278, 29;
	add.f64 	%fd309, %fd307, %fd308;
	selp.f64 	%fd310, %fd307, %fd309, %p62;
	mov.b64 	%rd150, %fd310;
	mov.b64 	{%r300, %r305}, %rd150;
	mov.b32 	%r306, 4;
	// begin inline asm
	shfl.sync.down.b32 %r299, %r300, %r306, %r327, %r328;
	// end inline asm
	// begin inline asm
	shfl.sync.down.b32 %r304, %r305, %r306, %r327, %r328;
	// end inline asm
	mov.b64 	%rd151, {%r299, %r304};
	mov.b64 	%fd311, %rd151;
	setp.gt.s32 	%p63, %r278, 27;
	add.f64 	%fd312, %fd310, %fd311;
	selp.f64 	%fd313, %fd310, %fd312, %p63;
	mov.b64 	%rd152, %fd313;
	mov.b64 	{%r310, %r315}, %rd152;
	mov.b32 	%r316, 8;
	// begin inline asm
	shfl.sync.down.b32 %r309, %r310, %r316, %r327, %r328;
	// end inline asm
	// begin inline asm
	shfl.sync.down.b32 %r314, %r315, %r316, %r327, %r328;
	// end inline asm
	mov.b64 	%rd153, {%r309, %r314};
	mov.b64 	%fd314, %rd153;
	setp.gt.s32 	%p64, %r278, 23;
	add.f64 	%fd315, %fd313, %fd314;
	selp.f64 	%fd316, %fd313, %fd315, %p64;
	mov.b64 	%rd154, %fd316;
	mov.b64 	{%r320, %r325}, %rd154;
	mov.b32 	%r326, 16;
	// begin inline asm
	shfl.sync.down.b32 %r319, %r320, %r326, %r327, %r328;
	// end inline asm
	// begin inline asm
	shfl.sync.down.b32 %r324, %r325, %r326, %r327, %r328;
	// end inline asm
	mov.b64 	%rd155, {%r319, %r324};
	mov.b64 	%fd317, %rd155;
	setp.gt.s32 	%p65, %r278, 15;
	add.f64 	%fd16, %fd316, %fd317;
	selp.f64 	%fd375, %fd316, %fd16, %p65;
	setp.ne.s32 	%p66, %r278, 0;
	@%p66 bra 	$L__BB5_20;
	shr.u32 	%r329, %r7, 2;
	and.b32  	%r330, %r329, 248;
	mov.u32 	%r331, _ZZN3cub18CUB_300001_SM_10006detail6reduce18DeviceReduceKernelINS2_10policy_hubIdjN4cuda3std3__44plusIdEEE10Policy1000EN6thrust24THRUST_300001_SM_1000_NS10device_ptrIdEEjS9_dNS7_10__identityEEEvT0_PT3_T1_NS0_13GridEvenShareISK_EET2_T4_E12temp_storage;
	add.s32 	%r332, %r331, %r330;
	st.shared.f64 	[%r332+24], %fd16;
$L__BB5_20:
	bar.sync 	0;
	setp.ne.s32 	%p67, %r7, 0;
	@%p67 bra 	$L__BB5_48;
	ld.shared.f64 	%fd318, [_ZZN3cub18CUB_300001_SM_10006detail6reduce18DeviceReduceKernelINS2_10policy_hubIdjN4cuda3std3__44plusIdEEE10Policy1000EN6thrust24THRUST_300001_SM_1000_NS10device_ptrIdEEjS9_dNS7_10__identityEEEvT0_PT3_T1_NS0_13GridEvenShareISK_EET2_T4_E12temp_storage+32];
	add.f64 	%fd319, %fd375, %fd318;
	ld.shared.f64 	%fd320, [_ZZN3cub18CUB_300001_SM_10006detail6reduce18DeviceReduceKernelINS2_10policy_hubIdjN4cuda3std3__44plusIdEEE10Policy1000EN6thrust24THRUST_300001_SM_1000_NS10device_ptrIdEEjS9_dNS7_10__identityEEEvT0_PT3_T1_NS0_13GridEvenShareISK_EET2_T4_E12temp_storage+40];
	add.f64 	%fd321, %fd319, %fd320;
	ld.shared.f64 	%fd322, [_ZZN3cub18CUB_300001_SM_10006detail6reduce18DeviceReduceKernelINS2_10policy_hubIdjN4cuda3std3__44plusIdEEE10Policy1000EN6thrust24THRUST_300001_SM_1000_NS10device_ptrIdEEjS9_dNS7_10__identityEEEvT0_PT3_T1_NS0_13GridEvenShareISK_EET2_T4_E12temp_storage+48];
	add.f64 	%fd323, %fd321, %fd322;
	ld.shared.f64 	%fd324, [_ZZN3cub18CUB_300001_SM_10006detail6reduce18DeviceReduceKernelINS2_10policy_hubIdjN4cuda3std3__44plusIdEEE10Policy1000EN6thrust24THRUST_300001_SM_1000_NS10device_ptrIdEEjS9_dNS7_10__identityEEEvT0_PT3_T1_NS0_13GridEvenShareISK_EET2_T4_E12temp_storage+56];
	add.f64 	%fd325, %fd323, %fd324;
	ld.shared.f64 	%fd326, [_ZZN3cub18CUB_300001_SM_10006detail6reduce18DeviceReduceKernelINS2_10policy_hubIdjN4cuda3std3__44plusIdEEE10Policy1000EN6thrust24THRUST_300001_SM_1000_NS10device_ptrIdEEjS9_dNS7_10__identityEEEvT0_PT3_T1_NS0_13GridEvenShareISK_EET2_T4_E12temp_storage+64];
	add.f64 	%fd327, %fd325, %fd326;
	ld.shared.f64 	%fd328, [_ZZN3cub18CUB_300001_SM_10006detail6reduce18DeviceReduceKernelINS2_10policy_hubIdjN4cuda3std3__44plusIdEEE10Policy1000EN6thrust24THRUST_300001_SM_1000_NS10device_ptrIdEEjS9_dNS7_10__identityEEEvT0_PT3_T1_NS0_13GridEvenShareISK_EET2_T4_E12temp_storage+72];
	add.f64 	%fd329, %fd327, %fd328;
	ld.shared.f64 	%fd330, [_ZZN3cub18CUB_300001_SM_10006detail6reduce18DeviceReduceKernelINS2_10policy_hubIdjN4cuda3std3__44plusIdEEE10Policy1000EN6thrust24THRUST_300001_SM_1000_NS10device_ptrIdEEjS9_dNS7_10__identityEEEvT0_PT3_T1_NS0_13GridEvenShareISK_EET2_T4_E12temp_storage+80];
	add.f64 	%fd331, %fd329, %fd330;
	ld.shared.f64 	%fd332, [_ZZN3cub18CUB_300001_SM_10006detail6reduce18DeviceReduceKernelINS2_10policy_hubIdjN4cuda3std3__44plusIdEEE10Policy1000EN6thrust24THRUST_300001_SM_1000_NS10device_ptrIdEEjS9_dNS7_10__identityEEEvT0_PT3_T1_NS0_13GridEvenShareISK_EET2_T4_E12temp_storage+88];
	add.f64 	%fd333, %fd331, %fd332;
	ld.shared.f64 	%fd334, [_ZZN3cub18CUB_300001_SM_10006detail6reduce18DeviceReduceKernelINS2_10policy_hubIdjN4cuda3std3__44plusIdEEE10Policy1000EN6thrust24THRUST_300001_SM_1000_NS10device_ptrIdEEjS9_dNS7_10__identityEEEvT0_PT3_T1_NS0_13GridEvenShareISK_EET2_T4_E12temp_storage+96];
	add.f64 	%fd335, %fd333, %fd334;
	ld.shared.f64 	%fd336, [_ZZN3cub18CUB_300001_SM_10006detail6reduce18DeviceReduceKernelINS2_10policy_hubIdjN4cuda3std3__44plusIdEEE10Policy1000EN6thrust24THRUST_300001_SM_1000_NS10device_ptrIdEEjS9_dNS7_10__identityEEEvT0_PT3_T1_NS0_13GridEvenShareISK_EET2_T4_E12temp_storage+104];
	add.f64 	%fd337, %fd335, %fd336;
	ld.shared.f64 	%fd338, [_ZZN3cub18CUB_300001_SM_10006detail6reduce18DeviceReduceKernelINS2_10policy_hubIdjN4cuda3std3__44plusIdEEE10Policy1000EN6thrust24THRUST_300001_SM_1000_NS10device_ptrIdEEjS9_dNS7_10__identityEEEvT0_PT3_T1_NS0_13GridEvenShareISK_EET2_T4_E12temp_storage+112];
	add.f64 	%fd339, %fd337, %fd338;
	ld.shared.f64 	%fd340, [_ZZN3cub18CUB_300001_SM_10006detail6reduce18DeviceReduceKernelINS2_10policy_hubIdjN4cuda3std3__44plusIdEEE10Policy1000EN6thrust24THRUST_300001_SM_1000_NS10device_ptrIdEEjS9_dNS7_10__identityEEEvT0_PT3_T1_NS0_13GridEvenShareISK_EET2_T4_E12temp_storage+120];
	add.f64 	%fd341, %fd339, %fd340;
	ld.shared.f64 	%fd342, [_ZZN3cub18CUB_300001_SM_10006detail6reduce18DeviceReduceKernelINS2_10policy_hubIdjN4cuda3std3__44plusIdEEE10Policy1000EN6thrust24THRUST_300001_SM_1000_NS10device_ptrIdEEjS9_dNS7_10__identityEEEvT0_PT3_T1_NS0_13GridEvenShareISK_EET2_T4_E12temp_storage+128];
	add.f64 	%fd343, %fd341, %fd342;
	ld.shared.f64 	%fd344, [_ZZN3cub18CUB_300001_SM_10006detail6reduce18DeviceReduceKernelINS2_10policy_hubIdjN4cuda3std3__44plusIdEEE10Policy1000EN6thrust24THRUST_300001_SM_1000_NS10device_ptrIdEEjS9_dNS7_10__identityEEEvT0_PT3_T1_NS0_13GridEvenShareISK_EET2_T4_E12temp_storage+136];
	add.f64 	%fd345, %fd343, %fd344;
	ld.shared.f64 	%fd346, [_ZZN3cub18CUB_300001_SM_10006detail6reduce18DeviceReduceKernelINS2_10policy_hubIdjN4cuda3std3__44plusIdEEE10Policy1000EN6thrust24THRUST_300001_SM_1000_NS10device_ptrIdEEjS9_dNS7_10__identityEEEvT0_PT3_T1_NS0_13GridEvenShareISK_EET2_T4_E12temp_storage+144];
	add.f64 	%fd347, %fd345, %fd346;
	ld.shared.f64 	%fd348, [_ZZN3cub18CUB_300001_SM_10006detail6reduce18DeviceReduceKernelINS2_10policy_hubIdjN4cuda3std3__44plusIdEEE10Policy1000EN6thrust24THRUST_300001_SM_1000_NS10device_ptrIdEEjS9_dNS7_10__identityEEEvT0_PT3_T1_NS0_13GridEvenShareISK_EET2_T4_E12temp_storage+152];
	add.f64 	%fd349, %fd347, %fd348;
	ld.shared.f64 	%fd350, [_ZZN3cub18CUB_300001_SM_10006detail6reduce18DeviceReduceKernelINS2_10policy_hubIdjN4cuda3std3__44plusIdEEE10Policy1000EN6thrust24THRUST_300001_SM_1000_NS10device_ptrIdEEjS9_dNS7_10__identityEEEvT0_PT3_T1_NS0_13GridEvenShareISK_EET2_T4_E12temp_storage+160];
	add.f64 	%fd351, %fd349, %fd350;
	ld.shared.f64 	%fd352, [_ZZN3cub18CUB_300001_SM_10006detail6reduce18DeviceReduceKernelINS2_10policy_hubIdjN4cuda3std3__44plusIdEEE10Policy1000EN6thrust24THRUST_300001_SM_1000_NS10device_ptrIdEEjS9_dNS7_10__identityEEEvT0_PT3_T1_NS0_13GridEvenShareISK_EET2_T4_E12temp_storage+168];
	add.f64 	%fd353, %fd351, %fd352;
	ld.shared.f64 	%fd354, [_ZZN3cub18CUB_300001_SM_10006detail6reduce18DeviceReduceKernelINS2_10policy_hubIdjN4cuda3std3__44plusIdEEE10Policy1000EN6thrust24THRUST_300001_SM_1000_NS10device_ptrIdEEjS9_dNS7_10__identityEEEvT0_PT3_T1_NS0_13GridEvenShareISK_EET2_T4_E12temp_storage+176];
	add.f64 	%fd375, %fd353, %fd354;
	bra.uni 	$L__BB5_48;
$L__BB5_22:
	// begin inline asm
	mov.u32 %r215, %laneid;
	// end inline asm
	and.b32  	%r266, %r7, 992;
	add.s32 	%r267, %r266, 32;
	setp.gt.u32 	%p34, %r267, %r6;
	not.b32 	%r268, %r266;
	add.s32 	%r269, %r6, %r268;
	selp.b32 	%r264, %r269, 31, %p34;
	mov.b64 	%rd136, %fd364;
	mov.b64 	{%r217, %r222}, %rd136;
	mov.b32 	%r223, 1;
	mov.b32 	%r265, -1;
	// begin inline asm
	shfl.sync.down.b32 %r216, %r217, %r223, %r264, %r265;
	// end inline asm
	// begin inline asm
	shfl.sync.down.b32 %r221, %r222, %r223, %r264, %r265;
	// end inline asm
	mov.b64 	%rd137, {%r216, %r221};
	mov.b64 	%fd235, %rd137;
	setp.lt.s32 	%p35, %r215, %r264;
	add.f64 	%fd236, %fd364, %fd235;
	selp.f64 	%fd237, %fd236, %fd364, %p35;
	mov.b64 	%rd138, %fd237;
	mov.b64 	{%r227, %r232}, %rd138;
	mov.b32 	%r233, 2;
	// begin inline asm
	shfl.sync.down.b32 %r226, %r227, %r233, %r264, %r265;
	// end inline asm
	// begin inline asm
	shfl.sync.down.b32 %r231, %r232, %r233, %r264, %r265;
	// end inline asm
	mov.b64 	%rd139, {%r226, %r231};
	mov.b64 	%fd238, %rd139;
	add.s32 	%r270, %r215, 2;
	setp.gt.s32 	%p36, %r270, %r264;
	add.f64 	%fd239, %fd237, %fd238;
	selp.f64 	%fd240, %fd237, %fd239, %p36;
	mov.b64 	%rd140, %fd240;
	mov.b64 	{%r237, %r242}, %rd140;
	mov.b32 	%r243, 4;
	// begin inline asm
	shfl.sync.down.b32 %r236, %r237, %r243, %r264, %r265;
	// end inline asm
	// begin inline asm
	shfl.sync.down.b32 %r241, %r242, %r243, %r264, %r265;
	// end inline asm
	mov.b64 	%rd141, {%r236, %r241};
	mov.b64 	%fd241, %rd141;
	add.s32 	%r271, %r215, 4;
	setp.gt.s32 	%p37, %r271, %r264;
	add.f64 	%fd242, %fd240, %fd241;
	selp.f64 	%fd243, %fd240, %fd242, %p37;
	mov.b64 	%rd142, %fd243;
	mov.b64 	{%r247, %r252}, %rd142;
	mov.b32 	%r253, 8;
	// begin inline asm
	shfl.sync.down.b32 %r246, %r247, %r253, %r264, %r265;
	// end inline asm
	// begin inline asm
	shfl.sync.down.b32 %r251, %r252, %r253, %r264, %r265;
	// end inline asm
	mov.b64 	%rd143, {%r246, %r251};
	mov.b64 	%fd244, %rd143;
	add.s32 	%r272, %r215, 8;
	setp.gt.s32 	%p38, %r272, %r264;
	add.f64 	%fd245, %fd243, %fd244;
	selp.f64 	%fd246, %fd243, %fd245, %p38;
	mov.b64 	%rd144, %fd246;
	mov.b64 	{%r257, %r262}, %rd144;
	mov.b32 	%r263, 16;
	// begin inline asm
	shfl.sync.down.b32 %r256, %r257, %r263, %r264, %r265;
	// end inline asm
	// begin inline asm
	shfl.sync.down.b32 %r261, %r262, %r263, %r264, %r265;
	// end inline asm
	mov.b64 	%rd145, {%r256, %r261};
	mov.b64 	%fd247, %rd145;
	add.s32 	%r273, %r215, 16;
	setp.gt.s32 	%p39, %r273, %r264;
	add.f64 	%fd248, %fd246, %fd247;
	selp.f64 	%fd375, %fd246, %fd248, %p39;
	setp.ne.s32 	%p40, %r215, 0;
	@%p40 bra 	$L__BB5_24;
	shr.u32 	%r274, %r7, 2;
	and.b32  	%r275, %r274, 248;
	mov.u32 	%r276, _ZZN3cub18CUB_300001_SM_10006detail6reduce18DeviceReduceKernelINS2_10policy_hubIdjN4cuda3std3__44plusIdEEE10Policy1000EN6thrust24THRUST_300001_SM_1000_NS10device_ptrIdEEjS9_dNS7_10__identityEEEvT0_PT3_T1_NS0_13GridEvenShareISK_EET2_T4_E12temp_storage;
	add.s32 	%r277, %r276, %r275;
	st.shared.f64 	[%r277+24], %fd375;
$L__BB5_24:
	bar.sync 	0;
	setp.ne.s32 	%p41, %r7, 0;
	@%p41 bra 	$L__BB5_48;
	setp.gt.u32 	%p42, %r6, 32;
	ld.shared.f64 	%fd249, [_ZZN3cub18CUB_300001_SM_10006detail6reduce18DeviceReduceKernelINS2_10policy_hubIdjN4cuda3std3__44plusIdEEE10Policy1000EN6thrust24THRUST_300001_SM_1000_NS10device_ptrIdEEjS9_dNS7_10__identityEEEvT0_PT3_T1_NS0_13GridEvenShareISK_EET2_T4_E12temp_storage+32];
	add.f64 	%fd250, %fd375, %fd249;
	selp.f64 	%fd251, %fd250, %fd375, %p42;
	setp.gt.u32 	%p43, %r6, 64;
	ld.shared.f64 	%fd252, [_ZZN3cub18CUB_300001_SM_10006detail6reduce18DeviceReduceKernelINS2_10policy_hubIdjN4cuda3std3__44plusIdEEE10Policy1000EN6thrust24THRUST_300001_SM_1000_NS10device_ptrIdEEjS9_dNS7_10__identityEEEvT0_PT3_T1_NS0_13GridEvenShareISK_EET2_T4_E12temp_storage+40];
	add.f64 	%fd253, %fd252, %fd251;
	selp.f64 	%fd254, %fd253, %fd251, %p43;
	setp.gt.u32 	%p44, %r6, 96;
	ld.shared.f64 	%fd255, [_ZZN3cub18CUB_300001_SM_10006detail6reduce18DeviceReduceKernelINS2_10policy_hubIdjN4cuda3std3__44plusIdEEE10Policy1000EN6thrust24THRUST_300001_SM_1000_NS10device_ptrIdEEjS9_dNS7_10__identityEEEvT0_PT3_T1_NS0_13GridEvenShareISK_EET2_T4_E12temp_storage+48];
	add.f64 	%fd256, %fd255, %fd254;
	selp.f64 	%fd257, %fd256, %fd254, %p44;
	setp.gt.u32 	%p45, %r6, 128;
	ld.shared.f64 	%fd258, [_ZZN3cub18CUB_300001_SM_10006detail6reduce18DeviceReduceKernelINS2_10policy_hubIdjN4cuda3std3__44plusIdEEE10Policy1000EN6thrust24THRUST_300001_SM_1000_NS10device_ptrIdEEjS9_dNS7_10__identityEEEvT0_PT3_T1_NS0_13GridEvenShareISK_EET2_T4_E12temp_storage+56];
	add.f64 	%fd259, %fd258, %fd257;
	selp.f64 	%fd260, %fd259, %fd257, %p45;
	setp.gt.u32 	%p46, %r6, 160;
	ld.shared.f64 	%fd261, [_ZZN3cub18CUB_300001_SM_10006detail6reduce18DeviceReduceKernelINS2_10policy_hubIdjN4cuda3std3__44plusIdEEE10Policy1000EN6thrust24THRUST_300001_SM_1000_NS10device_ptrIdEEjS9_dNS7_10__identityEEEvT0_PT3_T1_NS0_13GridEvenShareISK_EET2_T4_E12temp_storage+64];
	add.f64 	%fd262, %fd261, %fd260;
	selp.f64 	%fd263, %fd262, %fd260, %p46;
	setp.gt.u32 	%p47, %r6, 192;
	ld.shared.f64 	%fd264, [_ZZN3cub18CUB_300001_SM_10006detail6reduce18DeviceReduceKernelINS2_10policy_hubIdjN4cuda3std3__44plusIdEEE10Policy1000EN6thrust24THRUST_300001_SM_1000_NS10device_ptrIdEEjS9_dNS7_10__identityEEEvT0_PT3_T1_NS0_13GridEvenShareISK_EET2_T4_E12temp_storage+72];
	add.f64 	%fd265, %fd264, %fd263;
	selp.f64 	%fd266, %fd265, %fd263, %p47;
	setp.gt.u32 	%p48, %r6, 224;
	ld.shared.f64 	%fd267, [_ZZN3cub18CUB_300001_SM_10006detail6reduce18DeviceReduceKernelINS2_10policy_hubIdjN4cuda3std3__44plusIdEEE10Policy1000EN6thrust24THRUST_300001_SM_1000_NS10device_ptrIdEEjS9_dNS7_10__identityEEEvT0_PT3_T1_NS0_13GridEvenShareISK_EET2_T4_E12temp_storage+80];
	add.f64 	%fd268, %fd267, %fd266;
	selp.f64 	%fd269, %fd268, %fd266, %p48;
	setp.gt.u32 	%p49, %r6, 256;
	ld.shared.f64 	%fd270, [_ZZN3cub18CUB_300001_SM_10006detail6reduce18DeviceReduceKernelINS2_10policy_hubIdjN4cuda3std3__44plusIdEEE10Policy1000EN6thrust24THRUST_300001_SM_1000_NS10device_ptrIdEEjS9_dNS7_10__identityEEEvT0_PT3_T1_NS0_13GridEvenShareISK_EET2_T4_E12temp_storage+88];
	add.f64 	%fd271, %fd270, %fd269;
	selp.f64 	%fd272, %fd271, %fd269, %p49;
	setp.gt.u32 	%p50, %r6, 288;
	ld.shared.f64 	%fd273, [_ZZN3cub18CUB_300001_SM_10006detail6reduce18DeviceReduceKernelINS2_10policy_hubIdjN4cuda3std3__44plusIdEEE10Policy1000EN6thrust24THRUST_300001_SM_1000_NS10device_ptrIdEEjS9_dNS7_10__identityEEEvT0_PT3_T1_NS0_13GridEvenShareISK_EET2_T4_E12temp_storage+96];
	add.f64 	%fd274, %fd273, %fd272;
	selp.f64 	%fd275, %fd274, %fd272, %p50;
	setp.gt.u32 	%p51, %r6, 320;
	ld.shared.f64 	%fd276, [_ZZN3cub18CUB_300001_SM_10006detail6reduce18DeviceReduceKernelINS2_10policy_hubIdjN4cuda3std3__44plusIdEEE10Policy1000EN6thrust24THRUST_300001_SM_1000_NS10device_ptrIdEEjS9_dNS7_10__identityEEEvT0_PT3_T1_NS0_13GridEvenShareISK_EET2_T4_E12temp_storage+104];
	add.f64 	%fd277, %fd276, %fd275;
	selp.f64 	%fd278, %fd277, %fd275, %p51;
	setp.gt.u32 	%p52, %r6, 352;
	ld.shared.f64 	%fd279, [_ZZN3cub18CUB_300001_SM_10006detail6reduce18DeviceReduceKernelINS2_10policy_hubIdjN4cuda3std3__44plusIdEEE10Policy1000EN6thrust24THRUST_300001_SM_1000_NS10device_ptrIdEEjS9_dNS7_10__identityEEEvT0_PT3_T1_NS0_13GridEvenShareISK_EET2_T4_E12temp_storage+112];
	add.f64 	%fd280, %fd279, %fd278;
	selp.f64 	%fd281, %fd280, %fd278, %p52;
	setp.gt.u32 	%p53, %r6, 384;
	ld.shared.f64 	%fd282, [_ZZN3cub18CUB_300001_SM_10006detail6reduce18DeviceReduceKernelINS2_10policy_hubIdjN4cuda3std3__44plusIdEEE10Policy1000EN6thrust24THRUST_300001_SM_1000_NS10device_ptrIdEEjS9_dNS7_10__identityEEEvT0_PT3_T1_NS0_13GridEvenShareISK_EET2_T4_E12temp_storage+120];
	add.f64 	%fd283, %fd282, %fd281;
	selp.f64 	%fd284, %fd283, %fd281, %p53;
	setp.gt.u32 	%p54, %r6, 416;
	ld.shared.f64 	%fd285, [_ZZN3cub18CUB_300001_SM_10006detail6reduce18DeviceReduceKernelINS2_10policy_hubIdjN4cuda3std3__44plusIdEEE10Policy1000EN6thrust24THRUST_300001_SM_1000_NS10device_ptrIdEEjS9_dNS7_10__identityEEEvT0_PT3_T1_NS0_13GridEvenShareISK_EET2_T4_E12temp_storage+128];
	add.f64 	%fd286, %fd285, %fd284;
	selp.f64 	%fd287, %fd286, %fd284, %p54;
	setp.gt.u32 	%p55, %r6, 448;
	ld.shared.f64 	%fd288, [_ZZN3cub18CUB_300001_SM_10006detail6reduce18DeviceReduceKernelINS2_10policy_hubIdjN4cuda3std3__44plusIdEEE10Policy1000EN6thrust24THRUST_300001_SM_1000_NS10device_ptrIdEEjS9_dNS7_10__identityEEEvT0_PT3_T1_NS0_13GridEvenShareISK_EET2_T4_E12temp_storage+136];
	add.f64 	%fd289, %fd288, %fd287;
	selp.f64 	%fd290, %fd289, %fd287, %p55;
	setp.gt.u32 	%p56, %r6, 480;
	ld.shared.f64 	%fd291, [_ZZN3cub18CUB_300001_SM_10006detail6reduce18DeviceReduceKernelINS2_10policy_hubIdjN4cuda3std3__44plusIdEEE10Policy1000EN6thrust24THRUST_300001_SM_1000_NS10device_ptrIdEEjS9_dNS7_10__identityEEEvT0_PT3_T1_NS0_13GridEvenShareISK_EET2_T4_E12temp_storage+144];
	add.f64 	%fd292, %fd291, %fd290;
	selp.f64 	%fd293, %fd292, %fd290, %p56;
	setp.gt.u32 	%p57, %r6, 512;
	ld.shared.f64 	%fd294, [_ZZN3cub18CUB_300001_SM_10006detail6reduce18DeviceReduceKernelINS2_10policy_hubIdjN4cuda3std3__44plusIdEEE10Policy1000EN6thrust24THRUST_300001_SM_1000_NS10device_ptrIdEEjS9_dNS7_10__identityEEEvT0_PT3_T1_NS0_13GridEvenShareISK_EET2_T4_E12temp_storage+152];
	add.f64 	%fd295, %fd294, %fd293;
	selp.f64 	%fd296, %fd295, %fd293, %p57;
	setp.gt.u32 	%p58, %r6, 544;
	ld.shared.f64 	%fd297, [_ZZN3cub18CUB_300001_SM_10006detail6reduce18DeviceReduceKernelINS2_10policy_hubIdjN4cuda3std3__44plusIdEEE10Policy1000EN6thrust24THRUST_300001_SM_1000_NS10device_ptrIdEEjS9_dNS7_10__identityEEEvT0_PT3_T1_NS0_13GridEvenShareISK_EET2_T4_E12temp_storage+160];
	add.f64 	%fd298, %fd297, %fd296;
	selp.f64 	%fd299, %fd298, %fd296, %p58;
	setp.gt.u32 	%p59, %r6, 576;
	ld.shared.f64 	%fd300, [_ZZN3cub18CUB_300001_SM_10006detail6reduce18DeviceReduceKernelINS2_10policy_hubIdjN4cuda3std3__44plusIdEEE10Policy1000EN6thrust24THRUST_300001_SM_1000_NS10device_ptrIdEEjS9_dNS7_10__identityEEEvT0_PT3_T1_NS0_13GridEvenShareISK_EET2_T4_E12temp_storage+168];
	add.f64 	%fd301, %fd300, %fd299;
	selp.f64 	%fd302, %fd301, %fd299, %p59;
	setp.gt.u32 	%p60, %r6, 608;
	ld.shared.f64 	%fd303, [_ZZN3cub18CUB_300001_SM_10006detail6reduce18DeviceReduceKernelINS2_10policy_hubIdjN4cuda3std3__44plusIdEEE10Policy1000EN6thrust24THRUST_300001_SM_1000_NS10device_ptrIdEEjS9_dNS7_10__identityEEEvT0_PT3_T1_NS0_13GridEvenShareISK_EET2_T4_E12temp_storage+176];
	add.f64 	%fd304, %fd303, %fd302;
	selp.f64 	%fd375, %fd304, %fd302, %p60;
	bra.uni 	$L__BB5_48;
$L__BB5_26:
	mov.u32 	%r35, %tid.x;
	add.s32 	%r72, %r347, %r35;
	mul.wide.u32 	%rd4, %r72, 8;
	add.s64 	%rd5, %rd1, %rd4;
	ld.global.f64 	%fd41, [%rd5];
	ld.global.f64 	%fd42, [%rd5+5120];
	ld.global.f64 	%fd43, [%rd5+10240];
	ld.global.f64 	%fd44, [%rd5+15360];
	ld.global.f64 	%fd45, [%rd5+20480];
	ld.global.f64 	%fd46, [%rd5+25600];
	ld.global.f64 	%fd47, [%rd5+30720];
	ld.global.f64 	%fd48, [%rd5+35840];
	add.f64 	%fd49, %fd41, %fd42;
	add.f64 	%fd50, %fd49, %fd43;
	add.f64 	%fd51, %fd50, %fd44;
	add.f64 	%fd52, %fd51, %fd45;
	add.f64 	%fd53, %fd52, %fd46;
	add.f64 	%fd54, %fd53, %fd47;
	add.f64 	%fd374, %fd54, %fd48;
	setp.lt.u32 	%p2, %r6, %r4;
	@%p2 bra 	$L__BB5_44;
	add.s32 	%r36, %r4, %r347;
	not.b32 	%r74, %r35;
	add.s32 	%r75, %r74, %r1;
	sub.s32 	%r76, %r75, %r4;
	sub.s32 	%r344, %r76, %r347;
	add.s32 	%r77, %r36, %r35;
	add.s32 	%r343, %r77, 5120;
	mov.b32 	%r346, 0;
	mov.u32 	%r345, %r36;
$L__BB5_28:
	mad.lo.s32 	%r347, %r2, 5120, %r347;
	add.s32 	%r78, %r1, -5120;
	setp.gt.u32 	%p3, %r347, %r78;
	@%p3 bra 	$L__BB5_30;
	add.s32 	%r79, %r35, %r347;
	mul.wide.u32 	%rd6, %r79, 8;
	add.s64 	%rd7, %rd1, %rd6;
	ld.global.f64 	%fd55, [%rd7];
	ld.global.f64 	%fd56, [%rd7+5120];
	ld.global.f64 	%fd57, [%rd7+10240];
	ld.global.f64 	%fd58, [%rd7+15360];
	ld.global.f64 	%fd59, [%rd7+20480];
	ld.global.f64 	%fd60, [%rd7+25600];
	ld.global.f64 	%fd61, [%rd7+30720];
	ld.global.f64 	%fd62, [%rd7+35840];
	add.f64 	%fd63, %fd374, %fd55;
	add.f64 	%fd64, %fd63, %fd56;
	add.f64 	%fd65, %fd64, %fd57;
	add.f64 	%fd66, %fd65, %fd58;
	add.f64 	%fd67, %fd66, %fd59;
	add.f64 	%fd68, %fd67, %fd60;
	add.f64 	%fd69, %fd68, %fd61;
	add.f64 	%fd374, %fd69, %fd62;
	sub.s32 	%r80, %r1, %r347;
	mul.lo.s32 	%r81, %r2, 5120;
	setp.lt.u32 	%p4, %r80, %r81;
	add.s32 	%r346, %r346, 1;
	add.s32 	%r345, %r345, %r81;
	sub.s32 	%r344, %r344, %r81;
	add.s32 	%r343, %r343, %r81;
	@%p4 bra 	$L__BB5_44;
	bra.uni 	$L__BB5_28;
$L__BB5_30:
	setp.le.u32 	%p5, %r1, %r347;
	sub.s32 	%r82, %r1, %r347;
	setp.ge.s32 	%p6, %r35, %r82;
	or.pred  	%p7, %p5, %p6;
	@%p7 bra 	$L__BB5_44;
	not.b32 	%r84, %r35;
	add.s32 	%r85, %r1, %r84;
	sub.s32 	%r86, %r85, %r36;
	mul.lo.s32 	%r87, %r2, %r346;
	mad.lo.s32 	%r88, %r87, -5120, %r86;
	mul.hi.u32 	%r89, %r88, -858993459;
	shr.u32 	%r90, %r89, 9;
	add.s32 	%r49, %r90, 1;
	and.b32  	%r50, %r49, 15;
	setp.lt.u32 	%p8, %r88, 9600;
	mov.u32 	%r352, %r35;
	@%p8 bra 	$L__BB5_35;
	or.b32  	%r350, %r35, 5120;
	mul.hi.u32 	%r91, %r344, -858993459;
	shr.u32 	%r92, %r91, 9;
	add.s32 	%r93, %r92, 1;
	and.b32  	%r94, %r93, 16777200;
	neg.s32 	%r348, %r94;
$L__BB5_33:
	.pragma "nounroll";
	add.s32 	%r95, %r343, -5120;
	mul.wide.u32 	%rd8, %r95, 8;
	add.s64 	%rd9, %rd1, %rd8;
	ld.global.f64 	%fd71, [%rd9];
	add.f64 	%fd72, %fd374, %fd71;
	add.s32 	%r96, %r343, -4480;
	mul.wide.u32 	%rd10, %r96, 8;
	add.s64 	%rd11, %rd1, %rd10;
	ld.global.f64 	%fd73, [%rd11];
	add.f64 	%fd74, %fd72, %fd73;
	add.s32 	%r97, %r343, -3840;
	mul.wide.u32 	%rd12, %r97, 8;
	add.s64 	%rd13, %rd1, %rd12;
	ld.global.f64 	%fd75, [%rd13];
	add.f64 	%fd76, %fd74, %fd75;
	add.s32 	%r98, %r343, -3200;
	mul.wide.u32 	%rd14, %r98, 8;
	add.s64 	%rd15, %rd1, %rd14;
	ld.global.f64 	%fd77, [%rd15];
	add.f64 	%fd78, %fd76, %fd77;
	add.s32 	%r99, %r343, -2560;
	mul.wide.u32 	%rd16, %r99, 8;
	add.s64 	%rd17, %rd1, %rd16;
	ld.global.f64 	%fd79, [%rd17];
	add.f64 	%fd80, %fd78, %fd79;
	add.s32 	%r100, %r343, -1920;
	mul.wide.u32 	%rd18, %r100, 8;
	add.s64 	%rd19, %rd1, %rd18;
	ld.global.f64 	%fd81, [%rd19];
	add.f64 	%fd82, %fd80, %fd81;
	add.s32 	%r101, %r343, -1280;
	mul.wide.u32 	%rd20, %r101, 8;
	add.s64 	%rd21, %rd1, %rd20;
	ld.global.f64 	%fd83, [%rd21];
	add.f64 	%fd84, %fd82, %fd83;
	add.s32 	%r102, %r343, 4480;
	add.s32 	%r103, %r343, -640;
	mul.wide.u32 	%rd22, %r103, 8;
	add.s64 	%rd23, %rd1, %rd22;
	ld.global.f64 	%fd85, [%rd23];
	add.f64 	%fd86, %fd84, %fd85;
	mul.wide.u32 	%rd24, %r343, 8;
	add.s64 	%rd25, %rd1, %rd24;
	ld.global.f64 	%fd87, [%rd25];
	add.f64 	%fd88, %fd86, %fd87;
	add.s32 	%r104, %r343, 640;
	mul.wide.u32 	%rd26, %r104, 8;
	add.s64 	%rd27, %rd1, %rd26;
	ld.global.f64 	%fd89, [%rd27];
	add.f64 	%fd90, %fd88, %fd89;
	add.s32 	%r105, %r343, 1280;
	mul.wide.u32 	%rd28, %r105, 8;
	add.s64 	%rd29, %rd1, %rd28;
	ld.global.f64 	%fd91, [%rd29];
	add.f64 	%fd92, %fd90, %fd91;
	add.s32 	%r106, %r343, 1920;
	mul.wide.u32 	%rd30, %r106, 8;
	add.s64 	%rd31, %rd1, %rd30;
	ld.global.f64 	%fd93, [%rd31];
	add.f64 	%fd94, %fd92, %fd93;
	add.s32 	%r107, %r343, 2560;
	mul.wide.u32 	%rd32, %r107, 8;
	add.s64 	%rd33, %rd1, %rd32;
	ld.global.f64 	%fd95, [%rd33];
	add.f64 	%fd96, %fd94, %fd95;
	add.s32 	%r108, %r343, 3200;
	mul.wide.u32 	%rd34, %r108, 8;
	add.s64 	%rd35, %rd1, %rd34;
	ld.global.f64 	%fd97, [%rd35];
	add.f64 	%fd98, %fd96, %fd97;
	add.s32 	%r109, %r343, 3840;
	mul.wide.u32 	%rd36, %r109, 8;
	add.s64 	%rd37, %rd1, %rd36;
	ld.global.f64 	%fd99, [%rd37];
	add.f64 	%fd100, %fd98, %fd99;
	mul.wide.u32 	%rd38, %r102, 8;
	add.s64 	%rd39, %rd1, %rd38;
	ld.global.f64 	%fd101, [%rd39];
	add.f64 	%fd374, %fd100, %fd101;
	add.s32 	%r350, %r350, 10240;
	add.s32 	%r343, %r343, 10240;
	add.s32 	%r348, %r348, 16;
	setp.ne.s32 	%p9, %r348, 0;
	@%p9 bra 	$L__BB5_33;
	add.s32 	%r352, %r350, -5120;
$L__BB5_35:
	setp.eq.s32 	%p10, %r50, 0;
	@%p10 bra 	$L__BB5_44;
	and.b32  	%r61, %r49, 7;
	setp.lt.u32 	%p11, %r50, 8;
	@%p11 bra 	$L__BB5_38;
	add.s32 	%r110, %r352, %r347;
	mul.wide.u32 	%rd40, %r110, 8;
	add.s64 	%rd41, %rd1, %rd40;
	ld.global.f64 	%fd103, [%rd41];
	add.f64 	%fd104, %fd374, %fd103;
	add.s32 	%r111, %r110, 640;
	mul.wide.u32 	%rd42, %r111, 8;
	add.s64 	%rd43, %rd1, %rd42;
	ld.global.f64 	%fd105, [%rd43];
	add.f64 	%fd106, %fd104, %fd105;
	add.s32 	%r112, %r110, 1280;
	mul.wide.u32 	%rd44, %r112, 8;
	add.s64 	%rd45, %rd1, %rd44;
	ld.global.f64 	%fd107, [%rd45];
	add.f64 	%fd108, %fd106, %fd107;
	add.s32 	%r113, %r110, 1920;
	mul.wide.u32 	%rd46, %r113, 8;
	add.s64 	%rd47, %rd1, %rd46;
	ld.global.f64 	%fd109, [%rd47];
	add.f64 	%fd110, %fd108, %fd109;
	add.s32 	%r114, %r110, 2560;
	mul.wide.u32 	%rd48, %r114, 8;
	add.s64 	%rd49, %rd1, %rd48;
	ld.global.f64 	%fd111, [%rd49];
	add.f64 	%fd112, %fd110, %fd111;
	add.s32 	%r115, %r110, 3200;
	mul.wide.u32 	%rd50, %r115, 8;
	add.s64 	%rd51, %rd1, %rd50;
	ld.global.f64 	%fd113, [%rd51];
	add.f64 	%fd114, %fd112, %fd113;
	add.s32 	%r116, %r110, 3840;
	mul.wide.u32 	%rd52, %r116, 8;
	add.s64 	%rd53, %rd1, %rd52;
	ld.global.f64 	%fd115, [%rd53];
	add.f64 	%fd116, %fd114, %fd115;
	add.s32 	%r117, %r110, 4480;
	mul.wide.u32 	%rd54, %r117, 8;
	add.s64 	%rd55, %rd1, %rd54;
	ld.global.f64 	%fd117, [%rd55];
	add.f64 	%fd374, %fd116, %fd117;
	add.s32 	%r352, %r352, 5120;
$L__BB5_38:
	setp.eq.s32 	%p12, %r61, 0;
	@%p12 bra 	$L__BB5_44;
	setp.lt.u32 	%p13, %r61, 4;
	@%p13 bra 	$L__BB5_41;
	add.s32 	%r118, %r352, %r347;
	mul.wide.u32 	%rd56, %r118, 8;
	add.s64 	%rd57, %rd1, %rd56;
	ld.global.f64 	%fd119, [%rd57];
	add.f64 	%fd120, %fd374, %fd119;
	add.s32 	%r119, %r118, 640;
	mul.wide.u32 	%rd58, %r119, 8;
	add.s64 	%rd59, %rd1, %rd58;
	ld.global.f64 	%fd121, [%rd59];
	add.f64 	%fd122, %fd120, %fd121;
	add.s32 	%r120, %r118, 1280;
	mul.wide.u32 	%rd60, %r120, 8;
	add.s64 	%rd61, %rd1, %rd60;
	ld.global.f64 	%fd123, [%rd61];
	add.f64 	%fd124, %fd122, %fd123;
	add.s32 	%r121, %r118, 1920;
	mul.wide.u32 	%rd62, %r121, 8;
	add.s64 	%rd63, %rd1, %rd62;
	ld.global.f64 	%fd125, [%rd63];
	add.f64 	%fd374, %fd124, %fd125;
	add.s32 	%r352, %r352, 2560;
$L__BB5_41:
	and.b32  	%r122, %r49, 3;
	setp.eq.s32 	%p14, %r122, 0;
	@%p14 bra 	$L__BB5_44;
	add.s32 	%r355, %r352, %r345;
	mul.hi.u32 	%r123, %r344, -858993459;
	cvt.u16.u32 	%rs1, %r123;
	shr.u16 	%rs2, %rs1, 9;
	add.s16 	%rs3, %rs2, 1;
	cvt.u32.u16 	%r124, %rs3;
	and.b32  	%r125, %r124, 3;
	neg.s32 	%r354, %r125;
$L__BB5_43:
	.pragma "nounroll";
	mul.wide.u32 	%rd64, %r355, 8;
	add.s64 	%rd65, %rd1, %rd64;
	ld.global.f64 	%fd126, [%rd65];
	add.f64 	%fd374, %fd374, %fd126;
	add.s32 	%r355, %r355, 640;
	add.s32 	%r354, %r354, 1;
	setp.ne.s32 	%p15, %r354, 0;
	@%p15 bra 	$L__BB5_43;
$L__BB5_44:
	// begin inline asm
	mov.u32 %r126, %laneid;
	// end inline asm
	mov.b64 	%rd66, %fd374;
	mov.b64 	{%r128, %r133}, %rd66;
	mov.b32 	%r134, 1;
	mov.b32 	%r175, 31;
	mov.b32 	%r176, -1;
	// begin inline asm
	shfl.sync.down.b32 %r127, %r128, %r134, %r175, %r176;
	// end inline asm
	// begin inline asm
	shfl.sync.down.b32 %r132, %r133, %r134, %r175, %r176;
	// end inline asm
	mov.b64 	%rd67, {%r127, %r132};
	mov.b64 	%fd127, %rd67;
	setp.gt.s32 	%p16, %r126, 30;
	add.f64 	%fd128, %fd374, %fd127;
	selp.f64 	%fd129, %fd374, %fd128, %p16;
	mov.b64 	%rd68, %fd129;
	mov.b64 	{%r138, %r143}, %rd68;
	mov.b32 	%r144, 2;
	// begin inline asm
	shfl.sync.down.b32 %r137, %r138, %r144, %r175, %r176;
	// end inline asm
	// begin inline asm
	shfl.sync.down.b32 %r142, %r143, %r144, %r175, %r176;
	// end inline asm
	mov.b64 	%rd69, {%r137, %r142};
	mov.b64 	%fd130, %rd69;
	setp.gt.s32 	%p17, %r126, 29;
	add.f64 	%fd131, %fd129, %fd130;
	selp.f64 	%fd132, %fd129, %fd131, %p17;
	mov.b64 	%rd70, %fd132;
	mov.b64 	{%r148, %r153}, %rd70;
	mov.b32 	%r154, 4;
	// begin inline asm
	shfl.sync.down.b32 %r147, %r148, %r154, %r175, %r176;
	// end inline asm
	// begin inline asm
	shfl.sync.down.b32 %r152, %r153, %r154, %r175, %r176;
	// end inline asm
	mov.b64 	%rd71, {%r147, %r152};
	mov.b64 	%fd133, %rd71;
	setp.gt.s32 	%p18, %r126, 27;
	add.f64 	%fd134, %fd132, %fd133;
	selp.f64 	%fd135, %fd132, %fd134, %p18;
	mov.b64 	%rd72, %fd135;
	mov.b64 	{%r158, %r163}, %rd72;
	mov.b32 	%r164, 8;
	// begin inline asm
	shfl.sync.down.b32 %r157, %r158, %r164, %r175, %r176;
	// end inline asm
	// begin inline asm
	shfl.sync.down.b32 %r162, %r163, %r164, %r175, %r176;
	// end inline asm
	mov.b64 	%rd73, {%r157, %r162};
	mov.b64 	%fd136, %rd73;
	setp.gt.s32 	%p19, %r126, 23;
	add.f64 	%fd137, %fd135, %fd136;
	selp.f64 	%fd138, %fd135, %fd137, %p19;
	mov.b64 	%rd74, %fd138;
	mov.b64 	{%r168, %r173}, %rd74;
	mov.b32 	%r174, 16;
	// begin inline asm
	shfl.sync.down.b32 %r167, %r168, %r174, %r175, %r176;
	// end inline asm
	// begin inline asm
	shfl.sync.down.b32 %r172, %r173, %r174, %r175, %r176;
	// end inline asm
	mov.b64 	%rd75, {%r167, %r172};
	mov.b64 	%fd139, %rd75;
	setp.gt.s32 	%p20, %r126, 15;
	add.f64 	%fd37, %fd138, %fd139;
	selp.f64 	%fd375, %fd138, %fd37, %p20;
	setp.ne.s32 	%p21, %r126, 0;
	@%p21 bra 	$L__BB5_46;
	shr.u32 	%r177, %r35, 2;
	and.b32  	%r178, %r177, 248;
	mov.u32 	%r179, _ZZN3cub18CUB_300001_SM_10006detail6reduce18DeviceReduceKernelINS2_10policy_hubIdjN4cuda3std3__44plusIdEEE10Policy1000EN6thrust24THRUST_300001_SM_1000_NS10device_ptrIdEEjS9_dNS7_10__identityEEEvT0_PT3_T1_NS0_13GridEvenShareISK_EET2_T4_E12temp_storage;
	add.s32 	%r180, %r179, %r178;
	st.shared.f64 	[%r180+24], %fd37;
$L__BB5_46:
	bar.sync 	0;
	setp.ne.s32 	%p22, %r35, 0;
	@%p22 bra 	$L__BB5_48;
	ld.shared.f64 	%fd140, [_ZZN3cub18CUB_300001_SM_10006detail6reduce18DeviceReduceKernelINS2_10policy_hubIdjN4cuda3std3__44plusIdEEE10Policy1000EN6thrust24THRUST_300001_SM_1000_NS10device_ptrIdEEjS9_dNS7_10__identityEEEvT0_PT3_T1_NS0_13GridEvenShareISK_EET2_T4_E12temp_storage+32];
	add.f64 	%fd141, %fd375, %fd140;
	ld.shared.f64 	%fd142, [_ZZN3cub18CUB_300001_SM_10006detail6reduce18DeviceReduceKernelINS2_10policy_hubIdjN4cuda3std3__44plusIdEEE10Policy1000EN6thrust24THRUST_300001_SM_1000_NS10device_ptrIdEEjS9_dNS7_10__identityEEEvT0_PT3_T1_NS0_13GridEvenShareISK_EET2_T4_E12temp_storage+40];
	add.f64 	%fd143, %fd141, %fd142;
	ld.shared.f64 	%fd144, [_ZZN3cub18CUB_300001_SM_10006detail6reduce18DeviceReduceKernelINS2_10policy_hubIdjN4cuda3std3__44plusIdEEE10Policy1000EN6thrust24THRUST_300001_SM_1000_NS10device_ptrIdEEjS9_dNS7_10__identityEEEvT0_PT3_T1_NS0_13GridEvenShareISK_EET2_T4_E12temp_storage+48];
	add.f64 	%fd145, %fd143, %fd144;
	ld.shared.f64 	%fd146, [_ZZN3cub18CUB_300001_SM_10006detail6reduce18DeviceReduceKernelINS2_10policy_hubIdjN4cuda3std3__44plusIdEEE10Policy1000EN6thrust24THRUST_300001_SM_1000_NS10device_ptrIdEEjS9_dNS7_10__identityEEEvT0_PT3_T1_NS0_13GridEvenShareISK_EET2_T4_E12temp_storage+56];
	add.f64 	%fd147, %fd145, %fd146;
	ld.shared.f64 	%fd148, [_ZZN3cub18CUB_300001_SM_10006detail6reduce18DeviceReduceKernelINS2_10policy_hubIdjN4cuda3std3__44plusIdEEE10Policy1000EN6thrust24THRUST_300001_SM_1000_NS10device_ptrIdEEjS9_dNS7_10__identityEEEvT0_PT3_T1_NS0_13GridEvenShareISK_EET2_T4_E12temp_storage+64];
	add.f64 	%fd149, %fd147, %fd148;
	ld.shared.f64 	%fd150, [_ZZN3cub18CUB_300001_SM_10006detail6reduce18DeviceReduceKernelINS2_10policy_hubIdjN4cuda3std3__44plusIdEEE10Policy1000EN6thrust24THRUST_300001_SM_1000_NS10device_ptrIdEEjS9_dNS7_10__identityEEEvT0_PT3_T1_NS0_13GridEvenShareISK_EET2_T4_E12temp_storage+72];
	add.f64 	%fd151, %fd149, %fd150;
	ld.shared.f64 	%fd152, [_ZZN3cub18CUB_300001_SM_10006detail6reduce18DeviceReduceKernelINS2_10policy_hubIdjN4cuda3std3__44plusIdEEE10Policy1000EN6thrust24THRUST_300001_SM_1000_NS10device_ptrIdEEjS9_dNS7_10__identityEEEvT0_PT3_T1_NS0_13GridEvenShareISK_EET2_T4_E12temp_storage+80];
	add.f64 	%fd153, %fd151, %fd152;
	ld.shared.f64 	%fd154, [_ZZN3cub18CUB_300001_SM_10006detail6reduce18DeviceReduceKernelINS2_10policy_hubIdjN4cuda3std3__44plusIdEEE10Policy1000EN6thrust24THRUST_300001_SM_1000_NS10device_ptrIdEEjS9_dNS7_10__identityEEEvT0_PT3_T1_NS0_13GridEvenShareISK_EET2_T4_E12temp_storage+88];
	add.f64 	%fd155, %fd153, %fd154;
	ld.shared.f64 	%fd156, [_ZZN3cub18CUB_300001_SM_10006detail6reduce18DeviceReduceKernelINS2_10policy_hubIdjN4cuda3std3__44plusIdEEE10Policy1000EN6thrust24THRUST_300001_SM_1000_NS10device_ptrIdEEjS9_dNS7_10__identityEEEvT0_PT3_T1_NS0_13GridEvenShareISK_EET2_T4_E12temp_storage+96];
	add.f64 	%fd157, %fd155, %fd156;
	ld.shared.f64 	%fd158, [_ZZN3cub18CUB_300001_SM_10006detail6reduce18DeviceReduceKernelINS2_10policy_hubIdjN4cuda3std3__44plusIdEEE10Policy1000EN6thrust24THRUST_300001_SM_1000_NS10device_ptrIdEEjS9_dNS7_10__identityEEEvT0_PT3_T1_NS0_13GridEvenShareISK_EET2_T4_E12temp_storage+104];
	add.f64 	%fd159, %fd157, %fd158;
	ld.shared.f64 	%fd160, [_ZZN3cub18CUB_300001_SM_10006detail6reduce18DeviceReduceKernelINS2_10policy_hubIdjN4cuda3std3__44plusIdEEE10Policy1000EN6thrust24THRUST_300001_SM_1000_NS10device_ptrIdEEjS9_dNS7_10__identityEEEvT0_PT3_T1_NS0_13GridEvenShareISK_EET2_T4_E12temp_storage+112];
	add.f64 	%fd161, %fd159, %fd160;
	ld.shared.f64 	%fd162, [_ZZN3cub18CUB_300001_SM_10006detail6reduce18DeviceReduceKernelINS2_10policy_hubIdjN4cuda3std3__44plusIdEEE10Policy1000EN6thrust24THRUST_300001_SM_1000_NS10device_ptrIdEEjS9_dNS7_10__identityEEEvT0_PT3_T1_NS0_13GridEvenShareISK_EET2_T4_E12temp_storage+120];
	add.f64 	%fd163, %fd161, %fd162;
	ld.shared.f64 	%fd164, [_ZZN3cub18CUB_300001_SM_10006detail6reduce18DeviceReduceKernelINS2_10policy_hubIdjN4cuda3std3__44plusIdEEE10Policy1000EN6thrust24THRUST_300001_SM_1000_NS10device_ptrIdEEjS9_dNS7_10__identityEEEvT0_PT3_T1_NS0_13GridEvenShareISK_EET2_T4_E12temp_storage+128];
	add.f64 	%fd165, %fd163, %fd164;
	ld.shared.f64 	%fd166, [_ZZN3cub18CUB_300001_SM_10006detail6reduce18DeviceReduceKernelINS2_10policy_hubIdjN4cuda3std3__44plusIdEEE10Policy1000EN6thrust24THRUST_300001_SM_1000_NS10device_ptrIdEEjS9_dNS7_10__identityEEEvT0_PT3_T1_NS0_13GridEvenShareISK_EET2_T4_E12temp_storage+136];
	add.f64 	%fd167, %fd165, %fd166;
	ld.shared.f64 	%fd168, [_ZZN3cub18CUB_300001_SM_10006detail6reduce18DeviceReduceKernelINS2_10policy_hubIdjN4cuda3std3__44plusIdEEE10Policy1000EN6thrust24THRUST_300001_SM_1000_NS10device_ptrIdEEjS9_dNS7_10__identityEEEvT0_PT3_T1_NS0_13GridEvenShareISK_EET2_T4_E12temp_storage+144];
	add.f64 	%fd169, %fd167, %fd168;
	ld.shared.f64 	%fd170, [_ZZN3cub18CUB_300001_SM_10006detail6reduce18DeviceReduceKernelINS2_10policy_hubIdjN4cuda3std3__44plusIdEEE10Policy1000EN6thrust24THRUST_300001_SM_1000_NS10device_ptrIdEEjS9_dNS7_10__identityEEEvT0_PT3_T1_NS0_13GridEvenShareISK_EET2_T4_E12temp_storage+152];
	add.f64 	%fd171, %fd169, %fd170;
	ld.shared.f64 	%fd172, [_ZZN3cub18CUB_300001_SM_10006detail6reduce18DeviceReduceKernelINS2_10policy_hubIdjN4cuda3std3__44plusIdEEE10Policy1000EN6thrust24THRUST_300001_SM_1000_NS10device_ptrIdEEjS9_dNS7_10__identityEEEvT0_PT3_T1_NS0_13GridEvenShareISK_EET2_T4_E12temp_storage+160];
	add.f64 	%fd173, %fd171, %fd172;
	ld.shared.f64 	%fd174, [_ZZN3cub18CUB_300001_SM_10006detail6reduce18DeviceReduceKernelINS2_10policy_hubIdjN4cuda3std3__44plusIdEEE10Policy1000EN6thrust24THRUST_300001_SM_1000_NS10device_ptrIdEEjS9_dNS7_10__identityEEEvT0_PT3_T1_NS0_13GridEvenShareISK_EET2_T4_E12temp_storage+168];
	add.f64 	%fd175, %fd173, %fd174;
	ld.shared.f64 	%fd176, [_ZZN3cub18CUB_300001_SM_10006detail6reduce18DeviceReduceKernelINS2_10policy_hubIdjN4cuda3std3__44plusIdEEE10Policy1000EN6thrust24THRUST_300001_SM_1000_NS10device_ptrIdEEjS9_dNS7_10__identityEEEvT0_PT3_T1_NS0_13GridEvenShareISK_EET2_T4_E12temp_storage+176];
	add.f64 	%fd375, %fd175, %fd176;
$L__BB5_48:
	mov.u32 	%r333, %tid.x;
	setp.ne.s32 	%p68, %r333, 0;
	@%p68 bra 	$L__BB5_50;
	ld.param.u64 	%rd159, [_ZN3cub18CUB_300001_SM_10006detail6reduce18DeviceReduceKernelINS2_10policy_hubIdjN4cuda3std3__44plusIdEEE10Policy1000EN6thrust24THRUST_300001_SM_1000_NS10device_ptrIdEEjS9_dNS7_10__identityEEEvT0_PT3_T1_NS0_13GridEvenShareISK_EET2_T4__param_1];
	cvta.to.global.u64 	%rd156, %rd159;
	mul.wide.u32 	%rd157, %r3, 8;
	add.s64 	%rd158, %rd156, %rd157;
	st.global.f64 	[%rd158], %fd375;
$L__BB5_50:
	ret;

}
	// .globl	_ZN3cub18CUB_300001_SM_10006detail6reduce28DeviceReduceSingleTileKernelINS2_10policy_hubIdjN4cuda3std3__44plusIdEEE10Policy1000EPdSC_iS9_ddNS7_10__identityEEEvT0_T1_T2_T3_T4_T6_
.visible .entry _ZN3cub18CUB_300001_SM_10006detail6reduce28DeviceReduceSingleTileKernelINS2_10policy_hubIdjN4cuda3std3__44plusIdEEE10Policy1000EPdSC_iS9_ddNS7_10__identityEEEvT0_T1_T2_T3_T4_T6_(
	.param .u64 .ptr .align 1 _ZN3cub18CUB_300001_SM_10006detail6reduce28DeviceReduceSingleTileKernelINS2_10policy_hubIdjN4cuda3std3__44plusIdEEE10Policy1000EPdSC_iS9_ddNS7_10__identityEEEvT0_T1_T2_T3_T4_T6__param_0,
	.param .u64 .ptr .align 1 _ZN3cub18CUB_300001_SM_10006detail6reduce28DeviceReduceSingleTileKernelINS2_10policy_hubIdjN4cuda3std3__44plusIdEEE10Policy1000EPdSC_iS9_ddNS7_10__identityEEEvT0_T1_T2_T3_T4_T6__param_1,
	.param .u32 _ZN3cub18CUB_300001_SM_10006detail6reduce28DeviceReduceSingleTileKernelINS2_10policy_hubIdjN4cuda3std3__44plusIdEEE10Policy1000EPdSC_iS9_ddNS7_10__identityEEEvT0_T1_T2_T3_T4_T6__param_2,
	.param .align 1 .b8 _ZN3cub18CUB_300001_SM_10006detail6reduce28DeviceReduceSingleTileKernelINS2_10policy_hubIdjN4cuda3std3__44plusIdEEE10Policy1000EPdSC_iS9_ddNS7_10__identityEEEvT0_T1_T2_T3_T4_T6__param_3[1],
	.param .f64 _ZN3cub18CUB_300001_SM_10006detail6reduce28DeviceReduceSingleTileKernelINS2_10policy_hubIdjN4cuda3std3__44plusIdEEE10Policy1000EPdSC_iS9_ddNS7_10__identityEEEvT0_T1_T2_T3_T4_T6__param_4,
	.param .align 1 .b8 _ZN3cub18CUB_300001_SM_10006detail6reduce28DeviceReduceSingleTileKernelINS2_10policy_hubIdjN4cuda3std3__44plusIdEEE10Policy1000EPdSC_iS9_ddNS7_10__identityEEEvT0_T1_T2_T3_T4_T6__param_5[1]
)
.maxntid 640
.minnctapersm 1
{
	.reg .pred 	%p<62>;
	.reg .b32 	%r<239>;
	.reg .b64 	%rd<109>;
	.reg .b64 	%fd<264>;
	// demoted variable
	.shared .align 8 .b8 _ZZN3cub18CUB_300001_SM_10006detail6reduce28DeviceReduceSingleTileKernelINS2_10policy_hubIdjN4cuda3std3__44plusIdEEE10Policy1000EPdSC_iS9_ddNS7_10__identityEEEvT0_T1_T2_T3_T4_T6_E12temp_storage[192];
	ld.param.u64 	%rd9, [_ZN3cub18CUB_300001_SM_10006detail6reduce28DeviceReduceSingleTileKernelINS2_10policy_hubIdjN4cuda3std3__44plusIdEEE10Policy1000EPdSC_iS9_ddNS7_10__identityEEEvT0_T1_T2_T3_T4_T6__param_0];
	ld.param.u64 	%rd10, [_ZN3cub18CUB_300001_SM_10006detail6reduce28DeviceReduceSingleTileKernelINS2_10policy_hubIdjN4cuda3std3__44plusIdEEE10Policy1000EPdSC_iS9_ddNS7_10__identityEEEvT0_T1_T2_T3_T4_T6__param_1];
	ld.param.u32 	%r36, [_ZN3cub18CUB_300001_SM_10006detail6reduce28DeviceReduceSingleTileKernelINS2_10policy_hubIdjN4cuda3std3__44plusIdEEE10Policy1000EPdSC_iS9_ddNS7_10__identityEEEvT0_T1_T2_T3_T4_T6__param_2];
	ld.param.f64 	%fd30, [_ZN3cub18CUB_300001_SM_10006detail6reduce28DeviceReduceSingleTileKernelINS2_10policy_hubIdjN4cuda3std3__44plusIdEEE10Policy1000EPdSC_iS9_ddNS7_10__identityEEEvT0_T1_T2_T3_T4_T6__param_4];
	cvta.to.global.u64 	%rd1, %rd10;
	setp.ne.s32 	%p1, %r36, 0;
	@%p1 bra 	$L__BB6_3;
	mov.u32 	%r225, %tid.x;
	setp.ne.s32 	%p61, %r225, 0;
	@%p61 bra 	$L__BB6_39;
	st.global.f64 	[%rd1], %fd30;
	bra.uni 	$L__BB6_39;
$L__BB6_3:
	setp.gt.s32 	%p2, %r36, 5119;
	@%p2 bra 	$L__BB6_21;
	mov.u32 	%r1, %tid.x;
	setp.ge.s32 	%p19, %r1, %r36;
	mov.f64 	%fd255, 0d0000000000000000;
	mov.u32 	%r229, %r1;
	@%p19 bra 	$L__BB6_6;
	mul.wide.u32 	%rd74, %r1, 8;
	add.s64 	%rd73, %rd9, %rd74;
	// begin inline asm
	ld.global.nc.u64 %rd72, [%rd73];
	// end inline asm
	mov.b64 	%fd255, %rd72;
	add.s32 	%r229, %r1, 640;
$L__BB6_6:
	setp.ge.s32 	%p20, %r229, %r36;
	@%p20 bra 	$L__BB6_12;
	not.b32 	%r101, %r229;
	add.s32 	%r4, %r36, %r101;
	mul.hi.u32 	%r102, %r4, -858993459;
	shr.u32 	%r103, %r102, 9;
	add.s32 	%r5, %r103, 1;
	and.b32  	%r104, %r103, 3;
	setp.eq.s32 	%p21, %r104, 3;
	@%p21 bra 	$L__BB6_10;
	mul.wide.u32 	%rd75, %r229, 8;
	add.s64 	%rd107, %rd9, %rd75;
	and.b32  	%r105, %r5, 3;
	neg.s32 	%r227, %r105;
$L__BB6_9:
	.pragma "nounroll";
	// begin inline asm
	ld.global.nc.u64 %rd76, [%rd107];
	// end inline asm
	mov.b64 	%fd121, %rd76;
	add.f64 	%fd255, %fd255, %fd121;
	add.s32 	%r229, %r229, 640;
	add.s64 	%rd107, %rd107, 5120;
	add.s32 	%r227, %r227, 1;
	setp.ne.s32 	%p22, %r227, 0;
	@%p22 bra 	$L__BB6_9;
$L__BB6_10:
	setp.lt.u32 	%p23, %r4, 1920;
	@%p23 bra 	$L__BB6_12;
$L__BB6_11:
	mul.wide.s32 	%rd86, %r229, 8;
	add.s64 	%rd79, %rd9, %rd86;
	// begin inline asm
	ld.global.nc.u64 %rd78, [%rd79];
	// end inline asm
	mov.b64 	%fd122, %rd78;
	add.f64 	%fd123, %fd255, %fd122;
	add.s64 	%rd81, %rd79, 5120;
	// begin inline asm
	ld.global.nc.u64 %rd80, [%rd81];
	// end inline asm
	mov.b64 	%fd124, %rd80;
	add.f64 	%fd125, %fd123, %fd124;
	add.s64 	%rd83, %rd79, 10240;
	// begin inline asm
	ld.global.nc.u64 %rd82, [%rd83];
	// end inline asm
	mov.b64 	%fd126, %rd82;
	add.f64 	%fd127, %fd125, %fd126;
	add.s64 	%rd85, %rd79, 15360;
	// begin inline asm
	ld.global.nc.u64 %rd84, [%rd85];
	// end inline asm
	mov.b64 	%fd128, %rd84;
	add.f64 	%fd255, %fd127, %fd128;
	add.s32 	%r229, %r229, 2560;
	setp.lt.s32 	%p24, %r229, %r36;
	@%p24 bra 	$L__BB6_11;
$L__BB6_12:
	setp.lt.s32 	%p25, %r36, 640;
	@%p25 bra 	$L__BB6_17;
	// begin inline asm
	mov.u32 %r169, %laneid;
	// end inline asm
	mov.b64 	%rd97, %fd255;
	mov.b64 	{%r171, %r176}, %rd97;
	mov.b32 	%r177, 1;
	mov.b32 	%r218, 31;
	mov.b32 	%r219, -1;
	// begin inline asm
	shfl.sync.down.b32 %r170, %r171, %r177, %r218, %r219;
	// end inline asm
	// begin inline asm
	shfl.sync.down.b32 %r175, %r176, %r177, %r218, %r219;
	// end inline asm
	mov.b64 	%rd98, {%r170, %r175};
	mov.b64 	%fd199, %rd98;
	setp.gt.s32 	%p53, %r169, 30;
	add.f64 	%fd200, %fd255, %fd199;
	selp.f64 	%fd201, %fd255, %fd200, %p53;
	mov.b64 	%rd99, %fd201;
	mov.b64 	{%r181, %r186}, %rd99;
	mov.b32 	%r187, 2;
	// begin inline asm
	shfl.sync.down.b32 %r180, %r181, %r187, %r218, %r219;
	// end inline asm
	// begin inline asm
	shfl.sync.down.b32 %r185, %r186, %r187, %r218, %r219;
	// end inline asm
	mov.b64 	%rd100, {%r180, %r185};
	mov.b64 	%fd202, %rd100;
	setp.gt.s32 	%p54, %r169, 29;
	add.f64 	%fd203, %fd201, %fd202;
	selp.f64 	%fd204, %fd201, %fd203, %p54;
	mov.b64 	%rd101, %fd204;
	mov.b64 	{%r191, %r196}, %rd101;
	mov.b32 	%r197, 4;
	// begin inline asm
	shfl.sync.down.b32 %r190, %r191, %r197, %r218, %r219;
	// end inline asm
	// begin inline asm
	shfl.sync.down.b32 %r195, %r196, %r197, %r218, %r219;
	// end inline asm
	mov.b64 	%rd102, {%r190, %r195};
	mov.b64 	%fd205, %rd102;
	setp.gt.s32 	%p55, %r169, 27;
	add.f64 	%fd206, %fd204, %fd205;
	selp.f64 	%fd207, %fd204, %fd206, %p55;
	mov.b64 	%rd103, %fd207;
	mov.b64 	{%r201, %r206}, %rd103;
	mov.b32 	%r207, 8;
	// begin inline asm
	shfl.sync.down.b32 %r200, %r201, %r207, %r218, %r219;
	// end inline asm
	// begin inline asm
	shfl.sync.down.b32 %r205, %r206, %r207, %r218, %r219;
	// end inline asm
	mov.b64 	%rd104, {%r200, %r205};
	mov.b64 	%fd208, %rd104;
	setp.gt.s32 	%p56, %r169, 23;
	add.f64 	%fd209, %fd207, %fd208;
	selp.f64 	%fd210, %fd207, %fd209, %p56;
	mov.b64 	%rd105, %fd210;
	mov.b64 	{%r211, %r216}, %rd105;
	mov.b32 	%r217, 16;
	// begin inline asm
	shfl.sync.down.b32 %r210, %r211, %r217, %r218, %r219;
	// end inline asm
	// begin inline asm
	shfl.sync.down.b32 %r215, %r216, %r217, %r218, %r219;
	// end inline asm
	mov.b64 	%rd106, {%r210, %r215};
	mov.b64 	%fd211, %rd106;
	setp.gt.s32 	%p57, %r169, 15;
	add.f64 	%fd10, %fd210, %fd211;
	selp.f64 	%fd263, %fd210, %fd10, %p57;
	setp.ne.s32 	%p58, %r169, 0;
	@%p58 bra 	$L__BB6_15;
	shr.u32 	%r220, %r1, 2;
	and.b32  	%r221, %r220, 248;
	mov.u32 	%r222, _ZZN3cub18CUB_300001_SM_10006detail6reduce28DeviceReduceSingleTileKernelINS2_10policy_hubIdjN4cuda3std3__44plusIdEEE10Policy1000EPdSC_iS9_ddNS7_10__identityEEEvT0_T1_T2_T3_T4_T6_E12temp_storage;
	add.s32 	%r223, %r222, %r221;
	st.shared.f64 	[%r223+24], %fd10;
$L__BB6_15:
	bar.sync 	0;
	setp.ne.s32 	%p59, %r1, 0;
	@%p59 bra 	$L__BB6_37;
	ld.shared.f64 	%fd212, [_ZZN3cub18CUB_300001_SM_10006detail6reduce28DeviceReduceSingleTileKernelINS2_10policy_hubIdjN4cuda3std3__44plusIdEEE10Policy1000EPdSC_iS9_ddNS7_10__identityEEEvT0_T1_T2_T3_T4_T6_E12temp_storage+32];
	add.f64 	%fd213, %fd263, %fd212;
	ld.shared.f64 	%fd214, [_ZZN3cub18CUB_300001_SM_10006detail6reduce28DeviceReduceSingleTileKernelINS2_10policy_hubIdjN4cuda3std3__44plusIdEEE10Policy1000EPdSC_iS9_ddNS7_10__identityEEEvT0_T1_T2_T3_T4_T6_E12temp_storage+40];
	add.f64 	%fd215, %fd213, %fd214;
	ld.shared.f64 	%fd216, [_ZZN3cub18CUB_300001_SM_10006detail6reduce28DeviceReduceSingleTileKernelINS2_10policy_hubIdjN4cuda3std3__44plusIdEEE10Policy1000EPdSC_iS9_ddNS7_10__identityEEEvT0_T1_T2_T3_T4_T6_E12temp_storage+48];
	add.f64 	%fd217, %fd215, %fd216;
	ld.shared.f64 	%fd218, [_ZZN3cub18CUB_300001_SM_10006detail6reduce28DeviceReduceSingleTileKernelINS2_10policy_hubIdjN4cuda3std3__44plusIdEEE10Policy1000EPdSC_iS9_ddNS7_10__identityEEEvT0_T1_T2_T3_T4_T6_E12temp_storage+56];
	add.f64 	%fd219, %fd217, %fd218;
	ld.shared.f64 	%fd220, [_ZZN3cub18CUB_300001_SM_10006detail6reduce28DeviceReduceSingleTileKernelINS2_10policy_hubIdjN4cuda3std3__44plusIdEEE10Policy1000EPdSC_iS9_ddNS7_10__identityEEEvT0_T1_T2_T3_T4_T6_E12temp_storage+64];
	add.f64 	%fd221, %fd219, %fd220;
	ld.shared.f64 	%fd222, [_ZZN3cub18CUB_300001_SM_10006detail6reduce28DeviceReduceSingleTileKernelINS2_10policy_hubIdjN4cuda3std3__44plusIdEEE10Policy1000EPdSC_iS9_ddNS7_10__identityEEEvT0_T1_T2_T3_T4_T6_E12temp_storage+72];
	add.f64 	%fd223, %fd221, %fd222;
	ld.shared.f64 	%fd224, [_ZZN3cub18CUB_300001_SM_10006detail6reduce28DeviceReduceSingleTileKernelINS2_10policy_hubIdjN4cuda3std3__44plusIdEEE10Policy1000EPdSC_iS9_ddNS7_10__identityEEEvT0_T1_T2_T3_T4_T6_E12temp_storage+80];
	add.f64 	%fd225, %fd223, %fd224;
	ld.shared.f64 	%fd226, [_ZZN3cub18CUB_300001_SM_10006detail6reduce28DeviceReduceSingleTileKernelINS2_10policy_hubIdjN4cuda3std3__44plusIdEEE10Policy1000EPdSC_iS9_ddNS7_10__identityEEEvT0_T1_T2_T3_T4_T6_E12temp_storage+88];
	add.f64 	%fd227, %fd225, %fd226;
	ld.shared.f64 	%fd228, [_ZZN3cub18CUB_300001_SM_10006detail6reduce28DeviceReduceSingleTileKernelINS2_10policy_hubIdjN4cuda3std3__44plusIdEEE10Policy1000EPdSC_iS9_ddNS7_10__identityEEEvT0_T1_T2_T3_T4_T6_E12temp_storage+96];
	add.f64 	%fd229, %fd227, %fd228;
	ld.shared.f64 	%fd230, [_ZZN3cub18CUB_300001_SM_10006detail6reduce28DeviceReduceSingleTileKernelINS2_10policy_hubIdjN4cuda3std3__44plusIdEEE10Policy1000EPdSC_iS9_ddNS7_10__identityEEEvT0_T1_T2_T3_T4_T6_E12temp_storage+104];
	add.f64 	%fd231, %fd229, %fd230;
	ld.shared.f64 	%fd232, [_ZZN3cub18CUB_300001_SM_10006detail6reduce28DeviceReduceSingleTileKernelINS2_10policy_hubIdjN4cuda3std3__44plusIdEEE10Policy1000EPdSC_iS9_ddNS7_10__identityEEEvT0_T1_T2_T3_T4_T6_E12temp_storage+112];
	add.f64 	%fd233, %fd231, %fd232;
	ld.shared.f64 	%fd234, [_ZZN3cub18CUB_300001_SM_10006detail6reduce28DeviceReduceSingleTileKernelINS2_10policy_hubIdjN4cuda3std3__44plusIdEEE10Policy1000EPdSC_iS9_ddNS7_10__identityEEEvT0_T1_T2_T3_T4_T6_E12temp_storage+120];
	add.f64 	%fd235, %fd233, %fd234;
	ld.shared.f64 	%fd236, [_ZZN3cub18CUB_300001_SM_10006detail6reduce28DeviceReduceSingleTileKernelINS2_10policy_hubIdjN4cuda3std3__44plusIdEEE10Policy1000EPdSC_iS9_ddNS7_10__identityEEEvT0_T1_T2_T3_T4_T6_E12temp_storage+128];
	add.f64 	%fd237, %fd235, %fd236;
	ld.shared.f64 	%fd238, [_ZZN3cub18CUB_300001_SM_10006detail6reduce28DeviceReduceSingleTileKernelINS2_10policy_hubIdjN4cuda3std3__44plusIdEEE10Policy1000EPdSC_iS9_ddNS7_10__identityEEEvT0_T1_T2_T3_T4_T6_E12temp_storage+136];
	add.f64 	%fd239, %fd237, %fd238;
	ld.shared.f64 	%fd240, [_ZZN3cub18CUB_300001_SM_10006detail6reduce28DeviceReduceSingleTileKernelINS2_10policy_hubIdjN4cuda3std3__44plusIdEEE10Policy1000EPdSC_iS9_ddNS7_10__identityEEEvT0_T1_T2_T3_T4_T6_E12temp_storage+144];
	add.f64 	%fd241, %fd239, %fd240;
	ld.shared.f64 	%fd242, [_ZZN3cub18CUB_300001_SM_10006detail6reduce28DeviceReduceSingleTileKernelINS2_10policy_hubIdjN4cuda3std3__44plusIdEEE10Policy1000EPdSC_iS9_ddNS7_10__identityEEEvT0_T1_T2_T3_T4_T6_E12temp_storage+152];
	add.f64 	%fd243, %fd241, %fd242;
	ld.shared.f64 	%fd244, [_ZZN3cub18CUB_300001_SM_10006detail6reduce28DeviceReduceSingleTileKernelINS2_10policy_hubIdjN4cuda3std3__44plusIdEEE10Policy1000EPdSC_iS9_ddNS7_10__identityEEEvT0_T1_T2_T3_T4_T6_E12temp_storage+160];
	add.f64 	%fd245, %fd243, %fd244;
	ld.shared.f64 	%fd246, [_ZZN3cub18CUB_300001_SM_10006detail6reduce28DeviceReduceSingleTileKernelINS2_10policy_hubIdjN4cuda3std3__44plusIdEEE10Policy1000EPdSC_iS9_ddNS7_10__identityEEEvT0_T1_T2_T3_T4_T6_E12temp_storage+168];
	add.f64 	%fd247, %fd245, %fd246;
	ld.shared.f64 	%fd248, [_ZZN3cub18CUB_300001_SM_10006detail6reduce28DeviceReduceSingleTileKernelINS2_10policy_hubIdjN4cuda3std3__44plusIdEEE10Policy1000EPdSC_iS9_ddNS7_10__identityEEEvT0_T1_T2_T3_T4_T6_E12temp_storage+176];
	add.f64 	%fd263, %fd247, %fd248;
	bra.uni 	$L__BB6_37;
$L__BB6_17:
	// begin inline asm
	mov.u32 %r106, %laneid;
	// end inline asm
	and.b32  	%r157, %r1, 992;
	add.s32 	%r158, %r157, 32;
	setp.gt.s32 	%p26, %r158, %r36;
	not.b32 	%r159, %r157;
	add.s32 	%r160, %r36, %r159;
	selp.b32 	%r155, %r160, 31, %p26;
	mov.b64 	%rd87, %fd255;
	mov.b64 	{%r108, %r113}, %rd87;
	mov.b32 	%r114, 1;
	mov.b32 	%r156, -1;
	// begin inline asm
	shfl.sync.down.b32 %r107, %r108, %r114, %r155, %r156;
	// end inline asm
	// begin inline asm
	shfl.sync.down.b32 %r112, %r113, %r114, %r155, %r156;
	// end inline asm
	mov.b64 	%rd88, {%r107, %r112};
	mov.b64 	%fd129, %rd88;
	setp.lt.s32 	%p27, %r106, %r155;
	add.f64 	%fd130, %fd255, %fd129;
	selp.f64 	%fd131, %fd130, %fd255, %p27;
	mov.b64 	%rd89, %fd131;
	mov.b64 	{%r118, %r123}, %rd89;
	mov.b32 	%r124, 2;
	// begin inline asm
	shfl.sync.down.b32 %r117, %r118, %r124, %r155, %r156;
	// end inline asm
	// begin inline asm
	shfl.sync.down.b32 %r122, %r123, %r124, %r155, %r156;
	// end inline asm
	mov.b64 	%rd90, {%r117, %r122};
	mov.b64 	%fd132, %rd90;
	add.s32 	%r161, %r106, 2;
	setp.gt.s32 	%p28, %r161, %r155;
	add.f64 	%fd133, %fd131, %fd132;
	selp.f64 	%fd134, %fd131, %fd133, %p28;
	mov.b64 	%rd91, %fd134;
	mov.b64 	{%r128, %r133}, %rd91;
	mov.b32 	%r134, 4;
	// begin inline asm
	shfl.sync.down.b32 %r127, %r128, %r134, %r155, %r156;
	// end inline asm
	// begin inline asm
	shfl.sync.down.b32 %r132, %r133, %r134, %r155, %r156;
	// end inline asm
	mov.b64 	%rd92, {%r127, %r132};
	mov.b64 	%fd135, %rd92;
	add.s32 	%r162, %r106, 4;
	setp.gt.s32 	%p29, %r162, %r155;
	add.f64 	%fd136, %fd134, %fd135;
	selp.f64 	%fd137, %fd134, %fd136, %p29;
	mov.b64 	%rd93, %fd137;
	mov.b64 	{%r138, %r143}, %rd93;
	mov.b32 	%r144, 8;
	// begin inline asm
	shfl.sync.down.b32 %r137, %r138, %r144, %r155, %r156;
	// end inline asm
	// begin inline asm
	shfl.sync.down.b32 %r142, %r143, %r144, %r155, %r156;
	// end inline asm
	mov.b64 	%rd94, {%r137, %r142};
	mov.b64 	%fd138, %rd94;
	add.s32 	%r163, %r106, 8;
	setp.gt.s32 	%p30, %r163, %r155;
	add.f64 	%fd139, %fd137, %fd138;
	selp.f64 	%fd140, %fd137, %fd139, %p30;
	mov.b64 	%rd95, %fd140;
	mov.b64 	{%r148, %r153}, %rd95;
	mov.b32 	%r154, 16;
	// begin inline asm
	shfl.sync.down.b32 %r147, %r148, %r154, %r155, %r156;
	// end inline asm
	// begin inline asm
	shfl.sync.down.b32 %r152, %r153, %r154, %r155, %r156;
	// end inline asm
	mov.b64 	%rd96, {%r147, %r152};
	mov.b64 	%fd141, %rd96;
	add.s32 	%r164, %r106, 16;
	setp.gt.s32 	%p31, %r164, %r155;
	add.f64 	%fd142, %fd140, %fd141;
	selp.f64 	%fd263, %fd140, %fd142, %p31;
	setp.ne.s32 	%p32, %r106, 0;
	@%p32 bra 	$L__BB6_19;
	shr.u32 	%r165, %r1, 2;
	and.b32  	%r166, %r165, 248;
	mov.u32 	%r167, _ZZN3cub18CUB_300001_SM_10006detail6reduce28DeviceReduceSingleTileKernelINS2_10policy_hubIdjN4cuda3std3__44plusIdEEE10Policy1000EPdSC_iS9_ddNS7_10__identityEEEvT0_T1_T2_T3_T4_T6_E12temp_storage;
	add.s32 	%r168, %r167, %r166;
	st.shared.f64 	[%r168+24], %fd263;
$L__BB6_19:
	bar.sync 	0;
	setp.ne.s32 	%p33, %r1, 0;
	@%p33 bra 	$L__BB6_37;
	setp.gt.s32 	%p34, %r36, 32;
	ld.shared.f64 	%fd143, [_ZZN3cub18CUB_300001_SM_10006detail6reduce28DeviceReduceSingleTileKernelINS2_10policy_hubIdjN4cuda3std3__44plusIdEEE10Policy1000EPdSC_iS9_ddNS7_10__identityEEEvT0_T1_T2_T3_T4_T6_E12temp_storage+32];
	add.f64 	%fd144, %fd263, %fd143;
	selp.f64 	%fd145, %fd144, %fd263, %p34;
	setp.gt.s32 	%p35, %r36, 64;
	ld.shared.f64 	%fd146, [_ZZN3cub18CUB_300001_SM_10006detail6reduce28DeviceReduceSingleTileKernelINS2_10policy_hubIdjN4cuda3std3__44plusIdEEE10Policy1000EPdSC_iS9_ddNS7_10__identityEEEvT0_T1_T2_T3_T4_T6_E12temp_storage+40];
	add.f64 	%fd147, %fd146, %fd145;
	selp.f64 	%fd148, %fd147, %fd145, %p35;
	setp.gt.s32 	%p36, %r36, 96;
	ld.shared.f64 	%fd149, [_ZZN3cub18CUB_300001_SM_10006detail6reduce28DeviceReduceSingleTileKernelINS2_10policy_hubIdjN4cuda3std3__44plusIdEEE10Policy1000EPdSC_iS9_ddNS7_10__identityEEEvT0_T1_T2_T3_T4_T6_E12temp_storage+48];
	add.f64 	%fd150, %fd149, %fd148;
	selp.f64 	%fd151, %fd150, %fd148, %p36;
	setp.gt.s32 	%p37, %r36, 128;
	ld.shared.f64 	%fd152, [_ZZN3cub18CUB_300001_SM_10006detail6reduce28DeviceReduceSingleTileKernelINS2_10policy_hubIdjN4cuda3std3__44plusIdEEE10Policy1000EPdSC_iS9_ddNS7_10__identityEEEvT0_T1_T2_T3_T4_T6_E12temp_storage+56];
	add.f64 	%fd153, %fd152, %fd151;
	selp.f64 	%fd154, %fd153, %fd151, %p37;
	setp.gt.s32 	%p38, %r36, 160;
	ld.shared.f64 	%fd155, [_ZZN3cub18CUB_300001_SM_10006detail6reduce28DeviceReduceSingleTileKernelINS2_10policy_hubIdjN4cuda3std3__44plusIdEEE10Policy1000EPdSC_iS9_ddNS7_10__identityEEEvT0_T1_T2_T3_T4_T6_E12temp_storage+64];
	add.f64 	%fd156, %fd155, %fd154;
	selp.f64 	%fd157, %fd156, %fd154, %p38;
	setp.gt.s32 	%p39, %r36, 192;
	ld.shared.f64 	%fd158, [_ZZN3cub18CUB_300001_SM_10006detail6reduce28DeviceReduceSingleTileKernelINS2_10policy_hubIdjN4cuda3std3__44plusIdEEE10Policy1000EPdSC_iS9_ddNS7_10__identityEEEvT0_T1_T2_T3_T4_T6_E12temp_storage+72];
	add.f64 	%fd159, %fd158, %fd157;
	selp.f64 	%fd160, %fd159, %fd157, %p39;
	setp.gt.s32 	%p40, %r36, 224;
	ld.shared.f64 	%fd161, [_ZZN3cub18CUB_300001_SM_10006detail6reduce28DeviceReduceSingleTileKernelINS2_10policy_hubIdjN4cuda3std3__44plusIdEEE10Policy1000EPdSC_iS9_ddNS7_10__identityEEEvT0_T1_T2_T3_T4_T6_E12temp_storage+80];
	add.f64 	%fd162, %fd161, %fd160;
	selp.f64 	%fd163, %fd162, %fd160, %p40;
	setp.gt.s32 	%p41, %r36, 256;
	ld.shared.f64 	%fd164, [_ZZN3cub18CUB_300001_SM_10006detail6reduce28DeviceReduceSingleTileKernelINS2_10policy_hubIdjN4cuda3std3__44plusIdEEE10Policy1000EPdSC_iS9_ddNS7_10__identityEEEvT0_T1_T2_T3_T4_T6_E12temp_storage+88];
	add.f64 	%fd165, %fd164, %fd163;
	selp.f64 	%fd166, %fd165, %fd163, %p41;
	setp.gt.s32 	%p42, %r36, 288;
	ld.shared.f64 	%fd167, [_ZZN3cub18CUB_300001_SM_10006detail6reduce28DeviceReduceSingleTileKernelINS2_10policy_hubIdjN4cuda3std3__44plusIdEEE10Policy1000EPdSC_iS9_ddNS7_10__identityEEEvT0_T1_T2_T3_T4_T6_E12temp_storage+96];
	add.f64 	%fd168, %fd167, %fd166;
	selp.f64 	%fd169, %fd168, %fd166, %p42;
	setp.gt.s32 	%p43, %r36, 320;
	ld.shared.f64 	%fd170, [_ZZN3cub18CUB_300001_SM_10006detail6reduce28DeviceReduceSingleTileKernelINS2_10policy_hubIdjN4cuda3std3__44plusIdEEE10Policy1000EPdSC_iS9_ddNS7_10__identityEEEvT0_T1_T2_T3_T4_T6_E12temp_storage+104];
	add.f64 	%fd171, %fd170, %fd169;
	selp.f64 	%fd172, %fd171, %fd169, %p43;
	setp.gt.s32 	%p44, %r36, 352;
	ld.shared.f64 	%fd173, [_ZZN3cub18CUB_300001_SM_10006detail6reduce28DeviceReduceSingleTileKernelINS2_10policy_hubIdjN4cuda3std3__44plusIdEEE10Policy1000EPdSC_iS9_ddNS7_10__identityEEEvT0_T1_T2_T3_T4_T6_E12temp_storage+112];
	add.f64 	%fd174, %fd173, %fd172;
	selp.f64 	%fd175, %fd174, %fd172, %p44;
	setp.gt.s32 	%p45, %r36, 384;
	ld.shared.f64 	%fd176, [_ZZN3cub18CUB_300001_SM_10006detail6reduce28DeviceReduceSingleTileKernelINS2_10policy_hubIdjN4cuda3std3__44plusIdEEE10Policy1000EPdSC_iS9_ddNS7_10__identityEEEvT0_T1_T2_T3_T4_T6_E12temp_storage+120];
	add.f64 	%fd177, %fd176, %fd175;
	selp.f64 	%fd178, %fd177, %fd175, %p45;
	setp.gt.s32 	%p46, %r36, 416;
	ld.shared.f64 	%fd179, [_ZZN3cub18CUB_300001_SM_10006detail6reduce28DeviceReduceSingleTileKernelINS2_10policy_hubIdjN4cuda3std3__44plusIdEEE10Policy1000EPdSC_iS9_ddNS7_10__identityEEEvT0_T1_T2_T3_T4_T6_E12temp_storage+128];
	add.f64 	%fd180, %fd179, %fd178;
	selp.f64 	%fd181, %fd180, %fd178, %p46;
	setp.gt.s32 	%p47, %r36, 448;
	ld.shared.f64 	%fd182, [_ZZN3cub18CUB_300001_SM_10006detail6reduce28DeviceReduceSingleTileKernelINS2_10policy_hubIdjN4cuda3std3__44plusIdEEE10Policy1000EPdSC_iS9_ddNS7_10__identityEEEvT0_T1_T2_T3_T4_T6_E12temp_storage+136];
	add.f64 	%fd183, %fd182, %fd181;
	selp.f64 	%fd184, %fd183, %fd181, %p47;
	setp.gt.s32 	%p48, %r36, 480;
	ld.shared.f64 	%fd185, [_ZZN3cub18CUB_300001_SM_10006detail6reduce28DeviceReduceSingleTileKernelINS2_10policy_hubIdjN4cuda3std3__44plusIdEEE10Policy1000EPdSC_iS9_ddNS7_10__identityEEEvT0_T1_T2_T3_T4_T6_E12temp_storage+144];
	add.f64 	%fd186, %fd185, %fd184;
	selp.f64 	%fd187, %fd186, %fd184, %p48;
	setp.gt.s32 	%p49, %r36, 512;
	ld.shared.f64 	%fd188, [_ZZN3cub18CUB_300001_SM_10006detail6reduce28DeviceReduceSingleTileKernelINS2_10policy_hubIdjN4cuda3std3__44plusIdEEE10Policy1000EPdSC_iS9_ddNS7_10__identityEEEvT0_T1_T2_T3_T4_T6_E12temp_storage+152];
	add.f64 	%fd189, %fd188, %fd187;
	selp.f64 	%fd190, %fd189, %fd187, %p49;
	setp.gt.s32 	%p50, %r36, 544;
	ld.shared.f64 	%fd191, [_ZZN3cub18CUB_300001_SM_10006detail6reduce28DeviceReduceSingleTileKernelINS2_10policy_hubIdjN4cuda3std3__44plusIdEEE10Policy1000EPdSC_iS9_ddNS7_10__identityEEEvT0_T1_T2_T3_T4_T6_E12temp_storage+160];
	add.f64 	%fd192, %fd191, %fd190;
	selp.f64 	%fd193, %fd192, %fd190, %p50;
	setp.gt.s32 	%p51, %r36, 576;
	ld.shared.f64 	%fd194, [_ZZN3cub18CUB_300001_SM_10006detail6reduce28DeviceReduceSingleTileKernelINS2_10policy_hubIdjN4cuda3std3__44plusIdEEE10Policy1000EPdSC_iS9_ddNS7_10__identityEEEvT0_T1_T2_T3_T4_T6_E12temp_storage+168];
	add.f64 	%fd195, %fd194, %fd193;
	selp.f64 	%fd196, %fd195, %fd193, %p51;
	setp.gt.s32 	%p52, %r36, 608;
	ld.shared.f64 	%fd197, [_ZZN3cub18CUB_300001_SM_10006detail6reduce28DeviceReduceSingleTileKernelINS2_10policy_hubIdjN4cuda3std3__44plusIdEEE10Policy1000EPdSC_iS9_ddNS7_10__identityEEEvT0_T1_T2_T3_T4_T6_E12temp_storage+176];
	add.f64 	%fd198, %fd197, %fd196;
	selp.f64 	%fd263, %fd198, %fd196, %p52;
	bra.uni 	$L__BB6_37;
$L__BB6_21:
	mov.u32 	%r14, %tid.x;
	mul.wide.u32 	%rd27, %r14, 8;
	add.s64 	%rd12, %rd9, %rd27;
	// begin inline asm
	ld.global.nc.u64 %rd11, [%rd12];
	// end inline asm
	mov.b64 	%fd31, %rd11;
	add.s64 	%rd14, %rd12, 5120;
	// begin inline asm
	ld.global.nc.u64 %rd13, [%rd14];
	// end inline asm
	mov.b64 	%fd32, %rd13;
	add.s64 	%rd16, %rd12, 10240;
	// begin inline asm
	ld.global.nc.u64 %rd15, [%rd16];
	// end inline asm
	mov.b64 	%fd33, %rd15;
	add.s64 	%rd18, %rd12, 15360;
	// begin inline asm
	ld.global.nc.u64 %rd17, [%rd18];
	// end inline asm
	mov.b64 	%fd34, %rd17;
	add.s64 	%rd20, %rd12, 20480;
	// begin inline asm
	ld.global.nc.u64 %rd19, [%rd20];
	// end inline asm
	mov.b64 	%fd35, %rd19;
	add.s64 	%rd22, %rd12, 25600;
	// begin inline asm
	ld.global.nc.u64 %rd21, [%rd22];
	// end inline asm
	mov.b64 	%fd36, %rd21;
	add.s64 	%rd24, %rd12, 30720;
	// begin inline asm
	ld.global.nc.u64 %rd23, [%rd24];
	// end inline asm
	mov.b64 	%fd37, %rd23;
	add.s64 	%rd26, %rd12, 35840;
	// begin inline asm
	ld.global.nc.u64 %rd25, [%rd26];
	// end inline asm
	mov.b64 	%fd38, %rd25;
	add.f64 	%fd39, %fd31, %fd32;
	add.f64 	%fd40, %fd39, %fd33;
	add.f64 	%fd41, %fd40, %fd34;
	add.f64 	%fd42, %fd41, %fd35;
	add.f64 	%fd43, %fd42, %fd36;
	add.f64 	%fd44, %fd43, %fd37;
	add.f64 	%fd262, %fd44, %fd38;
	setp.lt.u32 	%p3, %r36, 10240;
	mov.b32 	%r232, 5120;
	@%p3 bra 	$L__BB6_25;
	add.s32 	%r15, %r36, -5120;
	mov.b32 	%r232, 5120;
$L__BB6_23:
	mul.wide.s32 	%rd44, %r232, 8;
	add.s64 	%rd29, %rd12, %rd44;
	// begin inline asm
	ld.global.nc.u64 %rd28, [%rd29];
	// end inline asm
	mov.b64 	%fd45, %rd28;
	add.s64 	%rd31, %rd29, 5120;
	// begin inline asm
	ld.global.nc.u64 %rd30, [%rd31];
	// end inline asm
	mov.b64 	%fd46, %rd30;
	add.s64 	%rd33, %rd29, 10240;
	// begin inline asm
	ld.global.nc.u64 %rd32, [%rd33];
	// end inline asm
	mov.b64 	%fd47, %rd32;
	add.s64 	%rd35, %rd29, 15360;
	// begin inline asm
	ld.global.nc.u64 %rd34, [%rd35];
	// end inline asm
	mov.b64 	%fd48, %rd34;
	add.s64 	%rd37, %rd29, 20480;
	// begin inline asm
	ld.global.nc.u64 %rd36, [%rd37];
	// end inline asm
	mov.b64 	%fd49, %rd36;
	add.s64 	%rd39, %rd29, 25600;
	// begin inline asm
	ld.global.nc.u64 %rd38, [%rd39];
	// end inline asm
	mov.b64 	%fd50, %rd38;
	add.s64 	%rd41, %rd29, 30720;
	// begin inline asm
	ld.global.nc.u64 %rd40, [%rd41];
	// end inline asm
	mov.b64 	%fd51, %rd40;
	add.s64 	%rd43, %rd29, 35840;
	// begin inline asm
	ld.global.nc.u64 %rd42, [%rd43];
	// end inline asm
	mov.b64 	%fd52, %rd42;
	add.f64 	%fd53, %fd262, %fd45;
	add.f64 	%fd54, %fd53, %fd46;
	add.f64 	%fd55, %fd54, %fd47;
	add.f64 	%fd56, %fd55, %fd48;
	add.f64 	%fd57, %fd56, %fd49;
	add.f64 	%fd58, %fd57, %fd50;
	add.f64 	%fd59, %fd58, %fd51;
	add.f64 	%fd262, %fd59, %fd52;
	sub.s32 	%r39, %r36, %r232;
	setp.lt.s32 	%p4, %r39, 5120;
	@%p4 bra 	$L__BB6_33;
	add.s32 	%r232, %r232, 5120;
	setp.le.s32 	%p5, %r232, %r15;
	@%p5 bra 	$L__BB6_23;
$L__BB6_25:
	setp.le.s32 	%p6, %r36, %r232;
	@%p6 bra 	$L__BB6_33;
	sub.s32 	%r19, %r36, %r232;
	setp.ge.s32 	%p7, %r14, %r19;
	@%p7 bra 	$L__BB6_33;
	not.b32 	%r40, %r14;
	add.s32 	%r41, %r36, %r40;
	sub.s32 	%r20, %r41, %r232;
	mul.hi.u32 	%r42, %r20, -858993459;
	shr.u32 	%r43, %r42, 9;
	add.s32 	%r21, %r43, 1;
	and.b32  	%r44, %r43, 3;
	setp.eq.s32 	%p8, %r44, 3;
	mov.u32 	%r236, %r14;
	@%p8 bra 	$L__BB6_30;
	add.s32 	%r234, %r14, %r232;
	and.b32  	%r45, %r21, 3;
	neg.s32 	%r233, %r45;
	mov.u32 	%r236, %r14;
$L__BB6_29:
	.pragma "nounroll";
	mul.wide.u32 	%rd47, %r234, 8;
	add.s64 	%rd46, %rd9, %rd47;
	// begin inline asm
	ld.global.nc.u64 %rd45, [%rd46];
	// end inline asm
	mov.b64 	%fd61, %rd45;
	add.f64 	%fd262, %fd262, %fd61;
	add.s32 	%r236, %r236, 640;
	add.s32 	%r234, %r234, 640;
	add.s32 	%r233, %r233, 1;
	setp.ne.s32 	%p9, %r233, 0;
	@%p9 bra 	$L__BB6_29;
$L__BB6_30:
	setp.lt.u32 	%p10, %r20, 1920;
	@%p10 bra 	$L__BB6_33;
	cvt.u64.u32 	%rd48, %r236;
	cvt.u64.u32 	%rd49, %r232;
	add.s64 	%rd50, %rd48, %rd49;
	shl.b64 	%rd51, %rd50, 3;
	add.s64 	%rd52, %rd51, %rd9;
	add.s64 	%rd108, %rd52, 10240;
	add.s32 	%r237, %r236, %r232;
$L__BB6_32:
	mul.wide.u32 	%rd61, %r237, 8;
	add.s64 	%rd54, %rd9, %rd61;
	// begin inline asm
	ld.global.nc.u64 %rd53, [%rd54];
	// end inline asm
	mov.b64 	%fd62, %rd53;
	add.f64 	%fd63, %fd262, %fd62;
	add.s64 	%rd56, %rd108, -5120;
	// begin inline asm
	ld.global.nc.u64 %rd55, [%rd56];
	// end inline asm
	mov.b64 	%fd64, %rd55;
	add.f64 	%fd65, %fd63, %fd64;
	// begin inline asm
	ld.global.nc.u64 %rd57, [%rd108];
	// end inline asm
	mov.b64 	%fd66, %rd57;
	add.f64 	%fd67, %fd65, %fd66;
	add.s64 	%rd60, %rd108, 5120;
	// begin inline asm
	ld.global.nc.u64 %rd59, [%rd60];
	// end inline asm
	mov.b64 	%fd68, %rd59;
	add.f64 	%fd262, %fd67, %fd68;
	add.s32 	%r236, %r236, 2560;
	add.s64 	%rd108, %rd108, 20480;
	add.s32 	%r237, %r237, 2560;
	setp.lt.s32 	%p11, %r236, %r19;
	@%p11 bra 	$L__BB6_32;
$L__BB6_33:
	// begin inline asm
	mov.u32 %r46, %laneid;
	// end inline asm
	mov.b64 	%rd62, %fd262;
	mov.b64 	{%r48, %r53}, %rd62;
	mov.b32 	%r54, 1;
	mov.b32 	%r95, 31;
	mov.b32 	%r96, -1;
	// begin inline asm
	shfl.sync.down.b32 %r47, %r48, %r54, %r95, %r96;
	// end inline asm
	// begin inline asm
	shfl.sync.down.b32 %r52, %r53, %r54, %r95, %r96;
	// end inline asm
	mov.b64 	%rd63, {%r47, %r52};
	mov.b64 	%fd69, %rd63;
	setp.gt.s32 	%p12, %r46, 30;
	add.f64 	%fd70, %fd262, %fd69;
	selp.f64 	%fd71, %fd262, %fd70, %p12;
	mov.b64 	%rd64, %fd71;
	mov.b64 	{%r58, %r63}, %rd64;
	mov.b32 	%r64, 2;
	// begin inline asm
	shfl.sync.down.b32 %r57, %r58, %r64, %r95, %r96;
	// end inline asm
	// begin inline asm
	shfl.sync.down.b32 %r62, %r63, %r64, %r95, %r96;
	// end inline asm
	mov.b64 	%rd65, {%r57, %r62};
	mov.b64 	%fd72, %rd65;
	setp.gt.s32 	%p13, %r46, 29;
	add.f64 	%fd73, %fd71, %fd72;
	selp.f64 	%fd74, %fd71, %fd73, %p13;
	mov.b64 	%rd66, %fd74;
	mov.b64 	{%r68, %r73}, %rd66;
	mov.b32 	%r74, 4;
	// begin inline asm
	shfl.sync.down.b32 %r67, %r68, %r74, %r95, %r96;
	// end inline asm
	// begin inline asm
	shfl.sync.down.b32 %r72, %r73, %r74, %r95, %r96;
	// end inline asm
	mov.b64 	%rd67, {%r67, %r72};
	mov.b64 	%fd75, %rd67;
	setp.gt.s32 	%p14, %r46, 27;
	add.f64 	%fd76, %fd74, %fd75;
	selp.f64 	%fd77, %fd74, %fd76, %p14;
	mov.b64 	%rd68, %fd77;
	mov.b64 	{%r78, %r83}, %rd68;
	mov.b32 	%r84, 8;
	// begin inline asm
	shfl.sync.down.b32 %r77, %r78, %r84, %r95, %r96;
	// end inline asm
	// begin inline asm
	shfl.sync.down.b32 %r82, %r83, %r84, %r95, %r96;
	// end inline asm
	mov.b64 	%rd69, {%r77, %r82};
	mov.b64 	%fd78, %rd69;
	setp.gt.s32 	%p15, %r46, 23;
	add.f64 	%fd79, %fd77, %fd78;
	selp.f64 	%fd80, %fd77, %fd79, %p15;
	mov.b64 	%rd70, %fd80;
	mov.b64 	{%r88, %r93}, %rd70;
	mov.b32 	%r94, 16;
	// begin inline asm
	shfl.sync.down.b32 %r87, %r88, %r94, %r95, %r96;
	// end inline asm
	// begin inline asm
	shfl.sync.down.b32 %r92, %r93, %r94, %r95, %r96;
	// end inline asm
	mov.b64 	%rd71, {%r87, %r92};
	mov.b64 	%fd81, %rd71;
	setp.gt.s32 	%p16, %r46, 15;
	add.f64 	%fd26, %fd80, %fd81;
	selp.f64 	%fd263, %fd80, %fd26, %p16;
	setp.ne.s32 	%p17, %r46, 0;
	@%p17 bra 	$L__BB6_35;
	shr.u32 	%r97, %r14, 2;
	and.b32  	%r98, %r97, 248;
	mov.u32 	%r99, _ZZN3cub18CUB_300001_SM_10006detail6reduce28DeviceReduceSingleTileKernelINS2_10policy_hubIdjN4cuda3std3__44plusIdEEE10Policy1000EPdSC_iS9_ddNS7_10__identityEEEvT0_T1_T2_T3_T4_T6_E12temp_storage;
	add.s32 	%r100, %r99, %r98;
	st.shared.f64 	[%r100+24], %fd26;
$L__BB6_35:
	bar.sync 	0;
	setp.ne.s32 	%p18, %r14, 0;
	@%p18 bra 	$L__BB6_37;
	ld.shared.f64 	%fd82, [_ZZN3cub18CUB_300001_SM_10006detail6reduce28DeviceReduceSingleTileKernelINS2_10policy_hubIdjN4cuda3std3__44plusIdEEE10Policy1000EPdSC_iS9_ddNS7_10__identityEEEvT0_T1_T2_T3_T4_T6_E12temp_storage+32];
	add.f64 	%fd83, %fd263, %fd82;
	ld.shared.f64 	%fd84, [_ZZN3cub18CUB_300001_SM_10006detail6reduce28DeviceReduceSingleTileKernelINS2_10policy_hubIdjN4cuda3std3__44plusIdEEE10Policy1000EPdSC_iS9_ddNS7_10__identityEEEvT0_T1_T2_T3_T4_T6_E12temp_storage+40];
	add.f64 	%fd85, %fd83, %fd84;
	ld.shared.f64 	%fd86, [_ZZN3cub18CUB_300001_SM_10006detail6reduce28DeviceReduceSingleTileKernelINS2_10policy_hubIdjN4cuda3std3__44plusIdEEE10Policy1000EPdSC_iS9_ddNS7_10__identityEEEvT0_T1_T2_T3_T4_T6_E12temp_storage+48];
	add.f64 	%fd87, %fd85, %fd86;
	ld.shared.f64 	%fd88, [_ZZN3cub18CUB_300001_SM_10006detail6reduce28DeviceReduceSingleTileKernelINS2_10policy_hubIdjN4cuda3std3__44plusIdEEE10Policy1000EPdSC_iS9_ddNS7_10__identityEEEvT0_T1_T2_T3_T4_T6_E12temp_storage+56];
	add.f64 	%fd89, %fd87, %fd88;
	ld.shared.f64 	%fd90, [_ZZN3cub18CUB_300001_SM_10006detail6reduce28DeviceReduceSingleTileKernelINS2_10policy_hubIdjN4cuda3std3__44plusIdEEE10Policy1000EPdSC_iS9_ddNS7_10__identityEEEvT0_T1_T2_T3_T4_T6_E12temp_storage+64];
	add.f64 	%fd91, %fd89, %fd90;
	ld.shared.f64 	%fd92, [_ZZN3cub18CUB_300001_SM_10006detail6reduce28DeviceReduceSingleTileKernelINS2_10policy_hubIdjN4cuda3std3__44plusIdEEE10Policy1000EPdSC_iS9_ddNS7_10__identityEEEvT0_T1_T2_T3_T4_T6_E12temp_storage+72];
	add.f64 	%fd93, %fd91, %fd92;
	ld.shared.f64 	%fd94, [_ZZN3cub18CUB_300001_SM_10006detail6reduce28DeviceReduceSingleTileKernelINS2_10policy_hubIdjN4cuda3std3__44plusIdEEE10Policy1000EPdSC_iS9_ddNS7_10__identityEEEvT0_T1_T2_T3_T4_T6_E12temp_storage+80];
	add.f64 	%fd95, %fd93, %fd94;
	ld.shared.f64 	%fd96, [_ZZN3cub18CUB_300001_SM_10006detail6reduce28DeviceReduceSingleTileKernelINS2_10policy_hubIdjN4cuda3std3__44plusIdEEE10Policy1000EPdSC_iS9_ddNS7_10__identityEEEvT0_T1_T2_T3_T4_T6_E12temp_storage+88];
	add.f64 	%fd97, %fd95, %fd96;
	ld.shared.f64 	%fd98, [_ZZN3cub18CUB_300001_SM_10006detail6reduce28DeviceReduceSingleTileKernelINS2_10policy_hubIdjN4cuda3std3__44plusIdEEE10Policy1000EPdSC_iS9_ddNS7_10__identityEEEvT0_T1_T2_T3_T4_T6_E12temp_storage+96];
	add.f64 	%fd99, %fd97, %fd98;
	ld.shared.f64 	%fd100, [_ZZN3cub18CUB_300001_SM_10006detail6reduce28DeviceReduceSingleTileKernelINS2_10policy_hubIdjN4cuda3std3__44plusIdEEE10Policy1000EPdSC_iS9_ddNS7_10__identityEEEvT0_T1_T2_T3_T4_T6_E12temp_storage+104];
	add.f64 	%fd101, %fd99, %fd100;
	ld.shared.f64 	%fd102, [_ZZN3cub18CUB_300001_SM_10006detail6reduce28DeviceReduceSingleTileKernelINS2_10policy_hubIdjN4cuda3std3__44plusIdEEE10Policy1000EPdSC_iS9_ddNS7_10__identityEEEvT0_T1_T2_T3_T4_T6_E12temp_storage+112];
	add.f64 	%fd103, %fd101, %fd102;
	ld.shared.f64 	%fd104, [_ZZN3cub18CUB_300001_SM_10006detail6reduce28DeviceReduceSingleTileKernelINS2_10policy_hubIdjN4cuda3std3__44plusIdEEE10Policy1000EPdSC_iS9_ddNS7_10__identityEEEvT0_T1_T2_T3_T4_T6_E12temp_storage+120];
	add.f64 	%fd105, %fd103, %fd104;
	ld.shared.f64 	%fd106, [_ZZN3cub18CUB_300001_SM_10006detail6reduce28DeviceReduceSingleTileKernelINS2_10policy_hubIdjN4cuda3std3__44plusIdEEE10Policy1000EPdSC_iS9_ddNS7_10__identityEEEvT0_T1_T2_T3_T4_T6_E12temp_storage+128];
	add.f64 	%fd107, %fd105, %fd106;
	ld.shared.f64 	%fd108, [_ZZN3cub18CUB_300001_SM_10006detail6reduce28DeviceReduceSingleTileKernelINS2_10policy_hubIdjN4cuda3std3__44plusIdEEE10Policy1000EPdSC_iS9_ddNS7_10__identityEEEvT0_T1_T2_T3_T4_T6_E12temp_storage+136];
	add.f64 	%fd109, %fd107, %fd108;
	ld.shared.f64 	%fd110, [_ZZN3cub18CUB_300001_SM_10006detail6reduce28DeviceReduceSingleTileKernelINS2_10policy_hubIdjN4cuda3std3__44plusIdEEE10Policy1000EPdSC_iS9_ddNS7_10__identityEEEvT0_T1_T2_T3_T4_T6_E12temp_storage+144];
	add.f64 	%fd111, %fd109, %fd110;
	ld.shared.f64 	%fd112, [_ZZN3cub18CUB_300001_SM_10006detail6reduce28DeviceReduceSingleTileKernelINS2_10policy_hubIdjN4cuda3std3__44plusIdEEE10Policy1000EPdSC_iS9_ddNS7_10__identityEEEvT0_T1_T2_T3_T4_T6_E12temp_storage+152];
	add.f64 	%fd113, %fd111, %fd112;
	ld.shared.f64 	%fd114, [_ZZN3cub18CUB_300001_SM_10006detail6reduce28DeviceReduceSingleTileKernelINS2_10policy_hubIdjN4cuda3std3__44plusIdEEE10Policy1000EPdSC_iS9_ddNS7_10__identityEEEvT0_T1_T2_T3_T4_T6_E12temp_storage+160];
	add.f64 	%fd115, %fd113, %fd114;
	ld.shared.f64 	%fd116, [_ZZN3cub18CUB_300001_SM_10006detail6reduce28DeviceReduceSingleTileKernelINS2_10policy_hubIdjN4cuda3std3__44plusIdEEE10Policy1000EPdSC_iS9_ddNS7_10__identityEEEvT0_T1_T2_T3_T4_T6_E12temp_storage+168];
	add.f64 	%fd117, %fd115, %fd116;
	ld.shared.f64 	%fd118, [_ZZN3cub18CUB_300001_SM_10006detail6reduce28DeviceReduceSingleTileKernelINS2_10policy_hubIdjN4cuda3std3__44plusIdEEE10Policy1000EPdSC_iS9_ddNS7_10__identityEEEvT0_T1_T2_T3_T4_T6_E12temp_storage+176];
	add.f64 	%fd263, %fd117, %fd118;
$L__BB6_37:
	mov.u32 	%r224, %tid.x;
	setp.ne.s32 	%p60, %r224, 0;
	@%p60 bra 	$L__BB6_39;
	add.f64 	%fd249, %fd30, %fd263;
	st.global.f64 	[%rd1], %fd249;
$L__BB6_39:
	ret;

}
	// .globl	_ZN3cub18CUB_300001_SM_10006detail6reduce28DeviceReduceSingleTileKernelINS2_10policy_hubIdyN4cuda3std3__44plusIdEEE10Policy1000EN6thrust24THRUST_300001_SM_1000_NS10device_ptrIdEEPdyS9_ddNS7_10__identityEEEvT0_T1_T2_T3_T4_T6_
.visible .entry _ZN3cub18CUB_300001_SM_10006detail6reduce28DeviceReduceSingleTileKernelINS2_10policy_hubIdyN4cuda3std3__44plusIdEEE10Policy1000EN6thrust24THRUST_300001_SM_1000_NS10device_ptrIdEEPdyS9_ddNS7_10__identityEEEvT0_T1_T2_T3_T4_T6_(
	.param .align 8 .b8 _ZN3cub18CUB_300001_SM_10006detail6reduce28DeviceReduceSingleTileKernelINS2_10policy_hubIdyN4cuda3std3__44plusIdEEE10Policy1000EN6thrust24THRUST_300001_SM_1000_NS10device_ptrIdEEPdyS9_ddNS7_10__identityEEEvT0_T1_T2_T3_T4_T6__param_0[8],
	.param .u64 .ptr .align 1 _ZN3cub18CUB_300001_SM_10006detail6reduce28DeviceReduceSingleTileKernelINS2_10policy_hubIdyN4cuda3std3__44plusIdEEE10Policy1000EN6thrust24THRUST_300001_SM_1000_NS10device_ptrIdEEPdyS9_ddNS7_10__identityEEEvT0_T1_T2_T3_T4_T6__param_1,
	.param .u64 _ZN3cub18CUB_300001_SM_10006detail6reduce28DeviceReduceSingleTileKernelINS2_10policy_hubIdyN4cuda3std3__44plusIdEEE10Policy1000EN6thrust24THRUST_300001_SM_1000_NS10device_ptrIdEEPdyS9_ddNS7_10__identityEEEvT0_T1_T2_T3_T4_T6__param_2,
	.param .align 1 .b8 _ZN3cub18CUB_300001_SM_10006detail6reduce28DeviceReduceSingleTileKernelINS2_10policy_hubIdyN4cuda3std3__44plusIdEEE10Policy1000EN6thrust24THRUST_300001_SM_1000_NS10device_ptrIdEEPdyS9_ddNS7_10__identityEEEvT0_T1_T2_T3_T4_T6__param_3[1],
	.param .f64 _ZN3cub18CUB_300001_SM_10006detail6reduce28DeviceReduceSingleTileKernelINS2_10policy_hubIdyN4cuda3std3__44plusIdEEE10Policy1000EN6thrust24THRUST_300001_SM_1000_NS10device_ptrIdEEPdyS9_ddNS7_10__identityEEEvT0_T1_T2_T3_T4_T6__param_4,
	.param .align 1 .b8 _ZN3cub18CUB_300001_SM_10006detail6reduce28DeviceReduceSingleTileKernelINS2_10policy_hubIdyN4cuda3std3__44plusIdEEE10Policy1000EN6thrust24THRUST_300001_SM_1000_NS10device_ptrIdEEPdyS9_ddNS7_10__identityEEEvT0_T1_T2_T3_T4_T6__param_5[1]
)
.maxntid 512
.minnctapersm 1
{
	.reg .pred 	%p<67>;
	.reg .b32 	%r<246>;
	.reg .b64 	%rd<86>;
	.reg .b64 	%fd<348>;
	// demoted variable
	.shared .align 8 .b8 _ZZN3cub18CUB_300001_SM_10006detail6reduce28DeviceReduceSingleTileKernelINS2_10policy_hubIdyN4cuda3std3__44plusIdEEE10Policy1000EN6thrust24THRUST_300001_SM_1000_NS10device_ptrIdEEPdyS9_ddNS7_10__identityEEEvT0_T1_T2_T3_T4_T6_E12temp_storage[152];
	ld.param.u64 	%rd18, [_ZN3cub18CUB_300001_SM_10006detail6reduce28DeviceReduceSingleTileKernelINS2_10policy_hubIdyN4cuda3std3__44plusIdEEE10Policy1000EN6thrust24THRUST_300001_SM_1000_NS10device_ptrIdEEPdyS9_ddNS7_10__identityEEEvT0_T1_T2_T3_T4_T6__param_0];
	ld.param.u64 	%rd20, [_ZN3cub18CUB_300001_SM_10006detail6reduce28DeviceReduceSingleTileKernelINS2_10policy_hubIdyN4cuda3std3__44plusIdEEE10Policy1000EN6thrust24THRUST_300001_SM_1000_NS10device_ptrIdEEPdyS9_ddNS7_10__identityEEEvT0_T1_T2_T3_T4_T6__param_1];
	ld.param.u64 	%rd19, [_ZN3cub18CUB_300001_SM_10006detail6reduce28DeviceReduceSingleTileKernelINS2_10policy_hubIdyN4cuda3std3__44plusIdEEE10Policy1000EN6thrust24THRUST_300001_SM_1000_NS10device_ptrIdEEPdyS9_ddNS7_10__identityEEEvT0_T1_T2_T3_T4_T6__param_2];
	ld.param.f64 	%fd42, [_ZN3cub18CUB_300001_SM_10006detail6reduce28DeviceReduceSingleTileKernelINS2_10policy_hubIdyN4cuda3std3__44plusIdEEE10Policy1000EN6thrust24THRUST_300001_SM_1000_NS10device_ptrIdEEPdyS9_ddNS7_10__identityEEEvT0_T1_T2_T3_T4_T6__param_4];
	cvta.to.global.u64 	%rd1, %rd20;
	setp.ne.s64 	%p1, %rd19, 0;
	@%p1 bra 	$L__BB7_3;
	mov.u32 	%r231, %tid.x;
	setp.ne.s32 	%p66, %r231, 0;
	@%p66 bra 	$L__BB7_51;
	st.global.f64 	[%rd1], %fd42;
	bra.uni 	$L__BB7_51;
$L__BB7_3:
	cvta.to.global.u64 	%rd2, %rd18;
	setp.gt.u64 	%p2, %rd19, 3583;
	@%p2 bra 	$L__BB7_28;
	cvt.u32.u64 	%r1, %rd19;
	mov.u32 	%r2, %tid.x;
	setp.ge.u32 	%p24, %r2, %r1;
	mov.f64 	%fd335, 0d0000000000000000;
	mov.u32 	%r235, %r2;
	@%p24 bra 	$L__BB7_6;
	mul.wide.u32 	%rd51, %r2, 8;
	add.s64 	%rd52, %rd2, %rd51;
	ld.global.f64 	%fd335, [%rd52];
	add.s32 	%r235, %r2, 512;
$L__BB7_6:
	setp.ge.u32 	%p25, %r235, %r1;
	@%p25 bra 	$L__BB7_19;
	not.b32 	%r108, %r235;
	add.s32 	%r109, %r108, %r1;
	shr.u32 	%r110, %r109, 9;
	add.s32 	%r5, %r110, 1;
	and.b32  	%r6, %r5, 15;
	setp.lt.u32 	%p26, %r109, 7680;
	@%p26 bra 	$L__BB7_10;
	and.b32  	%r111, %r5, 16777200;
	neg.s32 	%r233, %r111;
	mul.wide.u32 	%rd53, %r235, 8;
	add.s64 	%rd54, %rd53, %rd2;
	add.s64 	%rd81, %rd54, 32768;
$L__BB7_9:
	.pragma "nounroll";
	ld.global.f64 	%fd169, [%rd81+-32768];
	add.f64 	%fd170, %fd335, %fd169;
	ld.global.f64 	%fd171, [%rd81+-28672];
	add.f64 	%fd172, %fd170, %fd171;
	ld.global.f64 	%fd173, [%rd81+-24576];
	add.f64 	%fd174, %fd172, %fd173;
	ld.global.f64 	%fd175, [%rd81+-20480];
	add.f64 	%fd176, %fd174, %fd175;
	ld.global.f64 	%fd177, [%rd81+-16384];
	add.f64 	%fd178, %fd176, %fd177;
	ld.global.f64 	%fd179, [%rd81+-12288];
	add.f64 	%fd180, %fd178, %fd179;
	ld.global.f64 	%fd181, [%rd81+-8192];
	add.f64 	%fd182, %fd180, %fd181;
	ld.global.f64 	%fd183, [%rd81+-4096];
	add.f64 	%fd184, %fd182, %fd183;
	ld.global.f64 	%fd185, [%rd81];
	add.f64 	%fd186, %fd184, %fd185;
	ld.global.f64 	%fd187, [%rd81+4096];
	add.f64 	%fd188, %fd186, %fd187;
	ld.global.f64 	%fd189, [%rd81+8192];
	add.f64 	%fd190, %fd188, %fd189;
	ld.global.f64 	%fd191, [%rd81+12288];
	add.f64 	%fd192, %fd190, %fd191;
	ld.global.f64 	%fd193, [%rd81+16384];
	add.f64 	%fd194, %fd192, %fd193;
	ld.global.f64 	%fd195, [%rd81+20480];
	add.f64 	%fd196, %fd194, %fd195;
	ld.global.f64 	%fd197, [%rd81+24576];
	add.f64 	%fd198, %fd196, %fd197;
	ld.global.f64 	%fd199, [%rd81+28672];
	add.f64 	%fd335, %fd198, %fd199;
	add.s32 	%r235, %r235, 8192;
	add.s32 	%r233, %r233, 16;
	add.s64 	%rd81, %rd81, 65536;
	setp.ne.s32 	%p27, %r233, 0;
	@%p27 bra 	$L__BB7_9;
$L__BB7_10:
	setp.eq.s32 	%p28, %r6, 0;
	@%p28 bra 	$L__BB7_19;
	and.b32  	%r13, %r5, 7;
	setp.lt.u32 	%p29, %r6, 8;
	@%p29 bra 	$L__BB7_13;
	mul.wide.s32 	%rd55, %r235, 8;
	add.s64 	%rd56, %rd2, %rd55;
	ld.global.f64 	%fd201, [%rd56];
	add.f64 	%fd202, %fd335, %fd201;
	ld.global.f64 	%fd203, [%rd56+4096];
	add.f64 	%fd204, %fd202, %fd203;
	ld.global.f64 	%fd205, [%rd56+8192];
	add.f64 	%fd206, %fd204, %fd205;
	ld.global.f64 	%fd207, [%rd56+12288];
	add.f64 	%fd208, %fd206, %fd207;
	ld.global.f64 	%fd209, [%rd56+16384];
	add.f64 	%fd210, %fd208, %fd209;
	ld.global.f64 	%fd211, [%rd56+20480];
	add.f64 	%fd212, %fd210, %fd211;
	ld.global.f64 	%fd213, [%rd56+24576];
	add.f64 	%fd214, %fd212, %fd213;
	ld.global.f64 	%fd215, [%rd56+28672];
	add.f64 	%fd335, %fd214, %fd215;
	add.s32 	%r235, %r235, 4096;
$L__BB7_13:
	setp.eq.s32 	%p30, %r13, 0;
	@%p30 bra 	$L__BB7_19;
	and.b32  	%r16, %r5, 3;
	setp.lt.u32 	%p31, %r13, 4;
	@%p31 bra 	$L__BB7_16;
	mul.wide.s32 	%rd57, %r235, 8;
	add.s64 	%rd58, %rd2, %rd57;
	ld.global.f64 	%fd217, [%rd58];
	add.f64 	%fd218, %fd335, %fd217;
	ld.global.f64 	%fd219, [%rd58+4096];
	add.f64 	%fd220, %fd218, %fd219;
	ld.global.f64 	%fd221, [%rd58+8192];
	add.f64 	%fd222, %fd220, %fd221;
	ld.global.f64 	%fd223, [%rd58+12288];
	add.f64 	%fd335, %fd222, %fd223;
	add.s32 	%r235, %r235, 2048;
$L__BB7_16:
	setp.eq.s32 	%p32, %r16, 0;
	@%p32 bra 	$L__BB7_19;
	neg.s32 	%r238, %r16;
$L__BB7_18:
	.pragma "nounroll";
	mul.wide.s32 	%rd59, %r235, 8;
	add.s64 	%rd60, %rd2, %rd59;
	ld.global.f64 	%fd224, [%rd60];
	add.f64 	%fd335, %fd335, %fd224;
	add.s32 	%r235, %r235, 512;
	add.s32 	%r238, %r238, 1;
	setp.ne.s32 	%p33, %r238, 0;
	@%p33 bra 	$L__BB7_18;
$L__BB7_19:
	setp.lt.u64 	%p34, %rd19, 512;
	@%p34 bra 	$L__BB7_24;
	// begin inline asm
	mov.u32 %r175, %laneid;
	// end inline asm
	mov.b64 	%rd71, %fd335;
	mov.b64 	{%r177, %r182}, %rd71;
	mov.b32 	%r183, 1;
	mov.b32 	%r224, 31;
	mov.b32 	%r225, -1;
	// begin inline asm
	shfl.sync.down.b32 %r176, %r177, %r183, %r224, %r225;
	// end inline asm
	// begin inline asm
	shfl.sync.down.b32 %r181, %r182, %r183, %r224, %r225;
	// end inline asm
	mov.b64 	%rd72, {%r176, %r181};
	mov.b64 	%fd283, %rd72;
	setp.gt.s32 	%p58, %r175, 30;
	add.f64 	%fd284, %fd335, %fd283;
	selp.f64 	%fd285, %fd335, %fd284, %p58;
	mov.b64 	%rd73, %fd285;
	mov.b64 	{%r187, %r192}, %rd73;
	mov.b32 	%r193, 2;
	// begin inline asm
	shfl.sync.down.b32 %r186, %r187, %r193, %r224, %r225;
	// end inline asm
	// begin inline asm
	shfl.sync.down.b32 %r191, %r192, %r193, %r224, %r225;
	// end inline asm
	mov.b64 	%rd74, {%r186, %r191};
	mov.b64 	%fd286, %rd74;
	setp.gt.s32 	%p59, %r175, 29;
	add.f64 	%fd287, %fd285, %fd286;
	selp.f64 	%fd288, %fd285, %fd287, %p59;
	mov.b64 	%rd75, %fd288;
	mov.b64 	{%r197, %r202}, %rd75;
	mov.b32 	%r203, 4;
	// begin inline asm
	shfl.sync.down.b32 %r196, %r197, %r203, %r224, %r225;
	// end inline asm
	// begin inline asm
	shfl.sync.down.b32 %r201, %r202, %r203, %r224, %r225;
	// end inline asm
	mov.b64 	%rd76, {%r196, %r201};
	mov.b64 	%fd289, %rd76;
	setp.gt.s32 	%p60, %r175, 27;
	add.f64 	%fd290, %fd288, %fd289;
	selp.f64 	%fd291, %fd288, %fd290, %p60;
	mov.b64 	%rd77, %fd291;
	mov.b64 	{%r207, %r212}, %rd77;
	mov.b32 	%r213, 8;
	// begin inline asm
	shfl.sync.down.b32 %r206, %r207, %r213, %r224, %r225;
	// end inline asm
	// begin inline asm
	shfl.sync.down.b32 %r211, %r212, %r213, %r224, %r225;
	// end inline asm
	mov.b64 	%rd78, {%r206, %r211};
	mov.b64 	%fd292, %rd78;
	setp.gt.s32 	%p61, %r175, 23;
	add.f64 	%fd293, %fd291, %fd292;
	selp.f64 	%fd294, %fd291, %fd293, %p61;
	mov.b64 	%rd79, %fd294;
	mov.b64 	{%r217, %r222}, %rd79;
	mov.b32 	%r223, 16;
	// begin inline asm
	shfl.sync.down.b32 %r216, %r217, %r223, %r224, %r225;
	// end inline asm
	// begin inline asm
	shfl.sync.down.b32 %r221, %r222, %r223, %r224, %r225;
	// end inline asm
	mov.b64 	%rd80, {%r216, %r221};
	mov.b64 	%fd295, %rd80;
	setp.gt.s32 	%p62, %r175, 15;
	add.f64 	%fd16, %fd294, %fd295;
	selp.f64 	%fd347, %fd294, %fd16, %p62;
	setp.ne.s32 	%p63, %r175, 0;
	@%p63 bra 	$L__BB7_22;
	shr.u32 	%r226, %r2, 2;
	and.b32  	%r227, %r226, 248;
	mov.u32 	%r228, _ZZN3cub18CUB_300001_SM_10006detail6reduce28DeviceReduceSingleTileKernelINS2_10policy_hubIdyN4cuda3std3__44plusIdEEE10Policy1000EN6thrust24THRUST_300001_SM_1000_NS10device_ptrIdEEPdyS9_ddNS7_10__identityEEEvT0_T1_T2_T3_T4_T6_E12temp_storage;
	add.s32 	%r229, %r228, %r227;
	st.shared.f64 	[%r229+16], %fd16;
$L__BB7_22:
	bar.sync 	0;
	setp.ne.s32 	%p64, %r2, 0;
	@%p64 bra 	$L__BB7_49;
	ld.shared.f64 	%fd296, [_ZZN3cub18CUB_300001_SM_10006detail6reduce28DeviceReduceSingleTileKernelINS2_10policy_hubIdyN4cuda3std3__44plusIdEEE10Policy1000EN6thrust24THRUST_300001_SM_1000_NS10device_ptrIdEEPdyS9_ddNS7_10__identityEEEvT0_T1_T2_T3_T4_T6_E12temp_storage+24];
	add.f64 	%fd297, %fd347, %fd296;
	ld.shared.f64 	%fd298, [_ZZN3cub18CUB_300001_SM_10006detail6reduce28DeviceReduceSingleTileKernelINS2_10policy_hubIdyN4cuda3std3__44plusIdEEE10Policy1000EN6thrust24THRUST_300001_SM_1000_NS10device_ptrIdEEPdyS9_ddNS7_10__identityEEEvT0_T1_T2_T3_T4_T6_E12temp_storage+32];
	add.f64 	%fd299, %fd297, %fd298;
	ld.shared.f64 	%fd300, [_ZZN3cub18CUB_300001_SM_10006detail6reduce28DeviceReduceSingleTileKernelINS2_10policy_hubIdyN4cuda3std3__44plusIdEEE10Policy1000EN6thrust24THRUST_300001_SM_1000_NS10device_ptrIdEEPdyS9_ddNS7_10__identityEEEvT0_T1_T2_T3_T4_T6_E12temp_storage+40];
	add.f64 	%fd301, %fd299, %fd300;
	ld.shared.f64 	%fd302, [_ZZN3cub18CUB_300001_SM_10006detail6reduce28DeviceReduceSingleTileKernelINS2_10policy_hubIdyN4cuda3std3__44plusIdEEE10Policy1000EN6thrust24THRUST_300001_SM_1000_NS10device_ptrIdEEPdyS9_ddNS7_10__identityEEEvT0_T1_T2_T3_T4_T6_E12temp_storage+48];
	add.f64 	%fd303, %fd301, %fd302;
	ld.shared.f64 	%fd304, [_ZZN3cub18CUB_300001_SM_10006detail6reduce28DeviceReduceSingleTileKernelINS2_10policy_hubIdyN4cuda3std3__44plusIdEEE10Policy1000EN6thrust24THRUST_300001_SM_1000_NS10device_ptrIdEEPdyS9_ddNS7_10__identityEEEvT0_T1_T2_T3_T4_T6_E12temp_storage+56];
	add.f64 	%fd305, %fd303, %fd304;
	ld.shared.f64 	%fd306, [_ZZN3cub18CUB_300001_SM_10006detail6reduce28DeviceReduceSingleTileKernelINS2_10policy_hubIdyN4cuda3std3__44plusIdEEE10Policy1000EN6thrust24THRUST_300001_SM_1000_NS10device_ptrIdEEPdyS9_ddNS7_10__identityEEEvT0_T1_T2_T3_T4_T6_E12temp_storage+64];
	add.f64 	%fd307, %fd305, %fd306;
	ld.shared.f64 	%fd308, [_ZZN3cub18CUB_300001_SM_10006detail6reduce28DeviceReduceSingleTileKernelINS2_10policy_hubIdyN4cuda3std3__44plusIdEEE10Policy1000EN6thrust24THRUST_300001_SM_1000_NS10device_ptrIdEEPdyS9_ddNS7_10__identityEEEvT0_T1_T2_T3_T4_T6_E12temp_storage+72];
	add.f64 	%fd309, %fd307, %fd308;
	ld.shared.f64 	%fd310, [_ZZN3cub18CUB_300001_SM_10006detail6reduce28DeviceReduceSingleTileKernelINS2_10policy_hubIdyN4cuda3std3__44plusIdEEE10Policy1000EN6thrust24THRUST_300001_SM_1000_NS10device_ptrIdEEPdyS9_ddNS7_10__identityEEEvT0_T1_T2_T3_T4_T6_E12temp_storage+80];
	add.f64 	%fd311, %fd309, %fd310;
	ld.shared.f64 	%fd312, [_ZZN3cub18CUB_300001_SM_10006detail6reduce28DeviceReduceSingleTileKernelINS2_10policy_hubIdyN4cuda3std3__44plusIdEEE10Policy1000EN6thrust24THRUST_300001_SM_1000_NS10device_ptrIdEEPdyS9_ddNS7_10__identityEEEvT0_T1_T2_T3_T4_T6_E12temp_storage+88];
	add.f64 	%fd313, %fd311, %fd312;
	ld.shared.f64 	%fd314, [_ZZN3cub18CUB_300001_SM_10006detail6reduce28DeviceReduceSingleTileKernelINS2_10policy_hubIdyN4cuda3std3__44plusIdEEE10Policy1000EN6thrust24THRUST_300001_SM_1000_NS10device_ptrIdEEPdyS9_ddNS7_10__identityEEEvT0_T1_T2_T3_T4_T6_E12temp_storage+96];
	add.f64 	%fd315, %fd313, %fd314;
	ld.shared.f64 	%fd316, [_ZZN3cub18CUB_300001_SM_10006detail6reduce28DeviceReduceSingleTileKernelINS2_10policy_hubIdyN4cuda3std3__44plusIdEEE10Policy1000EN6thrust24THRUST_300001_SM_1000_NS10device_ptrIdEEPdyS9_ddNS7_10__identityEEEvT0_T1_T2_T3_T4_T6_E12temp_storage+104];
	add.f64 	%fd317, %fd315, %fd316;
	ld.shared.f64 	%fd318, [_ZZN3cub18CUB_300001_SM_10006detail6reduce28DeviceReduceSingleTileKernelINS2_10policy_hubIdyN4cuda3std3__44plusIdEEE10Policy1000EN6thrust24THRUST_300001_SM_1000_NS10device_ptrIdEEPdyS9_ddNS7_10__identityEEEvT0_T1_T2_T3_T4_T6_E12temp_storage+112];
	add.f64 	%fd319, %fd317, %fd318;
	ld.shared.f64 	%fd320, [_ZZN3cub18CUB_300001_SM_10006detail6reduce28DeviceReduceSingleTileKernelINS2_10policy_hubIdyN4cuda3std3__44plusIdEEE10Policy1000EN6thrust24THRUST_300001_SM_1000_NS10device_ptrIdEEPdyS9_ddNS7_10__identityEEEvT0_T1_T2_T3_T4_T6_E12temp_storage+120];
	add.f64 	%fd321, %fd319, %fd320;
	ld.shared.f64 	%fd322, [_ZZN3cub18CUB_300001_SM_10006detail6reduce28DeviceReduceSingleTileKernelINS2_10policy_hubIdyN4cuda3std3__44plusIdEEE10Policy1000EN6thrust24THRUST_300001_SM_1000_NS10device_ptrIdEEPdyS9_ddNS7_10__identityEEEvT0_T1_T2_T3_T4_T6_E12temp_storage+128];
	add.f64 	%fd323, %fd321, %fd322;
	ld.shared.f64 	%fd324, [_ZZN3cub18CUB_300001_SM_10006detail6reduce28DeviceReduceSingleTileKernelINS2_10policy_hubIdyN4cuda3std3__44plusIdEEE10Policy1000EN6thrust24THRUST_300001_SM_1000_NS10device_ptrIdEEPdyS9_ddNS7_10__identityEEEvT0_T1_T2_T3_T4_T6_E12temp_storage+136];
	add.f64 	%fd347, %fd323, %fd324;
	bra.uni 	$L__BB7_49;
$L__BB7_24:
	// begin inline asm
	mov.u32 %r112, %laneid;
	// end inline asm
	and.b32  	%r163, %r2, 992;
	add.s32 	%r164, %r163, 32;
	setp.gt.u32 	%p35, %r164, %r1;
	not.b32 	%r165, %r163;
	add.s32 	%r166, %r1, %r165;
	selp.b32 	%r161, %r166, 31, %p35;
	mov.b64 	%rd61, %fd335;
	mov.b64 	{%r114, %r119}, %rd61;
	mov.b32 	%r120, 1;
	mov.b32 	%r162, -1;
	// begin inline asm
	shfl.sync.down.b32 %r113, %r114, %r120, %r161, %r162;
	// end inline asm
	// begin inline asm
	shfl.sync.down.b32 %r118, %r119, %r120, %r161, %r162;
	// end inline asm
	mov.b64 	%rd62, {%r113, %r118};
	mov.b64 	%fd225, %rd62;
	setp.lt.s32 	%p36, %r112, %r161;
	add.f64 	%fd226, %fd335, %fd225;
	selp.f64 	%fd227, %fd226, %fd335, %p36;
	mov.b64 	%rd63, %fd227;
	mov.b64 	{%r124, %r129}, %rd63;
	mov.b32 	%r130, 2;
	// begin inline asm
	shfl.sync.down.b32 %r123, %r124, %r130, %r161, %r162;
	// end inline asm
	// begin inline asm
	shfl.sync.down.b32 %r128, %r129, %r130, %r161, %r162;
	// end inline asm
	mov.b64 	%rd64, {%r123, %r128};
	mov.b64 	%fd228, %rd64;
	add.s32 	%r167, %r112, 2;
	setp.gt.s32 	%p37, %r167, %r161;
	add.f64 	%fd229, %fd227, %fd228;
	selp.f64 	%fd230, %fd227, %fd229, %p37;
	mov.b64 	%rd65, %fd230;
	mov.b64 	{%r134, %r139}, %rd65;
	mov.b32 	%r140, 4;
	// begin inline asm
	shfl.sync.down.b32 %r133, %r134, %r140, %r161, %r162;
	// end inline asm
	// begin inline asm
	shfl.sync.down.b32 %r138, %r139, %r140, %r161, %r162;
	// end inline asm
	mov.b64 	%rd66, {%r133, %r138};
	mov.b64 	%fd231, %rd66;
	add.s32 	%r168, %r112, 4;
	setp.gt.s32 	%p38, %r168, %r161;
	add.f64 	%fd232, %fd230, %fd231;
	selp.f64 	%fd233, %fd230, %fd232, %p38;
	mov.b64 	%rd67, %fd233;
	mov.b64 	{%r144, %r149}, %rd67;
	mov.b32 	%r150, 8;
	// begin inline asm
	shfl.sync.down.b32 %r143, %r144, %r150, %r161, %r162;
	// end inline asm
	// begin inline asm
	shfl.sync.down.b32 %r148, %r149, %r150, %r161, %r162;
	// end inline asm
	mov.b64 	%rd68, {%r143, %r148};
	mov.b64 	%fd234, %rd68;
	add.s32 	%r169, %r112, 8;
	setp.gt.s32 	%p39, %r169, %r161;
	add.f64 	%fd235, %fd233, %fd234;
	selp.f64 	%fd236, %fd233, %fd235, %p39;
	mov.b64 	%rd69, %fd236;
	mov.b64 	{%r154, %r159}, %rd69;
	mov.b32 	%r160, 16;
	// begin inline asm
	shfl.sync.down.b32 %r153, %r154, %r160, %r161, %r162;
	// end inline asm
	// begin inline asm
	shfl.sync.down.b32 %r158, %r159, %r160, %r161, %r162;
	// end inline asm
	mov.b64 	%rd70, {%r153, %r158};
	mov.b64 	%fd237, %rd70;
	add.s32 	%r170, %r112, 16;
	setp.gt.s32 	%p40, %r170, %r161;
	add.f64 	%fd238, %fd236, %fd237;
	selp.f64 	%fd347, %fd236, %fd238, %p40;
	setp.ne.s32 	%p41, %r112, 0;
	@%p41 bra 	$L__BB7_26;
	shr.u32 	%r171, %r2, 2;
	and.b32  	%r172, %r171, 248;
	mov.u32 	%r173, _ZZN3cub18CUB_300001_SM_10006detail6reduce28DeviceReduceSingleTileKernelINS2_10policy_hubIdyN4cuda3std3__44plusIdEEE10Policy1000EN6thrust24THRUST_300001_SM_1000_NS10device_ptrIdEEPdyS9_ddNS7_10__identityEEEvT0_T1_T2_T3_T4_T6_E12temp_storage;
	add.s32 	%r174, %r173, %r172;
	st.shared.f64 	[%r174+16], %fd347;
$L__BB7_26:
	bar.sync 	0;
	setp.ne.s32 	%p42, %r2, 0;
	@%p42 bra 	$L__BB7_49;
	setp.gt.u64 	%p43, %rd19, 32;
	ld.shared.f64 	%fd239, [_ZZN3cub18CUB_300001_SM_10006detail6reduce28DeviceReduceSingleTileKernelINS2_10policy_hubIdyN4cuda3std3__44plusIdEEE10Policy1000EN6thrust24THRUST_300001_SM_1000_NS10device_ptrIdEEPdyS9_ddNS7_10__identityEEEvT0_T1_T2_T3_T4_T6_E12temp_storage+24];
	add.f64 	%fd240, %fd347, %fd239;
	selp.f64 	%fd241, %fd240, %fd347, %p43;
	setp.gt.u64 	%p44, %rd19, 64;
	ld.shared.f64 	%fd242, [_ZZN3cub18CUB_300001_SM_10006detail6reduce28DeviceReduceSingleTileKernelINS2_10policy_hubIdyN4cuda3std3__44plusIdEEE10Policy1000EN6thrust24THRUST_300001_SM_1000_NS10device_ptrIdEEPdyS9_ddNS7_10__identityEEEvT0_T1_T2_T3_T4_T6_E12temp_storage+32];
	add.f64 	%fd243, %fd242, %fd241;
	selp.f64 	%fd244, %fd243, %fd241, %p44;
	setp.gt.u64 	%p45, %rd19, 96;
	ld.shared.f64 	%fd245, [_ZZN3cub18CUB_300001_SM_10006detail6reduce28DeviceReduceSingleTileKernelINS2_10policy_hubIdyN4cuda3std3__44plusIdEEE10Policy1000EN6thrust24THRUST_300001_SM_1000_NS10device_ptrIdEEPdyS9_ddNS7_10__identityEEEvT0_T1_T2_T3_T4_T6_E12temp_storage+40];
	add.f64 	%fd246, %fd245, %fd244;
	selp.f64 	%fd247, %fd246, %fd244, %p45;
	setp.gt.u64 	%p46, %rd19, 128;
	ld.shared.f64 	%fd248, [_ZZN3cub18CUB_300001_SM_10006detail6reduce28DeviceReduceSingleTileKernelINS2_10policy_hubIdyN4cuda3std3__44plusIdEEE10Policy1000EN6thrust24THRUST_300001_SM_1000_NS10device_ptrIdEEPdyS9_ddNS7_10__identityEEEvT0_T1_T2_T3_T4_T6_E12temp_storage+48];
	add.f64 	%fd249, %fd248, %fd247;
	selp.f64 	%fd250, %fd249, %fd247, %p46;
	setp.gt.u64 	%p47, %rd19, 160;
	ld.shared.f64 	%fd251, [_ZZN3cub18CUB_300001_SM_10006detail6reduce28DeviceReduceSingleTileKernelINS2_10policy_hubIdyN4cuda3std3__44plusIdEEE10Policy1000EN6thrust24THRUST_300001_SM_1000_NS10device_ptrIdEEPdyS9_ddNS7_10__identityEEEvT0_T1_T2_T3_T4_T6_E12temp_storage+56];
	add.f64 	%fd252, %fd251, %fd250;
	selp.f64 	%fd253, %fd252, %fd250, %p47;
	setp.gt.u64 	%p48, %rd19, 192;
	ld.shared.f64 	%fd254, [_ZZN3cub18CUB_300001_SM_10006detail6reduce28DeviceReduceSingleTileKernelINS2_10policy_hubIdyN4cuda3std3__44plusIdEEE10Policy1000EN6thrust24THRUST_300001_SM_1000_NS10device_ptrIdEEPdyS9_ddNS7_10__identityEEEvT0_T1_T2_T3_T4_T6_E12temp_storage+64];
	add.f64 	%fd255, %fd254, %fd253;
	selp.f64 	%fd256, %fd255, %fd253, %p48;
	setp.gt.u64 	%p49, %rd19, 224;
	ld.shared.f64 	%fd257, [_ZZN3cub18CUB_300001_SM_10006detail6reduce28DeviceReduceSingleTileKernelINS2_10policy_hubIdyN4cuda3std3__44plusIdEEE10Policy1000EN6thrust24THRUST_300001_SM_1000_NS10device_ptrIdEEPdyS9_ddNS7_10__identityEEEvT0_T1_T2_T3_T4_T6_E12temp_storage+72];
	add.f64 	%fd258, %fd257, %fd256;
	selp.f64 	%fd259, %fd258, %fd256, %p49;
	setp.gt.u64 	%p50, %rd19, 256;
	ld.shared.f64 	%fd260, [_ZZN3cub18CUB_300001_SM_10006detail6reduce28DeviceReduceSingleTileKernelINS2_10policy_hubIdyN4cuda3std3__44plusIdEEE10Policy1000EN6thrust24THRUST_300001_SM_1000_NS10device_ptrIdEEPdyS9_ddNS7_10__identityEEEvT0_T1_T2_T3_T4_T6_E12temp_storage+80];
	add.f64 	%fd261, %fd260, %fd259;
	selp.f64 	%fd262, %fd261, %fd259, %p50;
	setp.gt.u64 	%p51, %rd19, 288;
	ld.shared.f64 	%fd263, [_ZZN3cub18CUB_300001_SM_10006detail6reduce28DeviceReduceSingleTileKernelINS2_10policy_hubIdyN4cuda3std3__44plusIdEEE10Policy1000EN6thrust24THRUST_300001_SM_1000_NS10device_ptrIdEEPdyS9_ddNS7_10__identityEEEvT0_T1_T2_T3_T4_T6_E12temp_storage+88];
	add.f64 	%fd264, %fd263, %fd262;
	selp.f64 	%fd265, %fd264, %fd262, %p51;
	setp.gt.u64 	%p52, %rd19, 320;
	ld.shared.f64 	%fd266, [_ZZN3cub18CUB_300001_SM_10006detail6reduce28DeviceReduceSingleTileKernelINS2_10policy_hubIdyN4cuda3std3__44plusIdEEE10Policy1000EN6thrust24THRUST_300001_SM_1000_NS10device_ptrIdEEPdyS9_ddNS7_10__identityEEEvT0_T1_T2_T3_T4_T6_E12temp_storage+96];
	add.f64 	%fd267, %fd266, %fd265;
	selp.f64 	%fd268, %fd267, %fd265, %p52;
	setp.gt.u64 	%p53, %rd19, 352;
	ld.shared.f64 	%fd269, [_ZZN3cub18CUB_300001_SM_10006detail6reduce28DeviceReduceSingleTileKernelINS2_10policy_hubIdyN4cuda3std3__44plusIdEEE10Policy1000EN6thrust24THRUST_300001_SM_1000_NS10device_ptrIdEEPdyS9_ddNS7_10__identityEEEvT0_T1_T2_T3_T4_T6_E12temp_storage+104];
	add.f64 	%fd270, %fd269, %fd268;
	selp.f64 	%fd271, %fd270, %fd268, %p53;
	setp.gt.u64 	%p54, %rd19, 384;
	ld.shared.f64 	%fd272, [_ZZN3cub18CUB_300001_SM_10006detail6reduce28DeviceReduceSingleTileKernelINS2_10policy_hubIdyN4cuda3std3__44plusIdEEE10Policy1000EN6thrust24THRUST_300001_SM_1000_NS10device_ptrIdEEPdyS9_ddNS7_10__identityEEEvT0_T1_T2_T3_T4_T6_E12temp_storage+112];
	add.f64 	%fd273, %fd272, %fd271;
	selp.f64 	%fd274, %fd273, %fd271, %p54;
	setp.gt.u64 	%p55, %rd19, 416;
	ld.shared.f64 	%fd275, [_ZZN3cub18CUB_300001_SM_10006detail6reduce28DeviceReduceSingleTileKernelINS2_10policy_hubIdyN4cuda3std3__44plusIdEEE10Policy1000EN6thrust24THRUST_300001_SM_1000_NS10device_ptrIdEEPdyS9_ddNS7_10__identityEEEvT0_T1_T2_T3_T4_T6_E12temp_storage+120];
	add.f64 	%fd276, %fd275, %fd274;
	selp.f64 	%fd277, %fd276, %fd274, %p55;
	setp.gt.u64 	%p56, %rd19, 448;
	ld.shared.f64 	%fd278, [_ZZN3cub18CUB_300001_SM_10006detail6reduce28DeviceReduceSingleTileKernelINS2_10policy_hubIdyN4cuda3std3__44plusIdEEE10Policy1000EN6thrust24THRUST_300001_SM_1000_NS10device_ptrIdEEPdyS9_ddNS7_10__identityEEEvT0_T1_T2_T3_T4_T6_E12temp_storage+128];
	add.f64 	%fd279, %fd278, %fd277;
	selp.f64 	%fd280, %fd279, %fd277, %p56;
	setp.gt.u64 	%p57, %rd19, 480;
	ld.shared.f64 	%fd281, [_ZZN3cub18CUB_300001_SM_10006detail6reduce28DeviceReduceSingleTileKernelINS2_10policy_hubIdyN4cuda3std3__44plusIdEEE10Policy1000EN6thrust24THRUST_300001_SM_1000_NS10device_ptrIdEEPdyS9_ddNS7_10__identityEEEvT0_T1_T2_T3_T4_T6_E12temp_storage+136];
	add.f64 	%fd282, %fd281, %fd280;
	selp.f64 	%fd347, %fd282, %fd280, %p57;
	bra.uni 	$L__BB7_49;
$L__BB7_28:
	mov.u32 	%r24, %tid.x;
	cvt.u64.u32 	%rd6, %r24;
	mul.wide.u32 	%rd22, %r24, 8;
	add.s64 	%rd7, %rd2, %rd22;
	ld.global.f64 	%fd43, [%rd7];
	ld.global.f64 	%fd44, [%rd7+4096];
	ld.global.f64 	%fd45, [%rd7+8192];
	ld.global.f64 	%fd46, [%rd7+12288];
	ld.global.f64 	%fd47, [%rd7+16384];
	ld.global.f64 	%fd48, [%rd7+20480];
	ld.global.f64 	%fd49, [%rd7+24576];
	add.f64 	%fd50, %fd43, %fd44;
	add.f64 	%fd51, %fd50, %fd45;
	add.f64 	%fd52, %fd51, %fd46;
	add.f64 	%fd53, %fd52, %fd47;
	add.f64 	%fd54, %fd53, %fd48;
	add.f64 	%fd346, %fd54, %fd49;
	add.s64 	%rd8, %rd19, -3584;
	setp.lt.u64 	%p3, %rd8, 3584;
	mov.b64 	%rd83, 3584;
	@%p3 bra 	$L__BB7_32;
	mov.b64 	%rd83, 3584;
$L__BB7_30:
	shl.b64 	%rd24, %rd83, 3;
	add.s64 	%rd25, %rd7, %rd24;
	ld.global.f64 	%fd55, [%rd25];
	ld.global.f64 	%fd56, [%rd25+4096];
	ld.global.f64 	%fd57, [%rd25+8192];
	ld.global.f64 	%fd58, [%rd25+12288];
	ld.global.f64 	%fd59, [%rd25+16384];
	ld.global.f64 	%fd60, [%rd25+20480];
	ld.global.f64 	%fd61, [%rd25+24576];
	add.f64 	%fd62, %fd346, %fd55;
	add.f64 	%fd63, %fd62, %fd56;
	add.f64 	%fd64, %fd63, %fd57;
	add.f64 	%fd65, %fd64, %fd58;
	add.f64 	%fd66, %fd65, %fd59;
	add.f64 	%fd67, %fd66, %fd60;
	add.f64 	%fd346, %fd67, %fd61;
	sub.s64 	%rd26, %rd19, %rd83;
	setp.lt.u64 	%p4, %rd26, 3584;
	@%p4 bra 	$L__BB7_45;
	add.s64 	%rd83, %rd83, 3584;
	setp.le.u64 	%p5, %rd83, %rd8;
	@%p5 bra 	$L__BB7_30;
$L__BB7_32:
	setp.le.u64 	%p6, %rd19, %rd83;
	cvt.u32.u64 	%r42, %rd83;
	cvt.u32.u64 	%r43, %rd19;
	sub.s32 	%r44, %r43, %r42;
	setp.ge.s32 	%p7, %r24, %r44;
	or.pred  	%p8, %p6, %p7;
	@%p8 bra 	$L__BB7_45;
	not.b32 	%r47, %r24;
	add.s32 	%r48, %r47, %r43;
	sub.s32 	%r50, %r48, %r42;
	shr.u32 	%r51, %r50, 9;
	add.s32 	%r25, %r51, 1;
	and.b32  	%r26, %r25, 15;
	setp.lt.u32 	%p9, %r50, 7680;
	mov.u32 	%r242, %r24;
	@%p9 bra 	$L__BB7_36;
	and.b32  	%r52, %r25, 16777200;
	neg.s32 	%r240, %r52;
	add.s64 	%rd27, %rd83, %rd6;
	shl.b64 	%rd28, %rd27, 3;
	add.s64 	%rd29, %rd28, %rd2;
	add.s64 	%rd84, %rd29, 32768;
	mov.u32 	%r242, %r24;
$L__BB7_35:
	.pragma "nounroll";
	ld.global.f64 	%fd69, [%rd84+-32768];
	add.f64 	%fd70, %fd346, %fd69;
	ld.global.f64 	%fd71, [%rd84+-28672];
	add.f64 	%fd72, %fd70, %fd71;
	ld.global.f64 	%fd73, [%rd84+-24576];
	add.f64 	%fd74, %fd72, %fd73;
	ld.global.f64 	%fd75, [%rd84+-20480];
	add.f64 	%fd76, %fd74, %fd75;
	ld.global.f64 	%fd77, [%rd84+-16384];
	add.f64 	%fd78, %fd76, %fd77;
	ld.global.f64 	%fd79, [%rd84+-12288];
	add.f64 	%fd80, %fd78, %fd79;
	ld.global.f64 	%fd81, [%rd84+-8192];
	add.f64 	%fd82, %fd80, %fd81;
	ld.global.f64 	%fd83, [%rd84+-4096];
	add.f64 	%fd84, %fd82, %fd83;
	ld.global.f64 	%fd85, [%rd84];
	add.f64 	%fd86, %fd84, %fd85;
	ld.global.f64 	%fd87, [%rd84+4096];
	add.f64 	%fd88, %fd86, %fd87;
	ld.global.f64 	%fd89, [%rd84+8192];
	add.f64 	%fd90, %fd88, %fd89;
	ld.global.f64 	%fd91, [%rd84+12288];
	add.f64 	%fd92, %fd90, %fd91;
	ld.global.f64 	%fd93, [%rd84+16384];
	add.f64 	%fd94, %fd92, %fd93;
	ld.global.f64 	%fd95, [%rd84+20480];
	add.f64 	%fd96, %fd94, %fd95;
	ld.global.f64 	%fd97, [%rd84+24576];
	add.f64 	%fd98, %fd96, %fd97;
	ld.global.f64 	%fd99, [%rd84+28672];
	add.f64 	%fd346, %fd98, %fd99;
	add.s32 	%r242, %r242, 8192;
	add.s32 	%r240, %r240, 16;
	add.s64 	%rd84, %rd84, 65536;
	setp.ne.s32 	%p10, %r240, 0;
	@%p10 bra 	$L__BB7_35;
$L__BB7_36:
	setp.eq.s32 	%p11, %r26, 0;
	@%p11 bra 	$L__BB7_45;
	and.b32  	%r33, %r25, 7;
	setp.lt.u32 	%p12, %r26, 8;
	@%p12 bra 	$L__BB7_39;
	cvt.u64.u32 	%rd30, %r242;
	add.s64 	%rd31, %rd83, %rd30;
	shl.b64 	%rd32, %rd31, 3;
	add.s64 	%rd33, %rd2, %rd32;
	ld.global.f64 	%fd101, [%rd33];
	add.f64 	%fd102, %fd346, %fd101;
	ld.global.f64 	%fd103, [%rd33+4096];
	add.f64 	%fd104, %fd102, %fd103;
	ld.global.f64 	%fd105, [%rd33+8192];
	add.f64 	%fd106, %fd104, %fd105;
	ld.global.f64 	%fd107, [%rd33+12288];
	add.f64 	%fd108, %fd106, %fd107;
	ld.global.f64 	%fd109, [%rd33+16384];
	add.f64 	%fd110, %fd108, %fd109;
	ld.global.f64 	%fd111, [%rd33+20480];
	add.f64 	%fd112, %fd110, %fd111;
	ld.global.f64 	%fd113, [%rd33+24576];
	add.f64 	%fd114, %fd112, %fd113;
	ld.global.f64 	%fd115, [%rd33+28672];
	add.f64 	%fd346, %fd114, %fd115;
	add.s32 	%r242, %r242, 4096;
$L__BB7_39:
	setp.eq.s32 	%p13, %r33, 0;
	@%p13 bra 	$L__BB7_45;
	and.b32  	%r36, %r25, 3;
	setp.lt.u32 	%p14, %r33, 4;
	@%p14 bra 	$L__BB7_42;
	cvt.u64.u32 	%rd34, %r242;
	add.s64 	%rd35, %rd83, %rd34;
	shl.b64 	%rd36, %rd35, 3;
	add.s64 	%rd37, %rd2, %rd36;
	ld.global.f64 	%fd117, [%rd37];
	add.f64 	%fd118, %fd346, %fd117;
	ld.global.f64 	%fd119, [%rd37+4096];
	add.f64 	%fd120, %fd118, %fd119;
	ld.global.f64 	%fd121, [%rd37+8192];
	add.f64 	%fd122, %fd120, %fd121;
	ld.global.f64 	%fd123, [%rd37+12288];
	add.f64 	%fd346, %fd122, %fd123;
	add.s32 	%r242, %r242, 2048;
$L__BB7_42:
	setp.eq.s32 	%p15, %r36, 0;
	@%p15 bra 	$L__BB7_45;
	cvt.u64.u32 	%rd38, %r242;
	add.s64 	%rd39, %rd83, %rd38;
	shl.b64 	%rd40, %rd39, 3;
	add.s64 	%rd85, %rd2, %rd40;
	neg.s32 	%r245, %r36;
$L__BB7_44:
	.pragma "nounroll";
	ld.global.f64 	%fd124, [%rd85];
	add.f64 	%fd346, %fd346, %fd124;
	add.s64 	%rd85, %rd85, 4096;
	add.s32 	%r245, %r245, 1;
	setp.ne.s32 	%p16, %r245, 0;
	@%p16 bra 	$L__BB7_44;
$L__BB7_45:
	// begin inline asm
	mov.u32 %r53, %laneid;
	// end inline asm
	mov.b64 	%rd41, %fd346;
	mov.b64 	{%r55, %r60}, %rd41;
	mov.b32 	%r61, 1;
	mov.b32 	%r102, 31;
	mov.b32 	%r103, -1;
	// begin inline asm
	shfl.sync.down.b32 %r54, %r55, %r61, %r102, %r103;
	// end inline asm
	// begin inline asm
	shfl.sync.down.b32 %r59, %r60, %r61, %r102, %r103;
	// end inline asm
	mov.b64 	%rd42, {%r54, %r59};
	mov.b64 	%fd125, %rd42;
	setp.gt.s32 	%p17, %r53, 30;
	add.f64 	%fd126, %fd346, %fd125;
	selp.f64 	%fd127, %fd346, %fd126, %p17;
	mov.b64 	%rd43, %fd127;
	mov.b64 	{%r65, %r70}, %rd43;
	mov.b32 	%r71, 2;
	// begin inline asm
	shfl.sync.down.b32 %r64, %r65, %r71, %r102, %r103;
	// end inline asm
	// begin inline asm
	shfl.sync.down.b32 %r69, %r70, %r71, %r102, %r103;
	// end inline asm
	mov.b64 	%rd44, {%r64, %r69};
	mov.b64 	%fd128, %rd44;
	setp.gt.s32 	%p18, %r53, 29;
	add.f64 	%fd129, %fd127, %fd128;
	selp.f64 	%fd130, %fd127, %fd129, %p18;
	mov.b64 	%rd45, %fd130;
	mov.b64 	{%r75, %r80}, %rd45;
	mov.b32 	%r81, 4;
	// begin inline asm
	shfl.sync.down.b32 %r74, %r75, %r81, %r102, %r103;
	// end inline asm
	// begin inline asm
	shfl.sync.down.b32 %r79, %r80, %r81, %r102, %r103;
	// end inline asm
	mov.b64 	%rd46, {%r74, %r79};
	mov.b64 	%fd131, %rd46;
	setp.gt.s32 	%p19, %r53, 27;
	add.f64 	%fd132, %fd130, %fd131;
	selp.f64 	%fd133, %fd130, %fd132, %p19;
	mov.b64 	%rd47, %fd133;
	mov.b64 	{%r85, %r90}, %rd47;
	mov.b32 	%r91, 8;
	// begin inline asm
	shfl.sync.down.b32 %r84, %r85, %r91, %r102, %r103;
	// end inline asm
	// begin inline asm
	shfl.sync.down.b32 %r89, %r90, %r91, %r102, %r103;
	// end inline asm
	mov.b64 	%rd48, {%r84, %r89};
	mov.b64 	%fd134, %rd48;
	setp.gt.s32 	%p20, %r53, 23;
	add.f64 	%fd135, %fd133, %fd134;
	selp.f64 	%fd136, %fd133, %fd135, %p20;
	mov.b64 	%rd49, %fd136;
	mov.b64 	{%r95, %r100}, %rd49;
	mov.b32 	%r101, 16;
	// begin inline asm
	shfl.sync.down.b32 %r94, %r95, %r101, %r102, %r103;
	// end inline asm
	// begin inline asm
	shfl.sync.down.b32 %r99, %r100, %r101, %r102, %r103;
	// end inline asm
	mov.b64 	%rd50, {%r94, %r99};
	mov.b64 	%fd137, %rd50;
	setp.gt.s32 	%p21, %r53, 15;
	add.f64 	%fd38, %fd136, %fd137;
	selp.f64 	%fd347, %fd136, %fd38, %p21;
	setp.ne.s32 	%p22, %r53, 0;
	@%p22 bra 	$L__BB7_47;
	shr.u32 	%r104, %r24, 2;
	and.b32  	%r105, %r104, 248;
	mov.u32 	%r106, _ZZN3cub18CUB_300001_SM_10006detail6reduce28DeviceReduceSingleTileKernelINS2_10policy_hubIdyN4cuda3std3__44plusIdEEE10Policy1000EN6thrust24THRUST_300001_SM_1000_NS10device_ptrIdEEPdyS9_ddNS7_10__identityEEEvT0_T1_T2_T3_T4_T6_E12temp_storage;
	add.s32 	%r107, %r106, %r105;
	st.shared.f64 	[%r107+16], %fd38;
$L__BB7_47:
	bar.sync 	0;
	setp.ne.s32 	%p23, %r24, 0;
	@%p23 bra 	$L__BB7_49;
	ld.shared.f64 	%fd138, [_ZZN3cub18CUB_300001_SM_10006detail6reduce28DeviceReduceSingleTileKernelINS2_10policy_hubIdyN4cuda3std3__44plusIdEEE10Policy1000EN6thrust24THRUST_300001_SM_1000_NS10device_ptrIdEEPdyS9_ddNS7_10__identityEEEvT0_T1_T2_T3_T4_T6_E12temp_storage+24];
	add.f64 	%fd139, %fd347, %fd138;
	ld.shared.f64 	%fd140, [_ZZN3cub18CUB_300001_SM_10006detail6reduce28DeviceReduceSingleTileKernelINS2_10policy_hubIdyN4cuda3std3__44plusIdEEE10Policy1000EN6thrust24THRUST_300001_SM_1000_NS10device_ptrIdEEPdyS9_ddNS7_10__identityEEEvT0_T1_T2_T3_T4_T6_E12temp_storage+32];
	add.f64 	%fd141, %fd139, %fd140;
	ld.shared.f64 	%fd142, [_ZZN3cub18CUB_300001_SM_10006detail6reduce28DeviceReduceSingleTileKernelINS2_10policy_hubIdyN4cuda3std3__44plusIdEEE10Policy1000EN6thrust24THRUST_300001_SM_1000_NS10device_ptrIdEEPdyS9_ddNS7_10__identityEEEvT0_T1_T2_T3_T4_T6_E12temp_storage+40];
	add.f64 	%fd143, %fd141, %fd142;
	ld.shared.f64 	%fd144, [_ZZN3cub18CUB_300001_SM_10006detail6reduce28DeviceReduceSingleTileKernelINS2_10policy_hubIdyN4cuda3std3__44plusIdEEE10Policy1000EN6thrust24THRUST_300001_SM_1000_NS10device_ptrIdEEPdyS9_ddNS7_10__identityEEEvT0_T1_T2_T3_T4_T6_E12temp_storage+48];
	add.f64 	%fd145, %fd143, %fd144;
	ld.shared.f64 	%fd146, [_ZZN3cub18CUB_300001_SM_10006detail6reduce28DeviceReduceSingleTileKernelINS2_10policy_hubIdyN4cuda3std3__44plusIdEEE10Policy1000EN6thrust24THRUST_300001_SM_1000_NS10device_ptrIdEEPdyS9_ddNS7_10__identityEEEvT0_T1_T2_T3_T4_T6_E12temp_storage+56];
	add.f64 	%fd147, %fd145, %fd146;
	ld.shared.f64 	%fd148, [_ZZN3cub18CUB_300001_SM_10006detail6reduce28DeviceReduceSingleTileKernelINS2_10policy_hubIdyN4cuda3std3__44plusIdEEE10Policy1000EN6thrust24THRUST_300001_SM_1000_NS10device_ptrIdEEPdyS9_ddNS7_10__identityEEEvT0_T1_T2_T3_T4_T6_E12temp_storage+64];
	add.f64 	%fd149, %fd147, %fd148;
	ld.shared.f64 	%fd150, [_ZZN3cub18CUB_300001_SM_10006detail6reduce28DeviceReduceSingleTileKernelINS2_10policy_hubIdyN4cuda3std3__44plusIdEEE10Policy1000EN6thrust24THRUST_300001_SM_1000_NS10device_ptrIdEEPdyS9_ddNS7_10__identityEEEvT0_T1_T2_T3_T4_T6_E12temp_storage+72];
	add.f64 	%fd151, %fd149, %fd150;
	ld.shared.f64 	%fd152, [_ZZN3cub18CUB_300001_SM_10006detail6reduce28DeviceReduceSingleTileKernelINS2_10policy_hubIdyN4cuda3std3__44plusIdEEE10Policy1000EN6thrust24THRUST_300001_SM_1000_NS10device_ptrIdEEPdyS9_ddNS7_10__identityEEEvT0_T1_T2_T3_T4_T6_E12temp_storage+80];
	add.f64 	%fd153, %fd151, %fd152;
	ld.shared.f64 	%fd154, [_ZZN3cub18CUB_300001_SM_10006detail6reduce28DeviceReduceSingleTileKernelINS2_10policy_hubIdyN4cuda3std3__44plusIdEEE10Policy1000EN6thrust24THRUST_300001_SM_1000_NS10device_ptrIdEEPdyS9_ddNS7_10__identityEEEvT0_T1_T2_T3_T4_T6_E12temp_storage+88];
	add.f64 	%fd155, %fd153, %fd154;
	ld.shared.f64 	%fd156, [_ZZN3cub18CUB_300001_SM_10006detail6reduce28DeviceReduceSingleTileKernelINS2_10policy_hubIdyN4cuda3std3__44plusIdEEE10Policy1000EN6thrust24THRUST_300001_SM_1000_NS10device_ptrIdEEPdyS9_ddNS7_10__identityEEEvT0_T1_T2_T3_T4_T6_E12temp_storage+96];
	add.f64 	%fd157, %fd155, %fd156;
	ld.shared.f64 	%fd158, [_ZZN3cub18CUB_300001_SM_10006detail6reduce28DeviceReduceSingleTileKernelINS2_10policy_hubIdyN4cuda3std3__44plusIdEEE10Policy1000EN6thrust24THRUST_300001_SM_1000_NS10device_ptrIdEEPdyS9_ddNS7_10__identityEEEvT0_T1_T2_T3_T4_T6_E12temp_storage+104];
	add.f64 	%fd159, %fd157, %fd158;
	ld.shared.f64 	%fd160, [_ZZN3cub18CUB_300001_SM_10006detail6reduce28DeviceReduceSingleTileKernelINS2_10policy_hubIdyN4cuda3std3__44plusIdEEE10Policy1000EN6thrust24THRUST_300001_SM_1000_NS10device_ptrIdEEPdyS9_ddNS7_10__identityEEEvT0_T1_T2_T3_T4_T6_E12temp_storage+112];
	add.f64 	%fd161, %fd159, %fd160;
	ld.shared.f64 	%fd162, [_ZZN3cub18CUB_300001_SM_10006detail6reduce28DeviceReduceSingleTileKernelINS2_10policy_hubIdyN4cuda3std3__44plusIdEEE10Policy1000EN6thrust24THRUST_300001_SM_1000_NS10device_ptrIdEEPdyS9_ddNS7_10__identityEEEvT0_T1_T2_T3_T4_T6_E12temp_storage+120];
	add.f64 	%fd163, %fd161, %fd162;
	ld.shared.f64 	%fd164, [_ZZN3cub18CUB_300001_SM_10006detail6reduce28DeviceReduceSingleTileKernelINS2_10policy_hubIdyN4cuda3std3__44plusIdEEE10Policy1000EN6thrust24THRUST_300001_SM_1000_NS10device_ptrIdEEPdyS9_ddNS7_10__identityEEEvT0_T1_T2_T3_T4_T6_E12temp_storage+128];
	add.f64 	%fd165, %fd163, %fd164;
	ld.shared.f64 	%fd166, [_ZZN3cub18CUB_300001_SM_10006detail6reduce28DeviceReduceSingleTileKernelINS2_10policy_hubIdyN4cuda3std3__44plusIdEEE10Policy1000EN6thrust24THRUST_300001_SM_1000_NS10device_ptrIdEEPdyS9_ddNS7_10__identityEEEvT0_T1_T2_T3_T4_T6_E12temp_storage+136];
	add.f64 	%fd347, %fd165, %fd166;
$L__BB7_49:
	mov.u32 	%r230, %tid.x;
	setp.ne.s32 	%p65, %r230, 0;
	@%p65 bra 	$L__BB7_51;
	add.f64 	%fd325, %fd42, %fd347;
	st.global.f64 	[%rd1], %fd325;
$L__BB7_51:
	ret;

}
	// .globl	_ZN3cub18CUB_300001_SM_10006detail6reduce18DeviceReduceKernelINS2_10policy_hubIdyN4cuda3std3__44plusIdEEE10Policy1000EN6thrust24THRUST_300001_SM_1000_NS10device_ptrIdEEyS9_dNS7_10__identityEEEvT0_PT3_T1_NS0_13GridEvenShareISK_EET2_T4_
.visible .entry _ZN3cub18CUB_300001_SM_10006detail6reduce18DeviceReduceKernelINS2_10policy_hubIdyN4cuda3std3__44plusIdEEE10Policy1000EN6thrust24THRUST_300001_SM_1000_NS10device_ptrIdEEyS9_dNS7_10__identityEEEvT0_PT3_T1_NS0_13GridEvenShareISK_EET2_T4_(
	.param .align 8 .b8 _ZN3cub18CUB_300001_SM_10006detail6reduce18DeviceReduceKernelINS2_10policy_hubIdyN4cuda3std3__44plusIdEEE10Policy1000EN6thrust24THRUST_300001_SM_1000_NS10device_ptrIdEEyS9_dNS7_10__identityEEEvT0_PT3_T1_NS0_13GridEvenShareISK_EET2_T4__param_0[8],
	.param .u64 .ptr .align 1 _ZN3cub18CUB_300001_SM_10006detail6reduce18DeviceReduceKernelINS2_10policy_hubIdyN4cuda3std3__44plusIdEEE10Policy1000EN6thrust24THRUST_300001_SM_1000_NS10device_ptrIdEEyS9_dNS7_10__identityEEEvT0_PT3_T1_NS0_13GridEvenShareISK_EET2_T4__param_1,
	.param .u64 _ZN3cub18CUB_300001_SM_10006detail6reduce18DeviceReduceKernelINS2_10policy_hubIdyN4cuda3std3__44plusIdEEE10Policy1000EN6thrust24THRUST_300001_SM_1000_NS10device_ptrIdEEyS9_dNS7_10__identityEEEvT0_PT3_T1_NS0_13GridEvenShareISK_EET2_T4__param_2,
	.param .align 8 .b8 _ZN3cub18CUB_300001_SM_10006detail6reduce18DeviceReduceKernelINS2_10policy_hubIdyN4cuda3std3__44plusIdEEE10Policy1000EN6thrust24THRUST_300001_SM_1000_NS10device_ptrIdEEyS9_dNS7_10__identityEEEvT0_PT3_T1_NS0_13GridEvenShareISK_EET2_T4__param_3[72],
	.param .align 1 .b8 _ZN3cub18CUB_300001_SM_10006detail6reduce18DeviceReduceKernelINS2_10policy_hubIdyN4cuda3std3__44plusIdEEE10Policy1000EN6thrust24THRUST_300001_SM_1000_NS10device_ptrIdEEyS9_dNS7_10__identityEEEvT0_PT3_T1_NS0_13GridEvenShareISK_EET2_T4__param_4[1],
	.param .align 1 .b8 _ZN3cub18CUB_300001_SM_10006detail6reduce18DeviceReduceKernelINS2_10policy_hubIdyN4cuda3std3__44plusIdEEE10Policy1000EN6thrust24THRUST_300001_SM_1000_NS10device_ptrIdEEyS9_dNS7_10__identityEEEvT0_PT3_T1_NS0_13GridEvenShareISK_EET2_T4__param_5[1]
)
.maxntid 512
{
	.reg .pred 	%p<65>;
	.reg .b16 	%rs<4>;
	.reg .b32 	%r<280>;
	.reg .b64 	%rd<107>;
	.reg .b64 	%fd<344>;
	// demoted variable
	.shared .align 8 .b8 _ZZN3cub18CUB_300001_SM_10006detail6reduce18DeviceReduceKernelINS2_10policy_hubIdyN4cuda3std3__44plusIdEEE10Policy1000EN6thrust24THRUST_300001_SM_1000_NS10device_ptrIdEEyS9_dNS7_10__identityEEEvT0_PT3_T1_NS0_13GridEvenShareISK_EET2_T4_E12temp_storage[152];
	ld.param.u64 	%rd1, [_ZN3cub18CUB_300001_SM_10006detail6reduce18DeviceReduceKernelINS2_10policy_hubIdyN4cuda3std3__44plusIdEEE10Policy1000EN6thrust24THRUST_300001_SM_1000_NS10device_ptrIdEEyS9_dNS7_10__identityEEEvT0_PT3_T1_NS0_13GridEvenShareISK_EET2_T4__param_3+32];
	ld.param.u32 	%r1, [_ZN3cub18CUB_300001_SM_10006detail6reduce18DeviceReduceKernelINS2_10policy_hubIdyN4cuda3std3__44plusIdEEE10Policy1000EN6thrust24THRUST_300001_SM_1000_NS10device_ptrIdEEyS9_dNS7_10__identityEEEvT0_PT3_T1_NS0_13GridEvenShareISK_EET2_T4__param_3+40];
	ld.param.u64 	%rd26, [_ZN3cub18CUB_300001_SM_10006detail6reduce18DeviceReduceKernelINS2_10policy_hubIdyN4cuda3std3__44plusIdEEE10Policy1000EN6thrust24THRUST_300001_SM_1000_NS10device_ptrIdEEyS9_dNS7_10__identityEEEvT0_PT3_T1_NS0_13GridEvenShareISK_EET2_T4__param_0];
	cvta.to.global.u64 	%rd2, %rd26;
	mov.u32 	%r2, %ctaid.x;
	mul.lo.s32 	%r50, %r1, 3584;
	cvt.s64.s32 	%rd3, %r50;
	mul.lo.s32 	%r51, %r2, 3584;
	cvt.u64.u32 	%rd4, %r51;
	sub.s64 	%rd5, %rd1, %rd4;
	setp.gt.u64 	%p1, %rd5, 3583;
	@%p1 bra 	$L__BB8_25;
	cvt.u32.u64 	%r136, %rd4;
	cvt.u32.u64 	%r3, %rd1;
	sub.s32 	%r4, %r3, %r136;
	mov.u32 	%r5, %tid.x;
	setp.ge.s32 	%p23, %r5, %r4;
	mov.f64 	%fd332, 0d0000000000000000;
	mov.u32 	%r267, %r5;
	@%p23 bra 	$L__BB8_3;
	add.s32 	%r138, %r136, %r5;
	mul.wide.u32 	%rd60, %r138, 8;
	add.s64 	%rd61, %rd2, %rd60;
	ld.global.f64 	%fd332, [%rd61];
	add.s32 	%r267, %r5, 512;
$L__BB8_3:
	setp.ge.s32 	%p24, %r267, %r4;
	@%p24 bra 	$L__BB8_16;
	not.b32 	%r140, %r267;
	add.s32 	%r141, %r140, %r3;
	sub.s32 	%r142, %r141, %r136;
	shr.u32 	%r143, %r142, 9;
	add.s32 	%r8, %r143, 1;
	and.b32  	%r9, %r8, 15;
	setp.lt.u32 	%p25, %r142, 7680;
	@%p25 bra 	$L__BB8_7;
	and.b32  	%r144, %r8, 16777200;
	neg.s32 	%r265, %r144;
	mul.wide.u32 	%rd62, %r2, 28672;
	mul.wide.u32 	%rd63, %r267, 8;
	add.s64 	%rd64, %rd62, %rd63;
	add.s64 	%rd65, %rd64, %rd2;
	add.s64 	%rd101, %rd65, 32768;
$L__BB8_6:
	.pragma "nounroll";
	ld.global.f64 	%fd167, [%rd101+-32768];
	add.f64 	%fd168, %fd332, %fd167;
	ld.global.f64 	%fd169, [%rd101+-28672];
	add.f64 	%fd170, %fd168, %fd169;
	ld.global.f64 	%fd171, [%rd101+-24576];
	add.f64 	%fd172, %fd170, %fd171;
	ld.global.f64 	%fd173, [%rd101+-20480];
	add.f64 	%fd174, %fd172, %fd173;
	ld.global.f64 	%fd175, [%rd101+-16384];
	add.f64 	%fd176, %fd174, %fd175;
	ld.global.f64 	%fd177, [%rd101+-12288];
	add.f64 	%fd178, %fd176, %fd177;
	ld.global.f64 	%fd179, [%rd101+-8192];
	add.f64 	%fd180, %fd178, %fd179;
	ld.global.f64 	%fd181, [%rd101+-4096];
	add.f64 	%fd182, %fd180, %fd181;
	ld.global.f64 	%fd183, [%rd101];
	add.f64 	%fd184, %fd182, %fd183;
	ld.global.f64 	%fd185, [%rd101+4096];
	add.f64 	%fd186, %fd184, %fd185;
	ld.global.f64 	%fd187, [%rd101+8192];
	add.f64 	%fd188, %fd186, %fd187;
	ld.global.f64 	%fd189, [%rd101+12288];
	add.f64 	%fd190, %fd188, %fd189;
	ld.global.f64 	%fd191, [%rd101+16384];
	add.f64 	%fd192, %fd190, %fd191;
	ld.global.f64 	%fd193, [%rd101+20480];
	add.f64 	%fd194, %fd192, %fd193;
	ld.global.f64 	%fd195, [%rd101+24576];
	add.f64 	%fd196, %fd194, %fd195;
	ld.global.f64 	%fd197, [%rd101+28672];
	add.f64 	%fd332, %fd196, %fd197;
	add.s32 	%r267, %r267, 8192;
	add.s32 	%r265, %r265, 16;
	add.s64 	%rd101, %rd101, 65536;
	setp.ne.s32 	%p26, %r265, 0;
	@%p26 bra 	$L__BB8_6;
$L__BB8_7:
	setp.eq.s32 	%p27, %r9, 0;
	@%p27 bra 	$L__BB8_16;
	and.b32  	%r16, %r8, 7;
	setp.lt.u32 	%p28, %r9, 8;
	@%p28 bra 	$L__BB8_10;
	cvt.s64.s32 	%rd66, %r267;
	add.s64 	%rd67, %rd66, %rd4;
	shl.b64 	%rd68, %rd67, 3;
	add.s64 	%rd69, %rd2, %rd68;
	ld.global.f64 	%fd199, [%rd69];
	add.f64 	%fd200, %fd332, %fd199;
	ld.global.f64 	%fd201, [%rd69+4096];
	add.f64 	%fd202, %fd200, %fd201;
	ld.global.f64 	%fd203, [%rd69+8192];
	add.f64 	%fd204, %fd202, %fd203;
	ld.global.f64 	%fd205, [%rd69+12288];
	add.f64 	%fd206, %fd204, %fd205;
	ld.global.f64 	%fd207, [%rd69+16384];
	add.f64 	%fd208, %fd206, %fd207;
	ld.global.f64 	%fd209, [%rd69+20480];
	add.f64 	%fd210, %fd208, %fd209;
	ld.global.f64 	%fd211, [%rd69+24576];
	add.f64 	%fd212, %fd210, %fd211;
	ld.global.f64 	%fd213, [%rd69+28672];
	add.f64 	%fd332, %fd212, %fd213;
	add.s32 	%r267, %r267, 4096;
$L__BB8_10:
	setp.eq.s32 	%p29, %r16, 0;
	@%p29 bra 	$L__BB8_16;
	and.b32  	%r19, %r8, 3;
	setp.lt.u32 	%p30, %r16, 4;
	@%p30 bra 	$L__BB8_13;
	cvt.s64.s32 	%rd70, %r267;
	add.s64 	%rd71, %rd70, %rd4;
	shl.b64 	%rd72, %rd71, 3;
	add.s64 	%rd73, %rd2, %rd72;
	ld.global.f64 	%fd215, [%rd73];
	add.f64 	%fd216, %fd332, %fd215;
	ld.global.f64 	%fd217, [%rd73+4096];
	add.f64 	%fd218, %fd216, %fd217;
	ld.global.f64 	%fd219, [%rd73+8192];
	add.f64 	%fd220, %fd218, %fd219;
	ld.global.f64 	%fd221, [%rd73+12288];
	add.f64 	%fd332, %fd220, %fd221;
	add.s32 	%r267, %r267, 2048;
$L__BB8_13:
	setp.eq.s32 	%p31, %r19, 0;
	@%p31 bra 	$L__BB8_16;
	mul.wide.u32 	%rd74, %r2, 28672;
	add.s64 	%rd9, %rd2, %rd74;
	neg.s32 	%r270, %r19;
$L__BB8_15:
	.pragma "nounroll";
	mul.wide.s32 	%rd75, %r267, 8;
	add.s64 	%rd76, %rd9, %rd75;
	ld.global.f64 	%fd222, [%rd76];
	add.f64 	%fd332, %fd332, %fd222;
	add.s32 	%r267, %r267, 512;
	add.s32 	%r270, %r270, 1;
	setp.ne.s32 	%p32, %r270, 0;
	@%p32 bra 	$L__BB8_15;
$L__BB8_16:
	setp.lt.s32 	%p33, %r4, 512;
	@%p33 bra 	$L__BB8_21;
	// begin inline asm
	mov.u32 %r208, %laneid;
	// end inline asm
	mov.b64 	%rd87, %fd332;
	mov.b64 	{%r210, %r215}, %rd87;
	mov.b32 	%r216, 1;
	mov.b32 	%r257, 31;
	mov.b32 	%r258, -1;
	// begin inline asm
	shfl.sync.down.b32 %r209, %r210, %r216, %r257, %r258;
	// end inline asm
	// begin inline asm
	shfl.sync.down.b32 %r214, %r215, %r216, %r257, %r258;
	// end inline asm
	mov.b64 	%rd88, {%r209, %r214};
	mov.b64 	%fd281, %rd88;
	setp.gt.s32 	%p57, %r208, 30;
	add.f64 	%fd282, %fd332, %fd281;
	selp.f64 	%fd283, %fd332, %fd282, %p57;
	mov.b64 	%rd89, %fd283;
	mov.b64 	{%r220, %r225}, %rd89;
	mov.b32 	%r226, 2;
	// begin inline asm
	shfl.sync.down.b32 %r219, %r220, %r226, %r257, %r258;
	// end inline asm
	// begin inline asm
	shfl.sync.down.b32 %r224, %r225, %r226, %r257, %r258;
	// end inline asm
	mov.b64 	%rd90, {%r219, %r224};
	mov.b64 	%fd284, %rd90;
	setp.gt.s32 	%p58, %r208, 29;
	add.f64 	%fd285, %fd283, %fd284;
	selp.f64 	%fd286, %fd283, %fd285, %p58;
	mov.b64 	%rd91, %fd286;
	mov.b64 	{%r230, %r235}, %rd91;
	mov.b32 	%r236, 4;
	// begin inline asm
	shfl.sync.down.b32 %r229, %r230, %r236, %r257, %r258;
	// end inline asm
	// begin inline asm
	shfl.sync.down.b32 %r234, %r235, %r236, %r257, %r258;
	// end inline asm
	mov.b64 	%rd92, {%r229, %r234};
	mov.b64 	%fd287, %rd92;
	setp.gt.s32 	%p59, %r208, 27;
	add.f64 	%fd288, %fd286, %fd287;
	selp.f64 	%fd289, %fd286, %fd288, %p59;
	mov.b64 	%rd93, %fd289;
	mov.b64 	{%r240, %r245}, %rd93;
	mov.b32 	%r246, 8;
	// begin inline asm
	shfl.sync.down.b32 %r239, %r240, %r246, %r257, %r258;
	// end inline asm
	// begin inline asm
	shfl.sync.down.b32 %r244, %r245, %r246, %r257, %r258;
	// end inline asm
	mov.b64 	%rd94, {%r239, %r244};
	mov.b64 	%fd290, %rd94;
	setp.gt.s32 	%p60, %r208, 23;
	add.f64 	%fd291, %fd289, %fd290;
	selp.f64 	%fd292, %fd289, %fd291, %p60;
	mov.b64 	%rd95, %fd292;
	mov.b64 	{%r250, %r255}, %rd95;
	mov.b32 	%r256, 16;
	// begin inline asm
	shfl.sync.down.b32 %r249, %r250, %r256, %r257, %r258;
	// end inline asm
	// begin inline asm
	shfl.sync.down.b32 %r254, %r255, %r256, %r257, %r258;
	// end inline asm
	mov.b64 	%rd96, {%r249, %r254};
	mov.b64 	%fd293, %rd96;
	setp.gt.s32 	%p61, %r208, 15;
	add.f64 	%fd16, %fd292, %fd293;
	selp.f64 	%fd343, %fd292, %fd16, %p61;
	setp.ne.s32 	%p62, %r208, 0;
	@%p62 bra 	$L__BB8_19;
	shr.u32 	%r259, %r5, 2;
	and.b32  	%r260, %r259, 248;
	mov.u32 	%r261, _ZZN3cub18CUB_300001_SM_10006detail6reduce18DeviceReduceKernelINS2_10policy_hubIdyN4cuda3std3__44plusIdEEE10Policy1000EN6thrust24THRUST_300001_SM_1000_NS10device_ptrIdEEyS9_dNS7_10__identityEEEvT0_PT3_T1_NS0_13GridEvenShareISK_EET2_T4_E12temp_storage;
	add.s32 	%r262, %r261, %r260;
	st.shared.f64 	[%r262+16], %fd16;
$L__BB8_19:
	bar.sync 	0;
	setp.ne.s32 	%p63, %r5, 0;
	@%p63 bra 	$L__BB8_46;
	ld.shared.f64 	%fd294, [_ZZN3cub18CUB_300001_SM_10006detail6reduce18DeviceReduceKernelINS2_10policy_hubIdyN4cuda3std3__44plusIdEEE10Policy1000EN6thrust24THRUST_300001_SM_1000_NS10device_ptrIdEEyS9_dNS7_10__identityEEEvT0_PT3_T1_NS0_13GridEvenShareISK_EET2_T4_E12temp_storage+24];
	add.f64 	%fd295, %fd343, %fd294;
	ld.shared.f64 	%fd296, [_ZZN3cub18CUB_300001_SM_10006detail6reduce18DeviceReduceKernelINS2_10policy_hubIdyN4cuda3std3__44plusIdEEE10Policy1000EN6thrust24THRUST_300001_SM_1000_NS10device_ptrIdEEyS9_dNS7_10__identityEEEvT0_PT3_T1_NS0_13GridEvenShareISK_EET2_T4_E12temp_storage+32];
	add.f64 	%fd297, %fd295, %fd296;
	ld.shared.f64 	%fd298, [_ZZN3cub18CUB_300001_SM_10006detail6reduce18DeviceReduceKernelINS2_10policy_hubIdyN4cuda3std3__44plusIdEEE10Policy1000EN6thrust24THRUST_300001_SM_1000_NS10device_ptrIdEEyS9_dNS7_10__identityEEEvT0_PT3_T1_NS0_13GridEvenShareISK_EET2_T4_E12temp_storage+40];
	add.f64 	%fd299, %fd297, %fd298;
	ld.shared.f64 	%fd300, [_ZZN3cub18CUB_300001_SM_10006detail6reduce18DeviceReduceKernelINS2_10policy_hubIdyN4cuda3std3__44plusIdEEE10Policy1000EN6thrust24THRUST_300001_SM_1000_NS10device_ptrIdEEyS9_dNS7_10__identityEEEvT0_PT3_T1_NS0_13GridEvenShareISK_EET2_T4_E12temp_storage+48];
	add.f64 	%fd301, %fd299, %fd300;
	ld.shared.f64 	%fd302, [_ZZN3cub18CUB_300001_SM_10006detail6reduce18DeviceReduceKernelINS2_10policy_hubIdyN4cuda3std3__44plusIdEEE10Policy1000EN6thrust24THRUST_300001_SM_1000_NS10device_ptrIdEEyS9_dNS7_10__identityEEEvT0_PT3_T1_NS0_13GridEvenShareISK_EET2_T4_E12temp_storage+56];
	add.f64 	%fd303, %fd301, %fd302;
	ld.shared.f64 	%fd304, [_ZZN3cub18CUB_300001_SM_10006detail6reduce18DeviceReduceKernelINS2_10policy_hubIdyN4cuda3std3__44plusIdEEE10Policy1000EN6thrust24THRUST_300001_SM_1000_NS10device_ptrIdEEyS9_dNS7_10__identityEEEvT0_PT3_T1_NS0_13GridEvenShareISK_EET2_T4_E12temp_storage+64];
	add.f64 	%fd305, %fd303, %fd304;
	ld.shared.f64 	%fd306, [_ZZN3cub18CUB_300001_SM_10006detail6reduce18DeviceReduceKernelINS2_10policy_hubIdyN4cuda3std3__44plusIdEEE10Policy1000EN6thrust24THRUST_300001_SM_1000_NS10device_ptrIdEEyS9_dNS7_10__identityEEEvT0_PT3_T1_NS0_13GridEvenShareISK_EET2_T4_E12temp_storage+72];
	add.f64 	%fd307, %fd305, %fd306;
	ld.shared.f64 	%fd308, [_ZZN3cub18CUB_300001_SM_10006detail6reduce18DeviceReduceKernelINS2_10policy_hubIdyN4cuda3std3__44plusIdEEE10Policy1000EN6thrust24THRUST_300001_SM_1000_NS10device_ptrIdEEyS9_dNS7_10__identityEEEvT0_PT3_T1_NS0_13GridEvenShareISK_EET2_T4_E12temp_storage+80];
	add.f64 	%fd309, %fd307, %fd308;
	ld.shared.f64 	%fd310, [_ZZN3cub18CUB_300001_SM_10006detail6reduce18DeviceReduceKernelINS2_10policy_hubIdyN4cuda3std3__44plusIdEEE10Policy1000EN6thrust24THRUST_300001_SM_1000_NS10device_ptrIdEEyS9_dNS7_10__identityEEEvT0_PT3_T1_NS0_13GridEvenShareISK_EET2_T4_E12temp_storage+88];
	add.f64 	%fd311, %fd309, %fd310;
	ld.shared.f64 	%fd312, [_ZZN3cub18CUB_300001_SM_10006detail6reduce18DeviceReduceKernelINS2_10policy_hubIdyN4cuda3std3__44plusIdEEE10Policy1000EN6thrust24THRUST_300001_SM_1000_NS10device_ptrIdEEyS9_dNS7_10__identityEEEvT0_PT3_T1_NS0_13GridEvenShareISK_EET2_T4_E12temp_storage+96];
	add.f64 	%fd313, %fd311, %fd312;
	ld.shared.f64 	%fd314, [_ZZN3cub18CUB_300001_SM_10006detail6reduce18DeviceReduceKernelINS2_10policy_hubIdyN4cuda3std3__44plusIdEEE10Policy1000EN6thrust24THRUST_300001_SM_1000_NS10device_ptrIdEEyS9_dNS7_10__identityEEEvT0_PT3_T1_NS0_13GridEvenShareISK_EET2_T4_E12temp_storage+104];
	add.f64 	%fd315, %fd313, %fd314;
	ld.shared.f64 	%fd316, [_ZZN3cub18CUB_300001_SM_10006detail6reduce18DeviceReduceKernelINS2_10policy_hubIdyN4cuda3std3__44plusIdEEE10Policy1000EN6thrust24THRUST_300001_SM_1000_NS10device_ptrIdEEyS9_dNS7_10__identityEEEvT0_PT3_T1_NS0_13GridEvenShareISK_EET2_T4_E12temp_storage+112];
	add.f64 	%fd317, %fd315, %fd316;
	ld.shared.f64 	%fd318, [_ZZN3cub18CUB_300001_SM_10006detail6reduce18DeviceReduceKernelINS2_10policy_hubIdyN4cuda3std3__44plusIdEEE10Policy1000EN6thrust24THRUST_300001_SM_1000_NS10device_ptrIdEEyS9_dNS7_10__identityEEEvT0_PT3_T1_NS0_13GridEvenShareISK_EET2_T4_E12temp_storage+120];
	add.f64 	%fd319, %fd317, %fd318;
	ld.shared.f64 	%fd320, [_ZZN3cub18CUB_300001_SM_10006detail6reduce18DeviceReduceKernelINS2_10policy_hubIdyN4cuda3std3__44plusIdEEE10Policy1000EN6thrust24THRUST_300001_SM_1000_NS10device_ptrIdEEyS9_dNS7_10__identityEEEvT0_PT3_T1_NS0_13GridEvenShareISK_EET2_T4_E12temp_storage+128];
	add.f64 	%fd321, %fd319, %fd320;
	ld.shared.f64 	%fd322, [_ZZN3cub18CUB_300001_SM_10006detail6reduce18DeviceReduceKernelINS2_10policy_hubIdyN4cuda3std3__44plusIdEEE10Policy1000EN6thrust24THRUST_300001_SM_1000_NS10device_ptrIdEEyS9_dNS7_10__identityEEEvT0_PT3_T1_NS0_13GridEvenShareISK_EET2_T4_E12temp_storage+136];
	add.f64 	%fd343, %fd321, %fd322;
	bra.uni 	$L__BB8_46;
$L__BB8_21:
	// begin inline asm
	mov.u32 %r145, %laneid;
	// end inline asm
	and.b32  	%r196, %r5, 992;
	add.s32 	%r197, %r196, 32;
	setp.gt.s32 	%p34, %r197, %r4;
	not.b32 	%r198, %r196;
	add.s32 	%r199, %r4, %r198;
	selp.b32 	%r194, %r199, 31, %p34;
	mov.b64 	%rd77, %fd332;
	mov.b64 	{%r147, %r152}, %rd77;
	mov.b32 	%r153, 1;
	mov.b32 	%r195, -1;
	// begin inline asm
	shfl.sync.down.b32 %r146, %r147, %r153, %r194, %r195;
	// end inline asm
	// begin inline asm
	shfl.sync.down.b32 %r151, %r152, %r153, %r194, %r195;
	// end inline asm
	mov.b64 	%rd78, {%r146, %r151};
	mov.b64 	%fd223, %rd78;
	setp.lt.s32 	%p35, %r145, %r194;
	add.f64 	%fd224, %fd332, %fd223;
	selp.f64 	%fd225, %fd224, %fd332, %p35;
	mov.b64 	%rd79, %fd225;
	mov.b64 	{%r157, %r162}, %rd79;
	mov.b32 	%r163, 2;
	// begin inline asm
	shfl.sync.down.b32 %r156, %r157, %r163, %r194, %r195;
	// end inline asm
	// begin inline asm
	shfl.sync.down.b32 %r161, %r162, %r163, %r194, %r195;
	// end inline asm
	mov.b64 	%rd80, {%r156, %r161};
	mov.b64 	%fd226, %rd80;
	add.s32 	%r200, %r145, 2;
	setp.gt.s32 	%p36, %r200, %r194;
	add.f64 	%fd227, %fd225, %fd226;
	selp.f64 	%fd228, %fd225, %fd227, %p36;
	mov.b64 	%rd81, %fd228;
	mov.b64 	{%r167, %r172}, %rd81;
	mov.b32 	%r173, 4;
	// begin inline asm
	shfl.sync.down.b32 %r166, %r167, %r173, %r194, %r195;
	// end inline asm
	// begin inline asm
	shfl.sync.down.b32 %r171, %r172, %r173, %r194, %r195;
	// end inline asm
	mov.b64 	%rd82, {%r166, %r171};
	mov.b64 	%fd229, %rd82;
	add.s32 	%r201, %r145, 4;
	setp.gt.s32 	%p37, %r201, %r194;
	add.f64 	%fd230, %fd228, %fd229;
	selp.f64 	%fd231, %fd228, %fd230, %p37;
	mov.b64 	%rd83, %fd231;
	mov.b64 	{%r177, %r182}, %rd83;
	mov.b32 	%r183, 8;
	// begin inline asm
	shfl.sync.down.b32 %r176, %r177, %r183, %r194, %r195;
	// end inline asm
	// begin inline asm
	shfl.sync.down.b32 %r181, %r182, %r183, %r194, %r195;
	// end inline asm
	mov.b64 	%rd84, {%r176, %r181};
	mov.b64 	%fd232, %rd84;
	add.s32 	%r202, %r145, 8;
	setp.gt.s32 	%p38, %r202, %r194;
	add.f64 	%fd233, %fd231, %fd232;
	selp.f64 	%fd234, %fd231, %fd233, %p38;
	mov.b64 	%rd85, %fd234;
	mov.b64 	{%r187, %r192}, %rd85;
	mov.b32 	%r193, 16;
	// begin inline asm
	shfl.sync.down.b32 %r186, %r187, %r193, %r194, %r195;
	// end inline asm
	// begin inline asm
	shfl.sync.down.b32 %r191, %r192, %r193, %r194, %r195;
	// end inline asm
	mov.b64 	%rd86, {%r186, %r191};
	mov.b64 	%fd235, %rd86;
	add.s32 	%r203, %r145, 16;
	setp.gt.s32 	%p39, %r203, %r194;
	add.f64 	%fd236, %fd234, %fd235;
	selp.f64 	%fd343, %fd234, %fd236, %p39;
	setp.ne.s32 	%p40, %r145, 0;
	@%p40 bra 	$L__BB8_23;
	shr.u32 	%r204, %r5, 2;
	and.b32  	%r205, %r204, 248;
	mov.u32 	%r206, _ZZN3cub18CUB_300001_SM_10006detail6reduce18DeviceReduceKernelINS2_10policy_hubIdyN4cuda3std3__44plusIdEEE10Policy1000EN6thrust24THRUST_300001_SM_1000_NS10device_ptrIdEEyS9_dNS7_10__identityEEEvT0_PT3_T1_NS0_13GridEvenShareISK_EET2_T4_E12temp_storage;
	add.s32 	%r207, %r206, %r205;
	st.shared.f64 	[%r207+16], %fd343;
$L__BB8_23:
	bar.sync 	0;
	setp.ne.s32 	%p41, %r5, 0;
	@%p41 bra 	$L__BB8_46;
	setp.gt.s32 	%p42, %r4, 32;
	ld.shared.f64 	%fd237, [_ZZN3cub18CUB_300001_SM_10006detail6reduce18DeviceReduceKernelINS2_10policy_hubIdyN4cuda3std3__44plusIdEEE10Policy1000EN6thrust24THRUST_300001_SM_1000_NS10device_ptrIdEEyS9_dNS7_10__identityEEEvT0_PT3_T1_NS0_13GridEvenShareISK_EET2_T4_E12temp_storage+24];
	add.f64 	%fd238, %fd343, %fd237;
	selp.f64 	%fd239, %fd238, %fd343, %p42;
	setp.gt.s32 	%p43, %r4, 64;
	ld.shared.f64 	%fd240, [_ZZN3cub18CUB_300001_SM_10006detail6reduce18DeviceReduceKernelINS2_10policy_hubIdyN4cuda3std3__44plusIdEEE10Policy1000EN6thrust24THRUST_300001_SM_1000_NS10device_ptrIdEEyS9_dNS7_10__identityEEEvT0_PT3_T1_NS0_13GridEvenShareISK_EET2_T4_E12temp_storage+32];
	add.f64 	%fd241, %fd240, %fd239;
	selp.f64 	%fd242, %fd241, %fd239, %p43;
	setp.gt.s32 	%p44, %r4, 96;
	ld.shared.f64 	%fd243, [_ZZN3cub18CUB_300001_SM_10006detail6reduce18DeviceReduceKernelINS2_10policy_hubIdyN4cuda3std3__44plusIdEEE10Policy1000EN6thrust24THRUST_300001_SM_1000_NS10device_ptrIdEEyS9_dNS7_10__identityEEEvT0_PT3_T1_NS0_13GridEvenShareISK_EET2_T4_E12temp_storage+40];
	add.f64 	%fd244, %fd243, %fd242;
	selp.f64 	%fd245, %fd244, %fd242, %p44;
	setp.gt.s32 	%p45, %r4, 128;
	ld.shared.f64 	%fd246, [_ZZN3cub18CUB_300001_SM_10006detail6reduce18DeviceReduceKernelINS2_10policy_hubIdyN4cuda3std3__44plusIdEEE10Policy1000EN6thrust24THRUST_300001_SM_1000_NS10device_ptrIdEEyS9_dNS7_10__identityEEEvT0_PT3_T1_NS0_13GridEvenShareISK_EET2_T4_E12temp_storage+48];
	add.f64 	%fd247, %fd246, %fd245;
	selp.f64 	%fd248, %fd247, %fd245, %p45;
	setp.gt.s32 	%p46, %r4, 160;
	ld.shared.f64 	%fd249, [_ZZN3cub18CUB_300001_SM_10006detail6reduce18DeviceReduceKernelINS2_10policy_hubIdyN4cuda3std3__44plusIdEEE10Policy1000EN6thrust24THRUST_300001_SM_1000_NS10device_ptrIdEEyS9_dNS7_10__identityEEEvT0_PT3_T1_NS0_13GridEvenShareISK_EET2_T4_E12temp_storage+56];
	add.f64 	%fd250, %fd249, %fd248;
	selp.f64 	%fd251, %fd250, %fd248, %p46;
	setp.gt.s32 	%p47, %r4, 192;
	ld.shared.f64 	%fd252, [_ZZN3cub18CUB_300001_SM_10006detail6reduce18DeviceReduceKernelINS2_10policy_hubIdyN4cuda3std3__44plusIdEEE10Policy1000EN6thrust24THRUST_300001_SM_1000_NS10device_ptrIdEEyS9_dNS7_10__identityEEEvT0_PT3_T1_NS0_13GridEvenShareISK_EET2_T4_E12temp_storage+64];
	add.f64 	%fd253, %fd252, %fd251;
	selp.f64 	%fd254, %fd253, %fd251, %p47;
	setp.gt.s32 	%p48, %r4, 224;
	ld.shared.f64 	%fd255, [_ZZN3cub18CUB_300001_SM_10006detail6reduce18DeviceReduceKernelINS2_10policy_hubIdyN4cuda3std3__44plusIdEEE10Policy1000EN6thrust24THRUST_300001_SM_1000_NS10device_ptrIdEEyS9_dNS7_10__identityEEEvT0_PT3_T1_NS0_13GridEvenShareISK_EET2_T4_E12temp_storage+72];
	add.f64 	%fd256, %fd255, %fd254;
	selp.f64 	%fd257, %fd256, %fd254, %p48;
	setp.gt.s32 	%p49, %r4, 256;
	ld.shared.f64 	%fd258, [_ZZN3cub18CUB_300001_SM_10006detail6reduce18DeviceReduceKernelINS2_10policy_hubIdyN4cuda3std3__44plusIdEEE10Policy1000EN6thrust24THRUST_300001_SM_1000_NS10device_ptrIdEEyS9_dNS7_10__identityEEEvT0_PT3_T1_NS0_13GridEvenShareISK_EET2_T4_E12temp_storage+80];
	add.f64 	%fd259, %fd258, %fd257;
	selp.f64 	%fd260, %fd259, %fd257, %p49;
	setp.gt.s32 	%p50, %r4, 288;
	ld.shared.f64 	%fd261, [_ZZN3cub18CUB_300001_SM_10006detail6reduce18DeviceReduceKernelINS2_10policy_hubIdyN4cuda3std3__44plusIdEEE10Policy1000EN6thrust24THRUST_300001_SM_1000_NS10device_ptrIdEEyS9_dNS7_10__identityEEEvT0_PT3_T1_NS0_13GridEvenShareISK_EET2_T4_E12temp_storage+88];
	add.f64 	%fd262, %fd261, %fd260;
	selp.f64 	%fd263, %fd262, %fd260, %p50;
	setp.gt.s32 	%p51, %r4, 320;
	ld.shared.f64 	%fd264, [_ZZN3cub18CUB_300001_SM_10006detail6reduce18DeviceReduceKernelINS2_10policy_hubIdyN4cuda3std3__44plusIdEEE10Policy1000EN6thrust24THRUST_300001_SM_1000_NS10device_ptrIdEEyS9_dNS7_10__identityEEEvT0_PT3_T1_NS0_13GridEvenShareISK_EET2_T4_E12temp_storage+96];
	add.f64 	%fd265, %fd264, %fd263;
	selp.f64 	%fd266, %fd265, %fd263, %p51;
	setp.gt.s32 	%p52, %r4, 352;
	ld.shared.f64 	%fd267, [_ZZN3cub18CUB_300001_SM_10006detail6reduce18DeviceReduceKernelINS2_10policy_hubIdyN4cuda3std3__44plusIdEEE10Policy1000EN6thrust24THRUST_300001_SM_1000_NS10device_ptrIdEEyS9_dNS7_10__identityEEEvT0_PT3_T1_NS0_13GridEvenShareISK_EET2_T4_E12temp_storage+104];
	add.f64 	%fd268, %fd267, %fd266;
	selp.f64 	%fd269, %fd268, %fd266, %p52;
	setp.gt.s32 	%p53, %r4, 384;
	ld.shared.f64 	%fd270, [_ZZN3cub18CUB_300001_SM_10006detail6reduce18DeviceReduceKernelINS2_10policy_hubIdyN4cuda3std3__44plusIdEEE10Policy1000EN6thrust24THRUST_300001_SM_1000_NS10device_ptrIdEEyS9_dNS7_10__identityEEEvT0_PT3_T1_NS0_13GridEvenShareISK_EET2_T4_E12temp_storage+112];
	add.f64 	%fd271, %fd270, %fd269;
	selp.f64 	%fd272, %fd271, %fd269, %p53;
	setp.gt.s32 	%p54, %r4, 416;
	ld.shared.f64 	%fd273, [_ZZN3cub18CUB_300001_SM_10006detail6reduce18DeviceReduceKernelINS2_10policy_hubIdyN4cuda3std3__44plusIdEEE10Policy1000EN6thrust24THRUST_300001_SM_1000_NS10device_ptrIdEEyS9_dNS7_10__identityEEEvT0_PT3_T1_NS0_13GridEvenShareISK_EET2_T4_E12temp_storage+120];
	add.f64 	%fd274, %fd273, %fd272;
	selp.f64 	%fd275, %fd274, %fd272, %p54;
	setp.gt.s32 	%p55, %r4, 448;
	ld.shared.f64 	%fd276, [_ZZN3cub18CUB_300001_SM_10006detail6reduce18DeviceReduceKernelINS2_10policy_hubIdyN4cuda3std3__44plusIdEEE10Policy1000EN6thrust24THRUST_300001_SM_1000_NS10device_ptrIdEEyS9_dNS7_10__identityEEEvT0_PT3_T1_NS0_13GridEvenShareISK_EET2_T4_E12temp_storage+128];
	add.f64 	%fd277, %fd276, %fd275;
	selp.f64 	%fd278, %fd277, %fd275, %p55;
	setp.gt.s32 	%p56, %r4, 480;
	ld.shared.f64 	%fd279, [_ZZN3cub18CUB_300001_SM_10006detail6reduce18DeviceReduceKernelINS2_10policy_hubIdyN4cuda3std3__44plusIdEEE10Policy1000EN6thrust24THRUST_300001_SM_1000_NS10device_ptrIdEEyS9_dNS7_10__identityEEEvT0_PT3_T1_NS0_13GridEvenShareISK_EET2_T4_E12temp_storage+136];
	add.f64 	%fd280, %fd279, %fd278;
	selp.f64 	%fd343, %fd280, %fd278, %p56;
	bra.uni 	$L__BB8_46;
$L__BB8_25:
	cvt.u32.u64 	%r52, %rd4;
	mov.u32 	%r27, %tid.x;
	add.s32 	%r53, %r52, %r27;
	mul.wide.u32 	%rd27, %r53, 8;
	add.s64 	%rd28, %rd2, %rd27;
	ld.global.f64 	%fd41, [%rd28];
	ld.global.f64 	%fd42, [%rd28+4096];
	ld.global.f64 	%fd43, [%rd28+8192];
	ld.global.f64 	%fd44, [%rd28+12288];
	ld.global.f64 	%fd45, [%rd28+16384];
	ld.global.f64 	%fd46, [%rd28+20480];
	ld.global.f64 	%fd47, [%rd28+24576];
	add.f64 	%fd48, %fd41, %fd42;
	add.f64 	%fd49, %fd48, %fd43;
	add.f64 	%fd50, %fd49, %fd44;
	add.f64 	%fd51, %fd50, %fd45;
	add.f64 	%fd52, %fd51, %fd46;
	add.f64 	%fd342, %fd52, %fd47;
	setp.lt.u64 	%p2, %rd5, %rd3;
	@%p2 bra 	$L__BB8_42;
	cvt.u32.u64 	%r55, %rd3;
	cvt.u64.u32 	%rd10, %r27;
	add.s64 	%rd103, %rd4, %rd3;
	cvt.u32.u64 	%r28, %rd1;
	not.b32 	%r57, %r27;
	add.s32 	%r58, %r57, %r28;
	sub.s32 	%r59, %r58, %r55;
	sub.s32 	%r272, %r59, %r52;
	add.s64 	%rd29, %rd103, %rd10;
	shl.b64 	%rd30, %rd29, 3;
	add.s64 	%rd31, %rd30, %rd2;
	add.s64 	%rd102, %rd31, 32768;
	mov.b32 	%r273, 0;
	mov.u64 	%rd104, %rd4;
$L__BB8_27:
	cvt.s64.s32 	%rd16, %r50;
	add.s64 	%rd104, %rd104, %rd16;
	add.s64 	%rd32, %rd1, -3584;
	setp.gt.u64 	%p3, %rd104, %rd32;
	@%p3 bra 	$L__BB8_29;
	mul.lo.s32 	%r61, %r1, 3584;
	cvt.s64.s32 	%rd33, %r61;
	add.s64 	%rd34, %rd104, %rd10;
	shl.b64 	%rd35, %rd34, 3;
	add.s64 	%rd36, %rd2, %rd35;
	ld.global.f64 	%fd53, [%rd36];
	ld.global.f64 	%fd54, [%rd36+4096];
	ld.global.f64 	%fd55, [%rd36+8192];
	ld.global.f64 	%fd56, [%rd36+12288];
	ld.global.f64 	%fd57, [%rd36+16384];
	ld.global.f64 	%fd58, [%rd36+20480];
	ld.global.f64 	%fd59, [%rd36+24576];
	add.f64 	%fd60, %fd342, %fd53;
	add.f64 	%fd61, %fd60, %fd54;
	add.f64 	%fd62, %fd61, %fd55;
	add.f64 	%fd63, %fd62, %fd56;
	add.f64 	%fd64, %fd63, %fd57;
	add.f64 	%fd65, %fd64, %fd58;
	add.f64 	%fd342, %fd65, %fd59;
	sub.s64 	%rd37, %rd1, %rd104;
	setp.lt.u64 	%p4, %rd37, %rd33;
	add.s32 	%r273, %r273, 1;
	add.s64 	%rd103, %rd103, %rd33;
	sub.s32 	%r272, %r272, %r61;
	mul.wide.s32 	%rd38, %r61, 8;
	add.s64 	%rd102, %rd102, %rd38;
	@%p4 bra 	$L__BB8_42;
	bra.uni 	$L__BB8_27;
$L__BB8_29:
	setp.le.u64 	%p5, %rd1, %rd104;
	cvt.u32.u64 	%r62, %rd104;
	cvt.u32.u64 	%r63, %rd1;
	sub.s32 	%r64, %r63, %r62;
	setp.ge.s32 	%p6, %r27, %r64;
	or.pred  	%p7, %p5, %p6;
	@%p7 bra 	$L__BB8_42;
	cvt.u32.u64 	%r66, %rd16;
	cvt.u32.u64 	%r67, %rd4;
	not.b32 	%r68, %r27;
	add.s32 	%r69, %r68, %r28;
	add.s32 	%r70, %r66, %r67;
	sub.s32 	%r71, %r69, %r70;
	mul.lo.s32 	%r72, %r1, %r273;
	mad.lo.s32 	%r73, %r72, -3584, %r71;
	shr.u32 	%r74, %r73, 9;
	add.s32 	%r34, %r74, 1;
	and.b32  	%r35, %r34, 15;
	setp.lt.u32 	%p8, %r73, 7680;
	mov.u32 	%r276, %r27;
	@%p8 bra 	$L__BB8_33;
	shr.u32 	%r75, %r272, 9;
	add.s32 	%r76, %r75, 1;
	and.b32  	%r77, %r76, 16777200;
	neg.s32 	%r274, %r77;
	mov.u32 	%r276, %r27;
$L__BB8_32:
	.pragma "nounroll";
	ld.global.f64 	%fd67, [%rd102+-32768];
	add.f64 	%fd68, %fd342, %fd67;
	ld.global.f64 	%fd69, [%rd102+-28672];
	add.f64 	%fd70, %fd68, %fd69;
	ld.global.f64 	%fd71, [%rd102+-24576];
	add.f64 	%fd72, %fd70, %fd71;
	ld.global.f64 	%fd73, [%rd102+-20480];
	add.f64 	%fd74, %fd72, %fd73;
	ld.global.f64 	%fd75, [%rd102+-16384];
	add.f64 	%fd76, %fd74, %fd75;
	ld.global.f64 	%fd77, [%rd102+-12288];
	add.f64 	%fd78, %fd76, %fd77;
	ld.global.f64 	%fd79, [%rd102+-8192];
	add.f64 	%fd80, %fd78, %fd79;
	ld.global.f64 	%fd81, [%rd102+-4096];
	add.f64 	%fd82, %fd80, %fd81;
	ld.global.f64 	%fd83, [%rd102];
	add.f64 	%fd84, %fd82, %fd83;
	ld.global.f64 	%fd85, [%rd102+4096];
	add.f64 	%fd86, %fd84, %fd85;
	ld.global.f64 	%fd87, [%rd102+8192];
	add.f64 	%fd88, %fd86, %fd87;
	ld.global.f64 	%fd89, [%rd102+12288];
	add.f64 	%fd90, %fd88, %fd89;
	ld.global.f64 	%fd91, [%rd102+16384];
	add.f64 	%fd92, %fd90, %fd91;
	ld.global.f64 	%fd93, [%rd102+20480];
	add.f64 	%fd94, %fd92, %fd93;
	ld.global.f64 	%fd95, [%rd102+24576];
	add.f64 	%fd96, %fd94, %fd95;
	ld.global.f64 	%fd97, [%rd102+28672];
	add.f64 	%fd342, %fd96, %fd97;
	add.s32 	%r276, %r276, 8192;
	add.s32 	%r274, %r274, 16;
	add.s64 	%rd102, %rd102, 65536;
	setp.ne.s32 	%p9, %r274, 0;
	@%p9 bra 	$L__BB8_32;
$L__BB8_33:
	setp.eq.s32 	%p10, %r35, 0;
	@%p10 bra 	$L__BB8_42;
	and.b32  	%r42, %r34, 7;
	setp.lt.u32 	%p11, %r35, 8;
	@%p11 bra 	$L__BB8_36;
	cvt.u64.u32 	%rd39, %r276;
	add.s64 	%rd40, %rd104, %rd39;
	shl.b64 	%rd41, %rd40, 3;
	add.s64 	%rd42, %rd2, %rd41;
	ld.global.f64 	%fd99, [%rd42];
	add.f64 	%fd100, %fd342, %fd99;
	ld.global.f64 	%fd101, [%rd42+4096];
	add.f64 	%fd102, %fd100, %fd101;
	ld.global.f64 	%fd103, [%rd42+8192];
	add.f64 	%fd104, %fd102, %fd103;
	ld.global.f64 	%fd105, [%rd42+12288];
	add.f64 	%fd106, %fd104, %fd105;
	ld.global.f64 	%fd107, [%rd42+16384];
	add.f64 	%fd108, %fd106, %fd107;
	ld.global.f64 	%fd109, [%rd42+20480];
	add.f64 	%fd110, %fd108, %fd109;
	ld.global.f64 	%fd111, [%rd42+24576];
	add.f64 	%fd112, %fd110, %fd111;
	ld.global.f64 	%fd113, [%rd42+28672];
	add.f64 	%fd342, %fd112, %fd113;
	add.s32 	%r276, %r276, 4096;
$L__BB8_36:
	setp.eq.s32 	%p12, %r42, 0;
	@%p12 bra 	$L__BB8_42;
	setp.lt.u32 	%p13, %r42, 4;
	@%p13 bra 	$L__BB8_39;
	cvt.u64.u32 	%rd43, %r276;
	add.s64 	%rd44, %rd104, %rd43;
	shl.b64 	%rd45, %rd44, 3;
	add.s64 	%rd46, %rd2, %rd45;
	ld.global.f64 	%fd115, [%rd46];
	add.f64 	%fd116, %fd342, %fd115;
	ld.global.f64 	%fd117, [%rd46+4096];
	add.f64 	%fd118, %fd116, %fd117;
	ld.global.f64 	%fd119, [%rd46+8192];
	add.f64 	%fd120, %fd118, %fd119;
	ld.global.f64 	%fd121, [%rd46+12288];
	add.f64 	%fd342, %fd120, %fd121;
	add.s32 	%r276, %r276, 2048;
$L__BB8_39:
	and.b32  	%r78, %r34, 3;
	setp.eq.s32 	%p14, %r78, 0;
	@%p14 bra 	$L__BB8_42;
	cvt.u64.u32 	%rd47, %r276;
	add.s64 	%rd48, %rd47, %rd103;
	shl.b64 	%rd49, %rd48, 3;
	add.s64 	%rd106, %rd2, %rd49;
	cvt.u16.u32 	%rs1, %r272;
	shr.u16 	%rs2, %rs1, 9;
	add.s16 	%rs3, %rs2, 1;
	cvt.u32.u16 	%r79, %rs3;
	and.b32  	%r80, %r79, 3;
	neg.s32 	%r279, %r80;
$L__BB8_41:
	.pragma "nounroll";
	ld.global.f64 	%fd122, [%rd106];
	add.f64 	%fd342, %fd342, %fd122;
	add.s64 	%rd106, %rd106, 4096;
	add.s32 	%r279, %r279, 1;
	setp.ne.s32 	%p15, %r279, 0;
	@%p15 bra 	$L__BB8_41;
$L__BB8_42:
	// begin inline asm
	mov.u32 %r81, %laneid;
	// end inline asm
	mov.b64 	%rd50, %fd342;
	mov.b64 	{%r83, %r88}, %rd50;
	mov.b32 	%r89, 1;
	mov.b32 	%r130, 31;
	mov.b32 	%r131, -1;
	// begin inline asm
	shfl.sync.down.b32 %r82, %r83, %r89, %r130, %r131;
	// end inline asm
	// begin inline asm
	shfl.sync.down.b32 %r87, %r88, %r89, %r130, %r131;
	// end inline asm
	mov.b64 	%rd51, {%r82, %r87};
	mov.b64 	%fd123, %rd51;
	setp.gt.s32 	%p16, %r81, 30;
	add.f64 	%fd124, %fd342, %fd123;
	selp.f64 	%fd125, %fd342, %fd124, %p16;
	mov.b64 	%rd52, %fd125;
	mov.b64 	{%r93, %r98}, %rd52;
	mov.b32 	%r99, 2;
	// begin inline asm
	shfl.sync.down.b32 %r92, %r93, %r99, %r130, %r131;
	// end inline asm
	// begin inline asm
	shfl.sync.down.b32 %r97, %r98, %r99, %r130, %r131;
	// end inline asm
	mov.b64 	%rd53, {%r92, %r97};
	mov.b64 	%fd126, %rd53;
	setp.gt.s32 	%p17, %r81, 29;
	add.f64 	%fd127, %fd125, %fd126;
	selp.f64 	%fd128, %fd125, %fd127, %p17;
	mov.b64 	%rd54, %fd128;
	mov.b64 	{%r103, %r108}, %rd54;
	mov.b32 	%r109, 4;
	// begin inline asm
	shfl.sync.down.b32 %r102, %r103, %r109, %r130, %r131;
	// end inline asm
	// begin inline asm
	shfl.sync.down.b32 %r107, %r108, %r109, %r130, %r131;
	// end inline asm
	mov.b64 	%rd55, {%r102, %r107};
	mov.b64 	%fd129, %rd55;
	setp.gt.s32 	%p18, %r81, 27;
	add.f64 	%fd130, %fd128, %fd129;
	selp.f64 	%fd131, %fd128, %fd130, %p18;
	mov.b64 	%rd56, %fd131;
	mov.b64 	{%r113, %r118}, %rd56;
	mov.b32 	%r119, 8;
	// begin inline asm
	shfl.sync.down.b32 %r112, %r113, %r119, %r130, %r131;
	// end inline asm
	// begin inline asm
	shfl.sync.down.b32 %r117, %r118, %r119, %r130, %r131;
	// end inline asm
	mov.b64 	%rd57, {%r112, %r117};
	mov.b64 	%fd132, %rd57;
	setp.gt.s32 	%p19, %r81, 23;
	add.f64 	%fd133, %fd131, %fd132;
	selp.f64 	%fd134, %fd131, %fd133, %p19;
	mov.b64 	%rd58, %fd134;
	mov.b64 	{%r123, %r128}, %rd58;
	mov.b32 	%r129, 16;
	// begin inline asm
	shfl.sync.down.b32 %r122, %r123, %r129, %r130, %r131;
	// end inline asm
	// begin inline asm
	shfl.sync.down.b32 %r127, %r128, %r129, %r130, %r131;
	// end inline asm
	mov.b64 	%rd59, {%r122, %r127};
	mov.b64 	%fd135, %rd59;
	setp.gt.s32 	%p20, %r81, 15;
	add.f64 	%fd37, %fd134, %fd135;
	selp.f64 	%fd343, %fd134, %fd37, %p20;
	setp.ne.s32 	%p21, %r81, 0;
	@%p21 bra 	$L__BB8_44;
	shr.u32 	%r132, %r27, 2;
	and.b32  	%r133, %r132, 248;
	mov.u32 	%r134, _ZZN3cub18CUB_300001_SM_10006detail6reduce18DeviceReduceKernelINS2_10policy_hubIdyN4cuda3std3__44plusIdEEE10Policy1000EN6thrust24THRUST_300001_SM_1000_NS10device_ptrIdEEyS9_dNS7_10__identityEEEvT0_PT3_T1_NS0_13GridEvenShareISK_EET2_T4_E12temp_storage;
	add.s32 	%r135, %r134, %r133;
	st.shared.f64 	[%r135+16], %fd37;
$L__BB8_44:
	bar.sync 	0;
	setp.ne.s32 	%p22, %r27, 0;
	@%p22 bra 	$L__BB8_46;
	ld.shared.f64 	%fd136, [_ZZN3cub18CUB_300001_SM_10006detail6reduce18DeviceReduceKernelINS2_10policy_hubIdyN4cuda3std3__44plusIdEEE10Policy1000EN6thrust24THRUST_300001_SM_1000_NS10device_ptrIdEEyS9_dNS7_10__identityEEEvT0_PT3_T1_NS0_13GridEvenShareISK_EET2_T4_E12temp_storage+24];
	add.f64 	%fd137, %fd343, %fd136;
	ld.shared.f64 	%fd138, [_ZZN3cub18CUB_300001_SM_10006detail6reduce18DeviceReduceKernelINS2_10policy_hubIdyN4cuda3std3__44plusIdEEE10Policy1000EN6thrust24THRUST_300001_SM_1000_NS10device_ptrIdEEyS9_dNS7_10__identityEEEvT0_PT3_T1_NS0_13GridEvenShareISK_EET2_T4_E12temp_storage+32];
	add.f64 	%fd139, %fd137, %fd138;
	ld.shared.f64 	%fd140, [_ZZN3cub18CUB_300001_SM_10006detail6reduce18DeviceReduceKernelINS2_10policy_hubIdyN4cuda3std3__44plusIdEEE10Policy1000EN6thrust24THRUST_300001_SM_1000_NS10device_ptrIdEEyS9_dNS7_10__identityEEEvT0_PT3_T1_NS0_13GridEvenShareISK_EET2_T4_E12temp_storage+40];
	add.f64 	%fd141, %fd139, %fd140;
	ld.shared.f64 	%fd142, [_ZZN3cub18CUB_300001_SM_10006detail6reduce18DeviceReduceKernelINS2_10policy_hubIdyN4cuda3std3__44plusIdEEE10Policy1000EN6thrust24THRUST_300001_SM_1000_NS10device_ptrIdEEyS9_dNS7_10__identityEEEvT0_PT3_T1_NS0_13GridEvenShareISK_EET2_T4_E12temp_storage+48];
	add.f64 	%fd143, %fd141, %fd142;
	ld.shared.f64 	%fd144, [_ZZN3cub18CUB_300001_SM_10006detail6reduce18DeviceReduceKernelINS2_10policy_hubIdyN4cuda3std3__44plusIdEEE10Policy1000EN6thrust24THRUST_300001_SM_1000_NS10device_ptrIdEEyS9_dNS7_10__identityEEEvT0_PT3_T1_NS0_13GridEvenShareISK_EET2_T4_E12temp_storage+56];
	add.f64 	%fd145, %fd143, %fd144;
	ld.shared.f64 	%fd146, [_ZZN3cub18CUB_300001_SM_10006detail6reduce18DeviceReduceKernelINS2_10policy_hubIdyN4cuda3std3__44plusIdEEE10Policy1000EN6thrust24THRUST_300001_SM_1000_NS10device_ptrIdEEyS9_dNS7_10__identityEEEvT0_PT3_T1_NS0_13GridEvenShareISK_EET2_T4_E12temp_storage+64];
	add.f64 	%fd147, %fd145, %fd146;
	ld.shared.f64 	%fd148, [_ZZN3cub18CUB_300001_SM_10006detail6reduce18DeviceReduceKernelINS2_10policy_hubIdyN4cuda3std3__44plusIdEEE10Policy1000EN6thrust24THRUST_300001_SM_1000_NS10device_ptrIdEEyS9_dNS7_10__identityEEEvT0_PT3_T1_NS0_13GridEvenShareISK_EET2_T4_E12temp_storage+72];
	add.f64 	%fd149, %fd147, %fd148;
	ld.shared.f64 	%fd150, [_ZZN3cub18CUB_300001_SM_10006detail6reduce18DeviceReduceKernelINS2_10policy_hubIdyN4cuda3std3__44plusIdEEE10Policy1000EN6thrust24THRUST_300001_SM_1000_NS10device_ptrIdEEyS9_dNS7_10__identityEEEvT0_PT3_T1_NS0_13GridEvenShareISK_EET2_T4_E12temp_storage+80];
	add.f64 	%fd151, %fd149, %fd150;
	ld.shared.f64 	%fd152, [_ZZN3cub18CUB_300001_SM_10006detail6reduce18DeviceReduceKernelINS2_10policy_hubIdyN4cuda3std3__44plusIdEEE10Policy1000EN6thrust24THRUST_300001_SM_1000_NS10device_ptrIdEEyS9_dNS7_10__identityEEEvT0_PT3_T1_NS0_13GridEvenShareISK_EET2_T4_E12temp_storage+88];
	add.f64 	%fd153, %fd151, %fd152;
	ld.shared.f64 	%fd154, [_ZZN3cub18CUB_300001_SM_10006detail6reduce18DeviceReduceKernelINS2_10policy_hubIdyN4cuda3std3__44plusIdEEE10Policy1000EN6thrust24THRUST_300001_SM_1000_NS10device_ptrIdEEyS9_dNS7_10__identityEEEvT0_PT3_T1_NS0_13GridEvenShareISK_EET2_T4_E12temp_storage+96];
	add.f64 	%fd155, %fd153, %fd154;
	ld.shared.f64 	%fd156, [_ZZN3cub18CUB_300001_SM_10006detail6reduce18DeviceReduceKernelINS2_10policy_hubIdyN4cuda3std3__44plusIdEEE10Policy1000EN6thrust24THRUST_300001_SM_1000_NS10device_ptrIdEEyS9_dNS7_10__identityEEEvT0_PT3_T1_NS0_13GridEvenShareISK_EET2_T4_E12temp_storage+104];
	add.f64 	%fd157, %fd155, %fd156;
	ld.shared.f64 	%fd158, [_ZZN3cub18CUB_300001_SM_10006detail6reduce18DeviceReduceKernelINS2_10policy_hubIdyN4cuda3std3__44plusIdEEE10Policy1000EN6thrust24THRUST_300001_SM_1000_NS10device_ptrIdEEyS9_dNS7_10__identityEEEvT0_PT3_T1_NS0_13GridEvenShareISK_EET2_T4_E12temp_storage+112];
	add.f64 	%fd159, %fd157, %fd158;
	ld.shared.f64 	%fd160, [_ZZN3cub18CUB_300001_SM_10006detail6reduce18DeviceReduceKernelINS2_10policy_hubIdyN4cuda3std3__44plusIdEEE10Policy1000EN6thrust24THRUST_300001_SM_1000_NS10device_ptrIdEEyS9_dNS7_10__identityEEEvT0_PT3_T1_NS0_13GridEvenShareISK_EET2_T4_E12temp_storage+120];
	add.f64 	%fd161, %fd159, %fd160;
	ld.shared.f64 	%fd162, [_ZZN3cub18CUB_300001_SM_10006detail6reduce18DeviceReduceKernelINS2_10policy_hubIdyN4cuda3std3__44plusIdEEE10Policy1000EN6thrust24THRUST_300001_SM_1000_NS10device_ptrIdEEyS9_dNS7_10__identityEEEvT0_PT3_T1_NS0_13GridEvenShareISK_EET2_T4_E12temp_storage+128];
	add.f64 	%fd163, %fd161, %fd162;
	ld.shared.f64 	%fd164, [_ZZN3cub18CUB_300001_SM_10006detail6reduce18DeviceReduceKernelINS2_10policy_hubIdyN4cuda3std3__44plusIdEEE10Policy1000EN6thrust24THRUST_300001_SM_1000_NS10device_ptrIdEEyS9_dNS7_10__identityEEEvT0_PT3_T1_NS0_13GridEvenShareISK_EET2_T4_E12temp_storage+136];
	add.f64 	%fd343, %fd163, %fd164;
$L__BB8_46:
	mov.u32 	%r263, %tid.x;
	setp.ne.s32 	%p64, %r263, 0;
	@%p64 bra 	$L__BB8_48;
	ld.param.u64 	%rd100, [_ZN3cub18CUB_300001_SM_10006detail6reduce18DeviceReduceKernelINS2_10policy_hubIdyN4cuda3std3__44plusIdEEE10Policy1000EN6thrust24THRUST_300001_SM_1000_NS10device_ptrIdEEyS9_dNS7_10__identityEEEvT0_PT3_T1_NS0_13GridEvenShareISK_EET2_T4__param_1];
	cvta.to.global.u64 	%rd97, %rd100;
	mul.wide.u32 	%rd98, %r2, 8;
	add.s64 	%rd99, %rd97, %rd98;
	st.global.f64 	[%rd99], %fd343;
$L__BB8_48:
	ret;

}
	// .globl	_ZN3cub18CUB_300001_SM_10006detail6reduce28DeviceReduceSingleTileKernelINS2_10policy_hubIdyN4cuda3std3__44plusIdEEE10Policy1000EPdSC_iS9_ddNS7_10__identityEEEvT0_T1_T2_T3_T4_T6_
.visible .entry _ZN3cub18CUB_300001_SM_10006detail6reduce28DeviceReduceSingleTileKernelINS2_10policy_hubIdyN4cuda3std3__44plusIdEEE10Policy1000EPdSC_iS9_ddNS7_10__identityEEEvT0_T1_T2_T3_T4_T6_(
	.param .u64 .ptr .align 1 _ZN3cub18CUB_300001_SM_10006detail6reduce28DeviceReduceSingleTileKernelINS2_10policy_hubIdyN4cuda3std3__44plusIdEEE10Policy1000EPdSC_iS9_ddNS7_10__identityEEEvT0_T1_T2_T3_T4_T6__param_0,
	.param .u64 .ptr .align 1 _ZN3cub18CUB_300001_SM_10006detail6reduce28DeviceReduceSingleTileKernelINS2_10policy_hubIdyN4cuda3std3__44plusIdEEE10Policy1000EPdSC_iS9_ddNS7_10__identityEEEvT0_T1_T2_T3_T4_T6__param_1,
	.param .u32 _ZN3cub18CUB_300001_SM_10006detail6reduce28DeviceReduceSingleTileKernelINS2_10policy_hubIdyN4cuda3std3__44plusIdEEE10Policy1000EPdSC_iS9_ddNS7_10__identityEEEvT0_T1_T2_T3_T4_T6__param_2,
	.param .align 1 .b8 _ZN3cub18CUB_300001_SM_10006detail6reduce28DeviceReduceSingleTileKernelINS2_10policy_hubIdyN4cuda3std3__44plusIdEEE10Policy1000EPdSC_iS9_ddNS7_10__identityEEEvT0_T1_T2_T3_T4_T6__param_3[1],
	.param .f64 _ZN3cub18CUB_300001_SM_10006detail6reduce28DeviceReduceSingleTileKernelINS2_10policy_hubIdyN4cuda3std3__44plusIdEEE10Policy1000EPdSC_iS9_ddNS7_10__identityEEEvT0_T1_T2_T3_T4_T6__param_4,
	.param .align 1 .b8 _ZN3cub18CUB_300001_SM_10006detail6reduce28DeviceReduceSingleTileKernelINS2_10policy_hubIdyN4cuda3std3__44plusIdEEE10Policy1000EPdSC_iS9_ddNS7_10__identityEEEvT0_T1_T2_T3_T4_T6__param_5[1]
)
.maxntid 512
.minnctapersm 1
{
	.reg .pred 	%p<58>;
	.reg .b32 	%r<238>;
	.reg .b64 	%rd<104>;
	.reg .b64 	%fd<232>;
	// demoted variable
	.shared .align 8 .b8 _ZZN3cub18CUB_300001_SM_10006detail6reduce28DeviceReduceSingleTileKernelINS2_10policy_hubIdyN4cuda3std3__44plusIdEEE10Policy1000EPdSC_iS9_ddNS7_10__identityEEEvT0_T1_T2_T3_T4_T6_E12temp_storage[152];
	ld.param.u64 	%rd8, [_ZN3cub18CUB_300001_SM_10006detail6reduce28DeviceReduceSingleTileKernelINS2_10policy_hubIdyN4cuda3std3__44plusIdEEE10Policy1000EPdSC_iS9_ddNS7_10__identityEEEvT0_T1_T2_T3_T4_T6__param_0];
	ld.param.u64 	%rd9, [_ZN3cub18CUB_300001_SM_10006detail6reduce28DeviceReduceSingleTileKernelINS2_10policy_hubIdyN4cuda3std3__44plusIdEEE10Policy1000EPdSC_iS9_ddNS7_10__identityEEEvT0_T1_T2_T3_T4_T6__param_1];
	ld.param.u32 	%r34, [_ZN3cub18CUB_300001_SM_10006detail6reduce28DeviceReduceSingleTileKernelINS2_10policy_hubIdyN4cuda3std3__44plusIdEEE10Policy1000EPdSC_iS9_ddNS7_10__identityEEEvT0_T1_T2_T3_T4_T6__param_2];
	ld.param.f64 	%fd30, [_ZN3cub18CUB_300001_SM_10006detail6reduce28DeviceReduceSingleTileKernelINS2_10policy_hubIdyN4cuda3std3__44plusIdEEE10Policy1000EPdSC_iS9_ddNS7_10__identityEEEvT0_T1_T2_T3_T4_T6__param_4];
	cvta.to.global.u64 	%rd1, %rd9;
	setp.ne.s32 	%p1, %r34, 0;
	@%p1 bra 	$L__BB9_3;
	mov.u32 	%r224, %tid.x;
	setp.ne.s32 	%p57, %r224, 0;
	@%p57 bra 	$L__BB9_39;
	st.global.f64 	[%rd1], %fd30;
	bra.uni 	$L__BB9_39;
$L__BB9_3:
	setp.gt.s32 	%p2, %r34, 3583;
	@%p2 bra 	$L__BB9_21;
	mov.u32 	%r1, %tid.x;
	setp.ge.s32 	%p19, %r1, %r34;
	mov.f64 	%fd223, 0d0000000000000000;
	mov.u32 	%r228, %r1;
	@%p19 bra 	$L__BB9_6;
	mul.wide.u32 	%rd69, %r1, 8;
	add.s64 	%rd68, %rd8, %rd69;
	// begin inline asm
	ld.global.nc.u64 %rd67, [%rd68];
	// end inline asm
	mov.b64 	%fd223, %rd67;
	add.s32 	%r228, %r1, 512;
$L__BB9_6:
	setp.ge.s32 	%p20, %r228, %r34;
	@%p20 bra 	$L__BB9_12;
	not.b32 	%r100, %r228;
	add.s32 	%r4, %r34, %r100;
	and.b32  	%r101, %r4, 1536;
	setp.eq.s32 	%p21, %r101, 1536;
	@%p21 bra 	$L__BB9_10;
	mul.wide.u32 	%rd70, %r228, 8;
	add.s64 	%rd102, %rd8, %rd70;
	shr.u32 	%r102, %r4, 9;
	add.s32 	%r103, %r102, 1;
	and.b32  	%r104, %r103, 3;
	neg.s32 	%r226, %r104;
$L__BB9_9:
	.pragma "nounroll";
	// begin inline asm
	ld.global.nc.u64 %rd71, [%rd102];
	// end inline asm
	mov.b64 	%fd109, %rd71;
	add.f64 	%fd223, %fd223, %fd109;
	add.s32 	%r228, %r228, 512;
	add.s64 	%rd102, %rd102, 4096;
	add.s32 	%r226, %r226, 1;
	setp.ne.s32 	%p22, %r226, 0;
	@%p22 bra 	$L__BB9_9;
$L__BB9_10:
	setp.lt.u32 	%p23, %r4, 1536;
	@%p23 bra 	$L__BB9_12;
$L__BB9_11:
	mul.wide.s32 	%rd81, %r228, 8;
	add.s64 	%rd74, %rd8, %rd81;
	// begin inline asm
	ld.global.nc.u64 %rd73, [%rd74];
	// end inline asm
	mov.b64 	%fd110, %rd73;
	add.f64 	%fd111, %fd223, %fd110;
	add.s64 	%rd76, %rd74, 4096;
	// begin inline asm
	ld.global.nc.u64 %rd75, [%rd76];
	// end inline asm
	mov.b64 	%fd112, %rd75;
	add.f64 	%fd113, %fd111, %fd112;
	add.s64 	%rd78, %rd74, 8192;
	// begin inline asm
	ld.global.nc.u64 %rd77, [%rd78];
	// end inline asm
	mov.b64 	%fd114, %rd77;
	add.f64 	%fd115, %fd113, %fd114;
	add.s64 	%rd80, %rd74, 12288;
	// begin inline asm
	ld.global.nc.u64 %rd79, [%rd80];
	// end inline asm
	mov.b64 	%fd116, %rd79;
	add.f64 	%fd223, %fd115, %fd116;
	add.s32 	%r228, %r228, 2048;
	setp.lt.s32 	%p24, %r228, %r34;
	@%p24 bra 	$L__BB9_11;
$L__BB9_12:
	setp.lt.s32 	%p25, %r34, 512;
	@%p25 bra 	$L__BB9_17;
	// begin inline asm
	mov.u32 %r168, %laneid;
	// end inline asm
	mov.b64 	%rd92, %fd223;
	mov.b64 	{%r170, %r175}, %rd92;
	mov.b32 	%r176, 1;
	mov.b32 	%r217, 31;
	mov.b32 	%r218, -1;
	// begin inline asm
	shfl.sync.down.b32 %r169, %r170, %r176, %r217, %r218;
	// end inline asm
	// begin inline asm
	shfl.sync.down.b32 %r174, %r175, %r176, %r217, %r218;
	// end inline asm
	mov.b64 	%rd93, {%r169, %r174};
	mov.b64 	%fd175, %rd93;
	setp.gt.s32 	%p49, %r168, 30;
	add.f64 	%fd176, %fd223, %fd175;
	selp.f64 	%fd177, %fd223, %fd176, %p49;
	mov.b64 	%rd94, %fd177;
	mov.b64 	{%r180, %r185}, %rd94;
	mov.b32 	%r186, 2;
	// begin inline asm
	shfl.sync.down.b32 %r179, %r180, %r186, %r217, %r218;
	// end inline asm
	// begin inline asm
	shfl.sync.down.b32 %r184, %r185, %r186, %r217, %r218;
	// end inline asm
	mov.b64 	%rd95, {%r179, %r184};
	mov.b64 	%fd178, %rd95;
	setp.gt.s32 	%p50, %r168, 29;
	add.f64 	%fd179, %fd177, %fd178;
	selp.f64 	%fd180, %fd177, %fd179, %p50;
	mov.b64 	%rd96, %fd180;
	mov.b64 	{%r190, %r195}, %rd96;
	mov.b32 	%r196, 4;
	// begin inline asm
	shfl.sync.down.b32 %r189, %r190, %r196, %r217, %r218;
	// end inline asm
	// begin inline asm
	shfl.sync.down.b32 %r194, %r195, %r196, %r217, %r218;
	// end inline asm
	mov.b64 	%rd97, {%r189, %r194};
	mov.b64 	%fd181, %rd97;
	setp.gt.s32 	%p51, %r168, 27;
	add.f64 	%fd182, %fd180, %fd181;
	selp.f64 	%fd183, %fd180, %fd182, %p51;
	mov.b64 	%rd98, %fd183;
	mov.b64 	{%r200, %r205}, %rd98;
	mov.b32 	%r206, 8;
	// begin inline asm
	shfl.sync.down.b32 %r199, %r200, %r206, %r217, %r218;
	// end inline asm
	// begin inline asm
	shfl.sync.down.b32 %r204, %r205, %r206, %r217, %r218;
	// end inline asm
	mov.b64 	%rd99, {%r199, %r204};
	mov.b64 	%fd184, %rd99;
	setp.gt.s32 	%p52, %r168, 23;
	add.f64 	%fd185, %fd183, %fd184;
	selp.f64 	%fd186, %fd183, %fd185, %p52;
	mov.b64 	%rd100, %fd186;
	mov.b64 	{%r210, %r215}, %rd100;
	mov.b32 	%r216, 16;
	// begin inline asm
	shfl.sync.down.b32 %r209, %r210, %r216, %r217, %r218;
	// end inline asm
	// begin inline asm
	shfl.sync.down.b32 %r214, %r215, %r216, %r217, %r218;
	// end inline asm
	mov.b64 	%rd101, {%r209, %r214};
	mov.b64 	%fd187, %rd101;
	setp.gt.s32 	%p53, %r168, 15;
	add.f64 	%fd10, %fd186, %fd187;
	selp.f64 	%fd231, %fd186, %fd10, %p53;
	setp.ne.s32 	%p54, %r168, 0;
	@%p54 bra 	$L__BB9_15;
	shr.u32 	%r219, %r1, 2;
	and.b32  	%r220, %r219, 248;
	mov.u32 	%r221, _ZZN3cub18CUB_300001_SM_10006detail6reduce28DeviceReduceSingleTileKernelINS2_10policy_hubIdyN4cuda3std3__44plusIdEEE10Policy1000EPdSC_iS9_ddNS7_10__identityEEEvT0_T1_T2_T3_T4_T6_E12temp_storage;
	add.s32 	%r222, %r221, %r220;
	st.shared.f64 	[%r222+16], %fd10;
$L__BB9_15:
	bar.sync 	0;
	setp.ne.s32 	%p55, %r1, 0;
	@%p55 bra 	$L__BB9_37;
	ld.shared.f64 	%fd188, [_ZZN3cub18CUB_300001_SM_10006detail6reduce28DeviceReduceSingleTileKernelINS2_10policy_hubIdyN4cuda3std3__44plusIdEEE10Policy1000EPdSC_iS9_ddNS7_10__identityEEEvT0_T1_T2_T3_T4_T6_E12temp_storage+24];
	add.f64 	%fd189, %fd231, %fd188;
	ld.shared.f64 	%fd190, [_ZZN3cub18CUB_300001_SM_10006detail6reduce28DeviceReduceSingleTileKernelINS2_10policy_hubIdyN4cuda3std3__44plusIdEEE10Policy1000EPdSC_iS9_ddNS7_10__identityEEEvT0_T1_T2_T3_T4_T6_E12temp_storage+32];
	add.f64 	%fd191, %fd189, %fd190;
	ld.shared.f64 	%fd192, [_ZZN3cub18CUB_300001_SM_10006detail6reduce28DeviceReduceSingleTileKernelINS2_10policy_hubIdyN4cuda3std3__44plusIdEEE10Policy1000EPdSC_iS9_ddNS7_10__identityEEEvT0_T1_T2_T3_T4_T6_E12temp_storage+40];
	add.f64 	%fd193, %fd191, %fd192;
	ld.shared.f64 	%fd194, [_ZZN3cub18CUB_300001_SM_10006detail6reduce28DeviceReduceSingleTileKernelINS2_10policy_hubIdyN4cuda3std3__44plusIdEEE10Policy1000EPdSC_iS9_ddNS7_10__identityEEEvT0_T1_T2_T3_T4_T6_E12temp_storage+48];
	add.f64 	%fd195, %fd193, %fd194;
	ld.shared.f64 	%fd196, [_ZZN3cub18CUB_300001_SM_10006detail6reduce28DeviceReduceSingleTileKernelINS2_10policy_hubIdyN4cuda3std3__44plusIdEEE10Policy1000EPdSC_iS9_ddNS7_10__identityEEEvT0_T1_T2_T3_T4_T6_E12temp_storage+56];
	add.f64 	%fd197, %fd195, %fd196;
	ld.shared.f64 	%fd198, [_ZZN3cub18CUB_300001_SM_10006detail6reduce28DeviceReduceSingleTileKernelINS2_10policy_hubIdyN4cuda3std3__44plusIdEEE10Policy1000EPdSC_iS9_ddNS7_10__identityEEEvT0_T1_T2_T3_T4_T6_E12temp_storage+64];
	add.f64 	%fd199, %fd197, %fd198;
	ld.shared.f64 	%fd200, [_ZZN3cub18CUB_300001_SM_10006detail6reduce28DeviceReduceSingleTileKernelINS2_10policy_hubIdyN4cuda3std3__44plusIdEEE10Policy1000EPdSC_iS9_ddNS7_10__identityEEEvT0_T1_T2_T3_T4_T6_E12temp_storage+72];
	add.f64 	%fd201, %fd199, %fd200;
	ld.shared.f64 	%fd202, [_ZZN3cub18CUB_300001_SM_10006detail6reduce28DeviceReduceSingleTileKernelINS2_10policy_hubIdyN4cuda3std3__44plusIdEEE10Policy1000EPdSC_iS9_ddNS7_10__identityEEEvT0_T1_T2_T3_T4_T6_E12temp_storage+80];
	add.f64 	%fd203, %fd201, %fd202;
	ld.shared.f64 	%fd204, [_ZZN3cub18CUB_300001_SM_10006detail6reduce28DeviceReduceSingleTileKernelINS2_10policy_hubIdyN4cuda3std3__44plusIdEEE10Policy1000EPdSC_iS9_ddNS7_10__identityEEEvT0_T1_T2_T3_T4_T6_E12temp_storage+88];
	add.f64 	%fd205, %fd203, %fd204;
	ld.shared.f64 	%fd206, [_ZZN3cub18CUB_300001_SM_10006detail6reduce28DeviceReduceSingleTileKernelINS2_10policy_hubIdyN4cuda3std3__44plusIdEEE10Policy1000EPdSC_iS9_ddNS7_10__identityEEEvT0_T1_T2_T3_T4_T6_E12temp_storage+96];
	add.f64 	%fd207, %fd205, %fd206;
	ld.shared.f64 	%fd208, [_ZZN3cub18CUB_300001_SM_10006detail6reduce28DeviceReduceSingleTileKernelINS2_10policy_hubIdyN4cuda3std3__44plusIdEEE10Policy1000EPdSC_iS9_ddNS7_10__identityEEEvT0_T1_T2_T3_T4_T6_E12temp_storage+104];
	add.f64 	%fd209, %fd207, %fd208;
	ld.shared.f64 	%fd210, [_ZZN3cub18CUB_300001_SM_10006detail6reduce28DeviceReduceSingleTileKernelINS2_10policy_hubIdyN4cuda3std3__44plusIdEEE10Policy1000EPdSC_iS9_ddNS7_10__identityEEEvT0_T1_T2_T3_T4_T6_E12temp_storage+112];
	add.f64 	%fd211, %fd209, %fd210;
	ld.shared.f64 	%fd212, [_ZZN3cub18CUB_300001_SM_10006detail6reduce28DeviceReduceSingleTileKernelINS2_10policy_hubIdyN4cuda3std3__44plusIdEEE10Policy1000EPdSC_iS9_ddNS7_10__identityEEEvT0_T1_T2_T3_T4_T6_E12temp_storage+120];
	add.f64 	%fd213, %fd211, %fd212;
	ld.shared.f64 	%fd214, [_ZZN3cub18CUB_300001_SM_10006detail6reduce28DeviceReduceSingleTileKernelINS2_10policy_hubIdyN4cuda3std3__44plusIdEEE10Policy1000EPdSC_iS9_ddNS7_10__identityEEEvT0_T1_T2_T3_T4_T6_E12temp_storage+128];
	add.f64 	%fd215, %fd213, %fd214;
	ld.shared.f64 	%fd216, [_ZZN3cub18CUB_300001_SM_10006detail6reduce28DeviceReduceSingleTileKernelINS2_10policy_hubIdyN4cuda3std3__44plusIdEEE10Policy1000EPdSC_iS9_ddNS7_10__identityEEEvT0_T1_T2_T3_T4_T6_E12temp_storage+136];
	add.f64 	%fd231, %fd215, %fd216;
	bra.uni 	$L__BB9_37;
$L__BB9_17:
	// begin inline asm
	mov.u32 %r105, %laneid;
	// end inline asm
	and.b32  	%r156, %r1, 992;
	add.s32 	%r157, %r156, 32;
	setp.gt.s32 	%p26, %r157, %r34;
	not.b32 	%r158, %r156;
	add.s32 	%r159, %r34, %r158;
	selp.b32 	%r154, %r159, 31, %p26;
	mov.b64 	%rd82, %fd223;
	mov.b64 	{%r107, %r112}, %rd82;
	mov.b32 	%r113, 1;
	mov.b32 	%r155, -1;
	// begin inline asm
	shfl.sync.down.b32 %r106, %r107, %r113, %r154, %r155;
	// end inline asm
	// begin inline asm
	shfl.sync.down.b32 %r111, %r112, %r113, %r154, %r155;
	// end inline asm
	mov.b64 	%rd83, {%r106, %r111};
	mov.b64 	%fd117, %rd83;
	setp.lt.s32 	%p27, %r105, %r154;
	add.f64 	%fd118, %fd223, %fd117;
	selp.f64 	%fd119, %fd118, %fd223, %p27;
	mov.b64 	%rd84, %fd119;
	mov.b64 	{%r117, %r122}, %rd84;
	mov.b32 	%r123, 2;
	// begin inline asm
	shfl.sync.down.b32 %r116, %r117, %r123, %r154, %r155;
	// end inline asm
	// begin inline asm
	shfl.sync.down.b32 %r121, %r122, %r123, %r154, %r155;
	// end inline asm
	mov.b64 	%rd85, {%r116, %r121};
	mov.b64 	%fd120, %rd85;
	add.s32 	%r160, %r105, 2;
	setp.gt.s32 	%p28, %r160, %r154;
	add.f64 	%fd121, %fd119, %fd120;
	selp.f64 	%fd122, %fd119, %fd121, %p28;
	mov.b64 	%rd86, %fd122;
	mov.b64 	{%r127, %r132}, %rd86;
	mov.b32 	%r133, 4;
	// begin inline asm
	shfl.sync.down.b32 %r126, %r127, %r133, %r154, %r155;
	// end inline asm
	// begin inline asm
	shfl.sync.down.b32 %r131, %r132, %r133, %r154, %r155;
	// end inline asm
	mov.b64 	%rd87, {%r126, %r131};
	mov.b64 	%fd123, %rd87;
	add.s32 	%r161, %r105, 4;
	setp.gt.s32 	%p29, %r161, %r154;
	add.f64 	%fd124, %fd122, %fd123;
	selp.f64 	%fd125, %fd122, %fd124, %p29;
	mov.b64 	%rd88, %fd125;
	mov.b64 	{%r137, %r142}, %rd88;
	mov.b32 	%r143, 8;
	// begin inline asm
	shfl.sync.down.b32 %r136, %r137, %r143, %r154, %r155;
	// end inline asm
	// begin inline asm
	shfl.sync.down.b32 %r141, %r142, %r143, %r154, %r155;
	// end inline asm
	mov.b64 	%rd89, {%r136, %r141};
	mov.b64 	%fd126, %rd89;
	add.s32 	%r162, %r105, 8;
	setp.gt.s32 	%p30, %r162, %r154;
	add.f64 	%fd127, %fd125, %fd126;
	selp.f64 	%fd128, %fd125, %fd127, %p30;
	mov.b64 	%rd90, %fd128;
	mov.b64 	{%r147, %r152}, %rd90;
	mov.b32 	%r153, 16;
	// begin inline asm
	shfl.sync.down.b32 %r146, %r147, %r153, %r154, %r155;
	// end inline asm
	// begin inline asm
	shfl.sync.down.b32 %r151, %r152, %r153, %r154, %r155;
	// end inline asm
	mov.b64 	%rd91, {%r146, %r151};
	mov.b64 	%fd129, %rd91;
	add.s32 	%r163, %r105, 16;
	setp.gt.s32 	%p31, %r163, %r154;
	add.f64 	%fd130, %fd128, %fd129;
	selp.f64 	%fd231, %fd128, %fd130, %p31;
	setp.ne.s32 	%p32, %r105, 0;
	@%p32 bra 	$L__BB9_19;
	shr.u32 	%r164, %r1, 2;
	and.b32  	%r165, %r164, 248;
	mov.u32 	%r166, _ZZN3cub18CUB_300001_SM_10006detail6reduce28DeviceReduceSingleTileKernelINS2_10policy_hubIdyN4cuda3std3__44plusIdEEE10Policy1000EPdSC_iS9_ddNS7_10__identityEEEvT0_T1_T2_T3_T4_T6_E12temp_storage;
	add.s32 	%r167, %r166, %r165;
	st.shared.f64 	[%r167+16], %fd231;
$L__BB9_19:
	bar.sync 	0;
	setp.ne.s32 	%p33, %r1, 0;
	@%p33 bra 	$L__BB9_37;
	setp.gt.s32 	%p34, %r34, 32;
	ld.shared.f64 	%fd131, [_ZZN3cub18CUB_300001_SM_10006detail6reduce28DeviceReduceSingleTileKernelINS2_10policy_hubIdyN4cuda3std3__44plusIdEEE10Policy1000EPdSC_iS9_ddNS7_10__identityEEEvT0_T1_T2_T3_T4_T6_E12temp_storage+24];
	add.f64 	%fd132, %fd231, %fd131;
	selp.f64 	%fd133, %fd132, %fd231, %p34;
	setp.gt.s32 	%p35, %r34, 64;
	ld.shared.f64 	%fd134, [_ZZN3cub18CUB_300001_SM_10006detail6reduce28DeviceReduceSingleTileKernelINS2_10policy_hubIdyN4cuda3std3__44plusIdEEE10Policy1000EPdSC_iS9_ddNS7_10__identityEEEvT0_T1_T2_T3_T4_T6_E12temp_storage+32];
	add.f64 	%fd135, %fd134, %fd133;
	selp.f64 	%fd136, %fd135, %fd133, %p35;
	setp.gt.s32 	%p36, %r34, 96;
	ld.shared.f64 	%fd137, [_ZZN3cub18CUB_300001_SM_10006detail6reduce28DeviceReduceSingleTileKernelINS2_10policy_hubIdyN4cuda3std3__44plusIdEEE10Policy1000EPdSC_iS9_ddNS7_10__identityEEEvT0_T1_T2_T3_T4_T6_E12temp_storage+40];
	add.f64 	%fd138, %fd137, %fd136;
	selp.f64 	%fd139, %fd138, %fd136, %p36;
	setp.gt.s32 	%p37, %r34, 128;
	ld.shared.f64 	%fd140, [_ZZN3cub18CUB_300001_SM_10006detail6reduce28DeviceReduceSingleTileKernelINS2_10policy_hubIdyN4cuda3std3__44plusIdEEE10Policy1000EPdSC_iS9_ddNS7_10__identityEEEvT0_T1_T2_T3_T4_T6_E12temp_storage+48];
	add.f64 	%fd141, %fd140, %fd139;
	selp.f64 	%fd142, %fd141, %fd139, %p37;
	setp.gt.s32 	%p38, %r34, 160;
	ld.shared.f64 	%fd143, [_ZZN3cub18CUB_300001_SM_10006detail6reduce28DeviceReduceSingleTileKernelINS2_10policy_hubIdyN4cuda3std3__44plusIdEEE10Policy1000EPdSC_iS9_ddNS7_10__identityEEEvT0_T1_T2_T3_T4_T6_E12temp_storage+56];
	add.f64 	%fd144, %fd143, %fd142;
	selp.f64 	%fd145, %fd144, %fd142, %p38;
	setp.gt.s32 	%p39, %r34, 192;
	ld.shared.f64 	%fd146, [_ZZN3cub18CUB_300001_SM_10006detail6reduce28DeviceReduceSingleTileKernelINS2_10policy_hubIdyN4cuda3std3__44plusIdEEE10Policy1000EPdSC_iS9_ddNS7_10__identityEEEvT0_T1_T2_T3_T4_T6_E12temp_storage+64];
	add.f64 	%fd147, %fd146, %fd145;
	selp.f64 	%fd148, %fd147, %fd145, %p39;
	setp.gt.s32 	%p40, %r34, 224;
	ld.shared.f64 	%fd149, [_ZZN3cub18CUB_300001_SM_10006detail6reduce28DeviceReduceSingleTileKernelINS2_10policy_hubIdyN4cuda3std3__44plusIdEEE10Policy1000EPdSC_iS9_ddNS7_10__identityEEEvT0_T1_T2_T3_T4_T6_E12temp_storage+72];
	add.f64 	%fd150, %fd149, %fd148;
	selp.f64 	%fd151, %fd150, %fd148, %p40;
	setp.gt.s32 	%p41, %r34, 256;
	ld.shared.f64 	%fd152, [_ZZN3cub18CUB_300001_SM_10006detail6reduce28DeviceReduceSingleTileKernelINS2_10policy_hubIdyN4cuda3std3__44plusIdEEE10Policy1000EPdSC_iS9_ddNS7_10__identityEEEvT0_T1_T2_T3_T4_T6_E12temp_storage+80];
	add.f64 	%fd153, %fd152, %fd151;
	selp.f64 	%fd154, %fd153, %fd151, %p41;
	setp.gt.s32 	%p42, %r34, 288;
	ld.shared.f64 	%fd155, [_ZZN3cub18CUB_300001_SM_10006detail6reduce28DeviceReduceSingleTileKernelINS2_10policy_hubIdyN4cuda3std3__44plusIdEEE10Policy1000EPdSC_iS9_ddNS7_10__identityEEEvT0_T1_T2_T3_T4_T6_E12temp_storage+88];
	add.f64 	%fd156, %fd155, %fd154;
	selp.f64 	%fd157, %fd156, %fd154, %p42;
	setp.gt.s32 	%p43, %r34, 320;
	ld.shared.f64 	%fd158, [_ZZN3cub18CUB_300001_SM_10006detail6reduce28DeviceReduceSingleTileKernelINS2_10policy_hubIdyN4cuda3std3__44plusIdEEE10Policy1000EPdSC_iS9_ddNS7_10__identityEEEvT0_T1_T2_T3_T4_T6_E12temp_storage+96];
	add.f64 	%fd159, %fd158, %fd157;
	selp.f64 	%fd160, %fd159, %fd157, %p43;
	setp.gt.s32 	%p44, %r34, 352;
	ld.shared.f64 	%fd161, [_ZZN3cub18CUB_300001_SM_10006detail6reduce28DeviceReduceSingleTileKernelINS2_10policy_hubIdyN4cuda3std3__44plusIdEEE10Policy1000EPdSC_iS9_ddNS7_10__identityEEEvT0_T1_T2_T3_T4_T6_E12temp_storage+104];
	add.f64 	%fd162, %fd161, %fd160;
	selp.f64 	%fd163, %fd162, %fd160, %p44;
	setp.gt.s32 	%p45, %r34, 384;
	ld.shared.f64 	%fd164, [_ZZN3cub18CUB_300001_SM_10006detail6reduce28DeviceReduceSingleTileKernelINS2_10policy_hubIdyN4cuda3std3__44plusIdEEE10Policy1000EPdSC_iS9_ddNS7_10__identityEEEvT0_T1_T2_T3_T4_T6_E12temp_storage+112];
	add.f64 	%fd165, %fd164, %fd163;
	selp.f64 	%fd166, %fd165, %fd163, %p45;
	setp.gt.s32 	%p46, %r34, 416;
	ld.shared.f64 	%fd167, [_ZZN3cub18CUB_300001_SM_10006detail6reduce28DeviceReduceSingleTileKernelINS2_10policy_hubIdyN4cuda3std3__44plusIdEEE10Policy1000EPdSC_iS9_ddNS7_10__identityEEEvT0_T1_T2_T3_T4_T6_E12temp_storage+120];
	add.f64 	%fd168, %fd167, %fd166;
	selp.f64 	%fd169, %fd168, %fd166, %p46;
	setp.gt.s32 	%p47, %r34, 448;
	ld.shared.f64 	%fd170, [_ZZN3cub18CUB_300001_SM_10006detail6reduce28DeviceReduceSingleTileKernelINS2_10policy_hubIdyN4cuda3std3__44plusIdEEE10Policy1000EPdSC_iS9_ddNS7_10__identityEEEvT0_T1_T2_T3_T4_T6_E12temp_storage+128];
	add.f64 	%fd171, %fd170, %fd169;
	selp.f64 	%fd172, %fd171, %fd169, %p47;
	setp.gt.s32 	%p48, %r34, 480;
	ld.shared.f64 	%fd173, [_ZZN3cub18CUB_300001_SM_10006detail6reduce28DeviceReduceSingleTileKernelINS2_10policy_hubIdyN4cuda3std3__44plusIdEEE10Policy1000EPdSC_iS9_ddNS7_10__identityEEEvT0_T1_T2_T3_T4_T6_E12temp_storage+136];
	add.f64 	%fd174, %fd173, %fd172;
	selp.f64 	%fd231, %fd174, %fd172, %p48;
	bra.uni 	$L__BB9_37;
$L__BB9_21:
	mov.u32 	%r13, %tid.x;
	mul.wide.u32 	%rd24, %r13, 8;
	add.s64 	%rd11, %rd8, %rd24;
	// begin inline asm
	ld.global.nc.u64 %rd10, [%rd11];
	// end inline asm
	mov.b64 	%fd31, %rd10;
	add.s64 	%rd13, %rd11, 4096;
	// begin inline asm
	ld.global.nc.u64 %rd12, [%rd13];
	// end inline asm
	mov.b64 	%fd32, %rd12;
	add.s64 	%rd15, %rd11, 8192;
	// begin inline asm
	ld.global.nc.u64 %rd14, [%rd15];
	// end inline asm
	mov.b64 	%fd33, %rd14;
	add.s64 	%rd17, %rd11, 12288;
	// begin inline asm
	ld.global.nc.u64 %rd16, [%rd17];
	// end inline asm
	mov.b64 	%fd34, %rd16;
	add.s64 	%rd19, %rd11, 16384;
	// begin inline asm
	ld.global.nc.u64 %rd18, [%rd19];
	// end inline asm
	mov.b64 	%fd35, %rd18;
	add.s64 	%rd21, %rd11, 20480;
	// begin inline asm
	ld.global.nc.u64 %rd20, [%rd21];
	// end inline asm
	mov.b64 	%fd36, %rd20;
	add.s64 	%rd23, %rd11, 24576;
	// begin inline asm
	ld.global.nc.u64 %rd22, [%rd23];
	// end inline asm
	mov.b64 	%fd37, %rd22;
	add.f64 	%fd38, %fd31, %fd32;
	add.f64 	%fd39, %fd38, %fd33;
	add.f64 	%fd40, %fd39, %fd34;
	add.f64 	%fd41, %fd40, %fd35;
	add.f64 	%fd42, %fd41, %fd36;
	add.f64 	%fd230, %fd42, %fd37;
	setp.lt.u32 	%p3, %r34, 7168;
	mov.b32 	%r231, 3584;
	@%p3 bra 	$L__BB9_25;
	add.s32 	%r14, %r34, -3584;
	mov.b32 	%r231, 3584;
$L__BB9_23:
	add.s32 	%r37, %r231, %r13;
	mul.wide.u32 	%rd39, %r37, 8;
	add.s64 	%rd26, %rd8, %rd39;
	// begin inline asm
	ld.global.nc.u64 %rd25, [%rd26];
	// end inline asm
	mov.b64 	%fd43, %rd25;
	add.s64 	%rd28, %rd26, 4096;
	// begin inline asm
	ld.global.nc.u64 %rd27, [%rd28];
	// end inline asm
	mov.b64 	%fd44, %rd27;
	add.s64 	%rd30, %rd26, 8192;
	// begin inline asm
	ld.global.nc.u64 %rd29, [%rd30];
	// end inline asm
	mov.b64 	%fd45, %rd29;
	add.s64 	%rd32, %rd26, 12288;
	// begin inline asm
	ld.global.nc.u64 %rd31, [%rd32];
	// end inline asm
	mov.b64 	%fd46, %rd31;
	add.s64 	%rd34, %rd26, 16384;
	// begin inline asm
	ld.global.nc.u64 %rd33, [%rd34];
	// end inline asm
	mov.b64 	%fd47, %rd33;
	add.s64 	%rd36, %rd26, 20480;
	// begin inline asm
	ld.global.nc.u64 %rd35, [%rd36];
	// end inline asm
	mov.b64 	%fd48, %rd35;
	add.s64 	%rd38, %rd26, 24576;
	// begin inline asm
	ld.global.nc.u64 %rd37, [%rd38];
	// end inline asm
	mov.b64 	%fd49, %rd37;
	add.f64 	%fd50, %fd230, %fd43;
	add.f64 	%fd51, %fd50, %fd44;
	add.f64 	%fd52, %fd51, %fd45;
	add.f64 	%fd53, %fd52, %fd46;
	add.f64 	%fd54, %fd53, %fd47;
	add.f64 	%fd55, %fd54, %fd48;
	add.f64 	%fd230, %fd55, %fd49;
	sub.s32 	%r38, %r34, %r231;
	setp.lt.s32 	%p4, %r38, 3584;
	@%p4 bra 	$L__BB9_33;
	add.s32 	%r231, %r231, 3584;
	setp.le.s32 	%p5, %r231, %r14;
	@%p5 bra 	$L__BB9_23;
$L__BB9_25:
	setp.le.s32 	%p6, %r34, %r231;
	@%p6 bra 	$L__BB9_33;
	sub.s32 	%r18, %r34, %r231;
	setp.ge.s32 	%p7, %r13, %r18;
	@%p7 bra 	$L__BB9_33;
	not.b32 	%r39, %r13;
	add.s32 	%r40, %r34, %r39;
	sub.s32 	%r19, %r40, %r231;
	and.b32  	%r41, %r19, 1536;
	setp.eq.s32 	%p8, %r41, 1536;
	mov.u32 	%r235, %r13;
	@%p8 bra 	$L__BB9_30;
	add.s32 	%r233, %r13, %r231;
	shr.u32 	%r42, %r19, 9;
	add.s32 	%r43, %r42, 1;
	and.b32  	%r44, %r43, 3;
	neg.s32 	%r232, %r44;
	mov.u32 	%r235, %r13;
$L__BB9_29:
	.pragma "nounroll";
	mul.wide.u32 	%rd42, %r233, 8;
	add.s64 	%rd41, %rd8, %rd42;
	// begin inline asm
	ld.global.nc.u64 %rd40, [%rd41];
	// end inline asm
	mov.b64 	%fd57, %rd40;
	add.f64 	%fd230, %fd230, %fd57;
	add.s32 	%r235, %r235, 512;
	add.s32 	%r233, %r233, 512;
	add.s32 	%r232, %r232, 1;
	setp.ne.s32 	%p9, %r232, 0;
	@%p9 bra 	$L__BB9_29;
$L__BB9_30:
	setp.lt.u32 	%p10, %r19, 1536;
	@%p10 bra 	$L__BB9_33;
	cvt.u64.u32 	%rd43, %r235;
	cvt.u64.u32 	%rd44, %r231;
	add.s64 	%rd45, %rd43, %rd44;
	shl.b64 	%rd46, %rd45, 3;
	add.s64 	%rd47, %rd46, %rd8;
	add.s64 	%rd103, %rd47, 8192;
	add.s32 	%r236, %r235, %r231;
$L__BB9_32:
	mul.wide.u32 	%rd56, %r236, 8;
	add.s64 	%rd49, %rd8, %rd56;
	// begin inline asm
	ld.global.nc.u64 %rd48, [%rd49];
	// end inline asm
	mov.b64 	%fd58, %rd48;
	add.f64 	%fd59, %fd230, %fd58;
	add.s64 	%rd51, %rd103, -4096;
	// begin inline asm
	ld.global.nc.u64 %rd50, [%rd51];
	// end inline asm
	mov.b64 	%fd60, %rd50;
	add.f64 	%fd61, %fd59, %fd60;
	// begin inline asm
	ld.global.nc.u64 %rd52, [%rd103];
	// end inline asm
	mov.b64 	%fd62, %rd52;
	add.f64 	%fd63, %fd61, %fd62;
	add.s64 	%rd55, %rd103, 4096;
	// begin inline asm
	ld.global.nc.u64 %rd54, [%rd55];
	// end inline asm
	mov.b64 	%fd64, %rd54;
	add.f64 	%fd230, %fd63, %fd64;
	add.s32 	%r235, %r235, 2048;
	add.s64 	%rd103, %rd103, 16384;
	add.s32 	%r236, %r236, 2048;
	setp.lt.s32 	%p11, %r235, %r18;
	@%p11 bra 	$L__BB9_32;
$L__BB9_33:
	// begin inline asm
	mov.u32 %r45, %laneid;
	// end inline asm
	mov.b64 	%rd57, %fd230;
	mov.b64 	{%r47, %r52}, %rd57;
	mov.b32 	%r53, 1;
	mov.b32 	%r94, 31;
	mov.b32 	%r95, -1;
	// begin inline asm
	shfl.sync.down.b32 %r46, %r47, %r53, %r94, %r95;
	// end inline asm
	// begin inline asm
	shfl.sync.down.b32 %r51, %r52, %r53, %r94, %r95;
	// end inline asm
	mov.b64 	%rd58, {%r46, %r51};
	mov.b64 	%fd65, %rd58;
	setp.gt.s32 	%p12, %r45, 30;
	add.f64 	%fd66, %fd230, %fd65;
	selp.f64 	%fd67, %fd230, %fd66, %p12;
	mov.b64 	%rd59, %fd67;
	mov.b64 	{%r57, %r62}, %rd59;
	mov.b32 	%r63, 2;
	// begin inline asm
	shfl.sync.down.b32 %r56, %r57, %r63, %r94, %r95;
	// end inline asm
	// begin inline asm
	shfl.sync.down.b32 %r61, %r62, %r63, %r94, %r95;
	// end inline asm
	mov.b64 	%rd60, {%r56, %r61};
	mov.b64 	%fd68, %rd60;
	setp.gt.s32 	%p13, %r45, 29;
	add.f64 	%fd69, %fd67, %fd68;
	selp.f64 	%fd70, %fd67, %fd69, %p13;
	mov.b64 	%rd61, %fd70;
	mov.b64 	{%r67, %r72}, %rd61;
	mov.b32 	%r73, 4;
	// begin inline asm
	shfl.sync.down.b32 %r66, %r67, %r73, %r94, %r95;
	// end inline asm
	// begin inline asm
	shfl.sync.down.b32 %r71, %r72, %r73, %r94, %r95;
	// end inline asm
	mov.b64 	%rd62, {%r66, %r71};
	mov.b64 	%fd71, %rd62;
	setp.gt.s32 	%p14, %r45, 27;
	add.f64 	%fd72, %fd70, %fd71;
	selp.f64 	%fd73, %fd70, %fd72, %p14;
	mov.b64 	%rd63, %fd73;
	mov.b64 	{%r77, %r82}, %rd63;
	mov.b32 	%r83, 8;
	// begin inline asm
	shfl.sync.down.b32 %r76, %r77, %r83, %r94, %r95;
	// end inline asm
	// begin inline asm
	shfl.sync.down.b32 %r81, %r82, %r83, %r94, %r95;
	// end inline asm
	mov.b64 	%rd64, {%r76, %r81};
	mov.b64 	%fd74, %rd64;
	setp.gt.s32 	%p15, %r45, 23;
	add.f64 	%fd75, %fd73, %fd74;
	selp.f64 	%fd76, %fd73, %fd75, %p15;
	mov.b64 	%rd65, %fd76;
	mov.b64 	{%r87, %r92}, %rd65;
	mov.b32 	%r93, 16;
	// begin inline asm
	shfl.sync.down.b32 %r86, %r87, %r93, %r94, %r95;
	// end inline asm
	// begin inline asm
	shfl.sync.down.b32 %r91, %r92, %r93, %r94, %r95;
	// end inline asm
	mov.b64 	%rd66, {%r86, %r91};
	mov.b64 	%fd77, %rd66;
	setp.gt.s32 	%p16, %r45, 15;
	add.f64 	%fd26, %fd76, %fd77;
	selp.f64 	%fd231, %fd76, %fd26, %p16;
	setp.ne.s32 	%p17, %r45, 0;
	@%p17 bra 	$L__BB9_35;
	shr.u32 	%r96, %r13, 2;
	and.b32  	%r97, %r96, 248;
	mov.u32 	%r98, _ZZN3cub18CUB_300001_SM_10006detail6reduce28DeviceReduceSingleTileKernelINS2_10policy_hubIdyN4cuda3std3__44plusIdEEE10Policy1000EPdSC_iS9_ddNS7_10__identityEEEvT0_T1_T2_T3_T4_T6_E12temp_storage;
	add.s32 	%r99, %r98, %r97;
	st.shared.f64 	[%r99+16], %fd26;
$L__BB9_35:
	bar.sync 	0;
	setp.ne.s32 	%p18, %r13, 0;
	@%p18 bra 	$L__BB9_37;
	ld.shared.f64 	%fd78, [_ZZN3cub18CUB_300001_SM_10006detail6reduce28DeviceReduceSingleTileKernelINS2_10policy_hubIdyN4cuda3std3__44plusIdEEE10Policy1000EPdSC_iS9_ddNS7_10__identityEEEvT0_T1_T2_T3_T4_T6_E12temp_storage+24];
	add.f64 	%fd79, %fd231, %fd78;
	ld.shared.f64 	%fd80, [_ZZN3cub18CUB_300001_SM_10006detail6reduce28DeviceReduceSingleTileKernelINS2_10policy_hubIdyN4cuda3std3__44plusIdEEE10Policy1000EPdSC_iS9_ddNS7_10__identityEEEvT0_T1_T2_T3_T4_T6_E12temp_storage+32];
	add.f64 	%fd81, %fd79, %fd80;
	ld.shared.f64 	%fd82, [_ZZN3cub18CUB_300001_SM_10006detail6reduce28DeviceReduceSingleTileKernelINS2_10policy_hubIdyN4cuda3std3__44plusIdEEE10Policy1000EPdSC_iS9_ddNS7_10__identityEEEvT0_T1_T2_T3_T4_T6_E12temp_storage+40];
	add.f64 	%fd83, %fd81, %fd82;
	ld.shared.f64 	%fd84, [_ZZN3cub18CUB_300001_SM_10006detail6reduce28DeviceReduceSingleTileKernelINS2_10policy_hubIdyN4cuda3std3__44plusIdEEE10Policy1000EPdSC_iS9_ddNS7_10__identityEEEvT0_T1_T2_T3_T4_T6_E12temp_storage+48];
	add.f64 	%fd85, %fd83, %fd84;
	ld.shared.f64 	%fd86, [_ZZN3cub18CUB_300001_SM_10006detail6reduce28DeviceReduceSingleTileKernelINS2_10policy_hubIdyN4cuda3std3__44plusIdEEE10Policy1000EPdSC_iS9_ddNS7_10__identityEEEvT0_T1_T2_T3_T4_T6_E12temp_storage+56];
	add.f64 	%fd87, %fd85, %fd86;
	ld.shared.f64 	%fd88, [_ZZN3cub18CUB_300001_SM_10006detail6reduce28DeviceReduceSingleTileKernelINS2_10policy_hubIdyN4cuda3std3__44plusIdEEE10Policy1000EPdSC_iS9_ddNS7_10__identityEEEvT0_T1_T2_T3_T4_T6_E12temp_storage+64];
	add.f64 	%fd89, %fd87, %fd88;
	ld.shared.f64 	%fd90, [_ZZN3cub18CUB_300001_SM_10006detail6reduce28DeviceReduceSingleTileKernelINS2_10policy_hubIdyN4cuda3std3__44plusIdEEE10Policy1000EPdSC_iS9_ddNS7_10__identityEEEvT0_T1_T2_T3_T4_T6_E12temp_storage+72];
	add.f64 	%fd91, %fd89, %fd90;
	ld.shared.f64 	%fd92, [_ZZN3cub18CUB_300001_SM_10006detail6reduce28DeviceReduceSingleTileKernelINS2_10policy_hubIdyN4cuda3std3__44plusIdEEE10Policy1000EPdSC_iS9_ddNS7_10__identityEEEvT0_T1_T2_T3_T4_T6_E12temp_storage+80];
	add.f64 	%fd93, %fd91, %fd92;
	ld.shared.f64 	%fd94, [_ZZN3cub18CUB_300001_SM_10006detail6reduce28DeviceReduceSingleTileKernelINS2_10policy_hubIdyN4cuda3std3__44plusIdEEE10Policy1000EPdSC_iS9_ddNS7_10__identityEEEvT0_T1_T2_T3_T4_T6_E12temp_storage+88];
	add.f64 	%fd95, %fd93, %fd94;
	ld.shared.f64 	%fd96, [_ZZN3cub18CUB_300001_SM_10006detail6reduce28DeviceReduceSingleTileKernelINS2_10policy_hubIdyN4cuda3std3__44plusIdEEE10Policy1000EPdSC_iS9_ddNS7_10__identityEEEvT0_T1_T2_T3_T4_T6_E12temp_storage+96];
	add.f64 	%fd97, %fd95, %fd96;
	ld.shared.f64 	%fd98, [_ZZN3cub18CUB_300001_SM_10006detail6reduce28DeviceReduceSingleTileKernelINS2_10policy_hubIdyN4cuda3std3__44plusIdEEE10Policy1000EPdSC_iS9_ddNS7_10__identityEEEvT0_T1_T2_T3_T4_T6_E12temp_storage+104];
	add.f64 	%fd99, %fd97, %fd98;
	ld.shared.f64 	%fd100, [_ZZN3cub18CUB_300001_SM_10006detail6reduce28DeviceReduceSingleTileKernelINS2_10policy_hubIdyN4cuda3std3__44plusIdEEE10Policy1000EPdSC_iS9_ddNS7_10__identityEEEvT0_T1_T2_T3_T4_T6_E12temp_storage+112];
	add.f64 	%fd101, %fd99, %fd100;
	ld.shared.f64 	%fd102, [_ZZN3cub18CUB_300001_SM_10006detail6reduce28DeviceReduceSingleTileKernelINS2_10policy_hubIdyN4cuda3std3__44plusIdEEE10Policy1000EPdSC_iS9_ddNS7_10__identityEEEvT0_T1_T2_T3_T4_T6_E12temp_storage+120];
	add.f64 	%fd103, %fd101, %fd102;
	ld.shared.f64 	%fd104, [_ZZN3cub18CUB_300001_SM_10006detail6reduce28DeviceReduceSingleTileKernelINS2_10policy_hubIdyN4cuda3std3__44plusIdEEE10Policy1000EPdSC_iS9_ddNS7_10__identityEEEvT0_T1_T2_T3_T4_T6_E12temp_storage+128];
	add.f64 	%fd105, %fd103, %fd104;
	ld.shared.f64 	%fd106, [_ZZN3cub18CUB_300001_SM_10006detail6reduce28DeviceReduceSingleTileKernelINS2_10policy_hubIdyN4cuda3std3__44plusIdEEE10Policy1000EPdSC_iS9_ddNS7_10__identityEEEvT0_T1_T2_T3_T4_T6_E12temp_storage+136];
	add.f64 	%fd231, %fd105, %fd106;
$L__BB9_37:
	mov.u32 	%r223, %tid.x;
	setp.ne.s32 	%p56, %r223, 0;
	@%p56 bra 	$L__BB9_39;
	add.f64 	%fd217, %fd30, %fd231;
	st.global.f64 	[%rd1], %fd217;
$L__BB9_39:
	ret;

}


// ===== COMPILED SASS (sm_100) =====

	.target	sm_100

	.elftype	@"ET_EXEC"


//--------------------- .note.nv.tkinfo           --------------------------
	.section	.note.nv.tkinfo,"",@"SHT_NOTE"
	.sectionflags	@"SHF_NOTE_NV_TKINFO"
	.tkinfo
        /*0018*/ 	.word	0x00000002
        /*0030*/ 	.string	""
        /*0030*/ 	.string	"ptxas"
        /*0030*/ 	.string	"Cuda compilation tools, release 13.0, V13.0.88"
        /*0030*/ 	.string	"Build cuda_13.0.r13.0/compiler.36424714_0"
        /*0030*/ 	.string	"-arch sm_100 -m 64 "



//--------------------- .note.nv.cuinfo           --------------------------
	.section	.note.nv.cuinfo,"",@"SHT_NOTE"
	.sectionflags	@"SHF_NOTE_NV_CUINFO"
        /*0018*/ 	.short	0x0002
        /*001a*/ 	.short	0x0064
        /*001c*/ 	.short	0x0082
	.zero		2


//--------------------- .nv.info                  --------------------------
	.section	.nv.info,"",@"SHT_CUDA_INFO"
	.align	4


	//----- nvinfo : EIATTR_REGCOUNT
	.align		4
        /*0000*/ 	.byte	0x04, 0x2f
        /*0002*/ 	.short	(.L_44 - .L_43)
	.align		4
.L_43:
        /*0004*/ 	.word	index@(_Z10compute_dyPdS_S_iid)
        /*0008*/ 	.word	0x00000014


	//----- nvinfo : EIATTR_FRAME_SIZE
	.align		4
.L_44:
        /*000c*/ 	.byte	0x04, 0x11
        /*000e*/ 	.short	(.L_46 - .L_45)
	.align		4
.L_45:
        /*0010*/ 	.word	index@(_Z10compute_dyPdS_S_iid)
        /*0014*/ 	.word	0x00000000


	//----- nvinfo : EIATTR_REGCOUNT
	.align		4
.L_46:
        /*0018*/ 	.byte	0x04, 0x2f
        /*001a*/ 	.short	(.L_48 - .L_47)
	.align		4
.L_47:
        /*001c*/ 	.word	index@(_Z15gradient_updatePdS_iiS_S_dd)
        /*0020*/ 	.word	0x0000001c


	//----- nvinfo : EIATTR_FRAME_SIZE
	.align		4
.L_48:
        /*0024*/ 	.byte	0x04, 0x11
        /*0026*/ 	.short	(.L_50 - .L_49)
	.align		4
.L_49:
        /*0028*/ 	.word	index@(_Z15gradient_updatePdS_iiS_S_dd)
        /*002c*/ 	.word	0x00000000


	//----- nvinfo : EIATTR_REGCOUNT
	.align		4
.L_50:
        /*0030*/ 	.byte	0x04, 0x2f
        /*0032*/ 	.short	(.L_52 - .L_51)
	.align		4
.L_51:
        /*0034*/ 	.word	index@(_Z9addScalarIdEvPT_S0_j)
        /*0038*/ 	.word	0x0000000e


	//----- nvinfo : EIATTR_FRAME_SIZE
	.align		4
.L_52:
        /*003c*/ 	.byte	0x04, 0x11
        /*003e*/ 	.short	(.L_54 - .L_53)
	.align		4
.L_53:
        /*0040*/ 	.word	index@(_Z9addScalarIdEvPT_S0_j)
        /*0044*/ 	.word	0x00000000


	//----- nvinfo : EIATTR_REGCOUNT
	.align		4
.L_54:
        /*0048*/ 	.byte	0x04, 0x2f
        /*004a*/ 	.short	(.L_56 - .L_55)
	.align		4
.L_55:
        /*004c*/ 	.word	index@(_ZN3cub18CUB_300001_SM_10006detail11EmptyKernelIvEEvv)
        /*0050*/ 	.word	0x00000004


	//----- nvinfo : EIATTR_FRAME_SIZE
	.align		4
.L_56:
        /*0054*/ 	.byte	0x04, 0x11
        /*0056*/ 	.short	(.L_58 - .L_57)
	.align		4
.L_57:
        /*0058*/ 	.word	index@(_ZN3cub18CUB_300001_SM_10006detail11EmptyKernelIvEEvv)
        /*005c*/ 	.word	0x00000000


	//----- nvinfo : EIATTR_REGCOUNT
	.align		4
.L_58:
        /*0060*/ 	.byte	0x04, 0x2f
        /*0062*/ 	.short	(.L_60 - .L_59)
	.align		4
.L_59:
        /*0064*/ 	.word	index@(_ZN3cub18CUB_300001_SM_10006detail6reduce28DeviceReduceSingleTileKernelINS2_10policy_hubIdjN4cuda3std3__44plusIdEEE10Policy1000EN6thrust24THRUST_300001_SM_1000_NS10device_ptrIdEEPdjS9_ddNS7_10__identityEEEvT0_T1_T2_T3_T4_T6_)
        /*0068*/ 	.word	0x0000002d


	//----- nvinfo : EIATTR_FRAME_SIZE
	.align		4
.L_60:
        /*006c*/ 	.byte	0x04, 0x11
        /*006e*/ 	.short	(.L_62 - .L_61)
	.align		4
.L_61:
        /*0070*/ 	.word	index@(_ZN3cub18CUB_300001_SM_10006detail6reduce28DeviceReduceSingleTileKernelINS2_10policy_hubIdjN4cuda3std3__44plusIdEEE10Policy1000EN6thrust24THRUST_300001_SM_1000_NS10device_ptrIdEEPdjS9_ddNS7_10__identityEEEvT0_T1_T2_T3_T4_T6_)
        /*0074*/ 	.word	0x00000000


	//----- nvinfo : EIATTR_REGCOUNT
	.align		4
.L_62:
        /*0078*/ 	.byte	0x04, 0x2f
        /*007a*/ 	.short	(.L_64 - .L_63)
	.align		4
.L_63:
        /*007c*/ 	.word	index@(_ZN3cub18CUB_300001_SM_10006detail6reduce18DeviceReduceKernelINS2_10policy_hubIdjN4cuda3std3__44plusIdEEE10Policy1000EN6thrust24THRUST_300001_SM_1000_NS10device_ptrIdEEjS9_dNS7_10__identityEEEvT0_PT3_T1_NS0_13GridEvenShareISK_EET2_T4_)
        /*0080*/ 	.word	0x00000020


	//----- nvinfo : EIATTR_FRAME_SIZE
	.align		4
.L_64:
        /*0084*/ 	.byte	0x04, 0x11
        /*0086*/ 	.short	(.L_66 - .L_65)
	.align		4
.L_65:
        /*0088*/ 	.word	index@(_ZN3cub18CUB_300001_SM_10006detail6reduce18DeviceReduceKernelINS2_10policy_hubIdjN4cuda3std3__44plusIdEEE10Policy1000EN6thrust24THRUST_300001_SM_1000_NS10device_ptrIdEEjS9_dNS7_10__identityEEEvT0_PT3_T1_NS0_13GridEvenShareISK_EET2_T4_)
        /*008c*/ 	.word	0x00000000


	//----- nvinfo : EIATTR_REGCOUNT
	.align		4
.L_66:
        /*0090*/ 	.byte	0x04, 0x2f
        /*0092*/ 	.short	(.L_68 - .L_67)
	.align		4
.L_67:
        /*0094*/ 	.word	index@(_ZN3cub18CUB_300001_SM_10006detail6reduce28DeviceReduceSingleTileKernelINS2_10policy_hubIdjN4cuda3std3__44plusIdEEE10Policy1000EPdSC_iS9_ddNS7_10__identityEEEvT0_T1_T2_T3_T4_T6_)
        /*0098*/ 	.word	0x00000030


	//----- nvinfo : EIATTR_FRAME_SIZE
	.align		4
.L_68:
        /*009c*/ 	.byte	0x04, 0x11
        /*009e*/ 	.short	(.L_70 - .L_69)
	.align		4
.L_69:
        /*00a0*/ 	.word	index@(_ZN3cub18CUB_300001_SM_10006detail6reduce28DeviceReduceSingleTileKernelINS2_10policy_hubIdjN4cuda3std3__44plusIdEEE10Policy1000EPdSC_iS9_ddNS7_10__identityEEEvT0_T1_T2_T3_T4_T6_)
        /*00a4*/ 	.word	0x00000000


	//----- nvinfo : EIATTR_REGCOUNT
	.align		4
.L_70:
        /*00a8*/ 	.byte	0x04, 0x2f
        /*00aa*/ 	.short	(.L_72 - .L_71)
	.align		4
.L_71:
        /*00ac*/ 	.word	index@(_ZN3cub18CUB_300001_SM_10006detail6reduce28DeviceReduceSingleTileKernelINS2_10policy_hubIdyN4cuda3std3__44plusIdEEE10Policy1000EN6thrust24THRUST_300001_SM_1000_NS10device_ptrIdEEPdyS9_ddNS7_10__identityEEEvT0_T1_T2_T3_T4_T6_)
        /*00b0*/ 	.word	0x0000002e


	//----- nvinfo : EIATTR_FRAME_SIZE
	.align		4
.L_72:
        /*00b4*/ 	.byte	0x04, 0x11
        /*00b6*/ 	.short	(.L_74 - .L_73)
	.align		4
.L_73:
        /*00b8*/ 	.word	index@(_ZN3cub18CUB_300001_SM_10006detail6reduce28DeviceReduceSingleTileKernelINS2_10policy_hubIdyN4cuda3std3__44plusIdEEE10Policy1000EN6thrust24THRUST_300001_SM_1000_NS10device_ptrIdEEPdyS9_ddNS7_10__identityEEEvT0_T1_T2_T3_T4_T6_)
        /*00bc*/ 	.word	0x00000000


	//----- nvinfo : EIATTR_REGCOUNT
	.align		4
.L_74:
        /*00c0*/ 	.byte	0x04, 0x2f
        /*00c2*/ 	.short	(.L_76 - .L_75)
	.align		4
.L_75:
        /*00c4*/ 	.word	index@(_ZN3cub18CUB_300001_SM_10006detail6reduce18DeviceReduceKernelINS2_10policy_hubIdyN4cuda3std3__44plusIdEEE10Policy1000EN6thrust24THRUST_300001_SM_1000_NS10device_ptrIdEEyS9_dNS7_10__identityEEEvT0_PT3_T1_NS0_13GridEvenShareISK_EET2_T4_)
        /*00c8*/ 	.word	0x0000001d


	//----- nvinfo : EIATTR_FRAME_SIZE
	.align		4
.L_76:
        /*00cc*/ 	.byte	0x04, 0x11
        /*00ce*/ 	.short	(.L_78 - .L_77)
	.align		4
.L_77:
        /*00d0*/ 	.word	index@(_ZN3cub18CUB_300001_SM_10006detail6reduce18DeviceReduceKernelINS2_10policy_hubIdyN4cuda3std3__44plusIdEEE10Policy1000EN6thrust24THRUST_300001_SM_1000_NS10device_ptrIdEEyS9_dNS7_10__identityEEEvT0_PT3_T1_NS0_13GridEvenShareISK_EET2_T4_)
        /*00d4*/ 	.word	0x00000000


	//----- nvinfo : EIATTR_REGCOUNT
	.align		4
.L_78:
        /*00d8*/ 	.byte	0x04, 0x2f
        /*00da*/ 	.short	(.L_80 - .L_79)
	.align		4
.L_79:
        /*00dc*/ 	.word	index@(_ZN3cub18CUB_300001_SM_10006detail6reduce28DeviceReduceSingleTileKernelINS2_10policy_hubIdyN4cuda3std3__44plusIdEEE10Policy1000EPdSC_iS9_ddNS7_10__identityEEEvT0_T1_T2_T3_T4_T6_)
        /*00e0*/ 	.word	0x00000030


	//----- nvinfo : EIATTR_FRAME_SIZE
	.align		4
.L_80:
        /*00e4*/ 	.byte	0x04, 0x11
        /*00e6*/ 	.short	(.L_82 - .L_81)
	.align		4
.L_81:
        /*00e8*/ 	.word	index@(_ZN3cub18CUB_300001_SM_10006detail6reduce28DeviceReduceSingleTileKernelINS2_10policy_hubIdyN4cuda3std3__44plusIdEEE10Policy1000EPdSC_iS9_ddNS7_10__identityEEEvT0_T1_T2_T3_T4_T6_)
        /*00ec*/ 	.word	0x00000000


	//----- nvinfo : EIATTR_MIN_STACK_SIZE
	.align		4
.L_82:
        /*00f0*/ 	.byte	0x04, 0x12
        /*00f2*/ 	.short	(.L_84 - .L_83)
	.align		4
.L_83:
        /*00f4*/ 	.word	index@(_ZN3cub18CUB_300001_SM_10006detail6reduce28DeviceReduceSingleTileKernelINS2_10policy_hubIdyN4cuda3std3__44plusIdEEE10Policy1000EPdSC_iS9_ddNS7_10__identityEEEvT0_T1_T2_T3_T4_T6_)
        /*00f8*/ 	.word	0x00000000


	//----- nvinfo : EIATTR_MIN_STACK_SIZE
	.align		4
.L_84:
        /*00fc*/ 	.byte	0x04, 0x12
        /*00fe*/ 	.short	(.L_86 - .L_85)
	.align		4
.L_85:
        /*0100*/ 	.word	index@(_ZN3cub18CUB_300001_SM_10006detail6reduce18DeviceReduceKernelINS2_10policy_hubIdyN4cuda3std3__44plusIdEEE10Policy1000EN6thrust24THRUST_300001_SM_1000_NS10device_ptrIdEEyS9_dNS7_10__identityEEEvT0_PT3_T1_NS0_13GridEvenShareISK_EET2_T4_)
        /*0104*/ 	.word	0x00000000


	//----- nvinfo : EIATTR_MIN_STACK_SIZE
	.align		4
.L_86:
        /*0108*/ 	.byte	0x04, 0x12
        /*010a*/ 	.short	(.L_88 - .L_87)
	.align		4
.L_87:
        /*010c*/ 	.word	index@(_ZN3cub18CUB_300001_SM_10006detail6reduce28DeviceReduceSingleTileKernelINS2_10policy_hubIdyN4cuda3std3__44plusIdEEE10Policy1000EN6thrust24THRUST_300001_SM_1000_NS10device_ptrIdEEPdyS9_ddNS7_10__identityEEEvT0_T1_T2_T3_T4_T6_)
        /*0110*/ 	.word	0x00000000


	//----- nvinfo : EIATTR_MIN_STACK_SIZE
	.align		4
.L_88:
        /*0114*/ 	.byte	0x04, 0x12
        /*0116*/ 	.short	(.L_90 - .L_89)
	.align		4
.L_89:
        /*0118*/ 	.word	index@(_ZN3cub18CUB_300001_SM_10006detail6reduce28DeviceReduceSingleTileKernelINS2_10policy_hubIdjN4cuda3std3__44plusIdEEE10Policy1000EPdSC_iS9_ddNS7_10__identityEEEvT0_T1_T2_T3_T4_T6_)
        /*011c*/ 	.word	0x00000000


	//----- nvinfo : EIATTR_MIN_STACK_SIZE
	.align		4
.L_90:
        /*0120*/ 	.byte	0x04, 0x12
        /*0122*/ 	.short	(.L_92 - .L_91)
	.align		4
.L_91:
        /*0124*/ 	.word	index@(_ZN3cub18CUB_300001_SM_10006detail6reduce18DeviceReduceKernelINS2_10policy_hubIdjN4cuda3std3__44plusIdEEE10Policy1000EN6thrust24THRUST_300001_SM_1000_NS10device_ptrIdEEjS9_dNS7_10__identityEEEvT0_PT3_T1_NS0_13GridEvenShareISK_EET2_T4_)
        /*0128*/ 	.word	0x00000000


	//----- nvinfo : EIATTR_MIN_STACK_SIZE
	.align		4
.L_92:
        /*012c*/ 	.byte	0x04, 0x12
        /*012e*/ 	.short	(.L_94 - .L_93)
	.align		4
.L_93:
        /*0130*/ 	.word	index@(_ZN3cub18CUB_300001_SM_10006detail6reduce28DeviceReduceSingleTileKernelINS2_10policy_hubIdjN4cuda3std3__44plusIdEEE10Policy1000EN6thrust24THRUST_300001_SM_1000_NS10device_ptrIdEEPdjS9_ddNS7_10__identityEEEvT0_T1_T2_T3_T4_T6_)
        /*0134*/ 	.word	0x00000000


	//----- nvinfo : EIATTR_MIN_STACK_SIZE
	.align		4
.L_94:
        /*0138*/ 	.byte	0x04, 0x12
        /*013a*/ 	.short	(.L_96 - .L_95)
	.align		4
.L_95:
        /*013c*/ 	.word	index@(_ZN3cub18CUB_300001_SM_10006detail11EmptyKernelIvEEvv)
        /*0140*/ 	.word	0x00000000


	//----- nvinfo : EIATTR_MIN_STACK_SIZE
	.align		4
.L_96:
        /*0144*/ 	.byte	0x04, 0x12
        /*0146*/ 	.short	(.L_98 - .L_97)
	.align		4
.L_97:
        /*0148*/ 	.word	index@(_Z9addScalarIdEvPT_S0_j)
        /*014c*/ 	.word	0x00000000


	//----- nvinfo : EIATTR_MIN_STACK_SIZE
	.align		4
.L_98:
        /*0150*/ 	.byte	0x04, 0x12
        /*0152*/ 	.short	(.L_100 - .L_99)
	.align		4
.L_99:
        /*0154*/ 	.word	index@(_Z15gradient_updatePdS_iiS_S_dd)
        /*0158*/ 	.word	0x00000000


	//----- nvinfo : EIATTR_MIN_STACK_SIZE
	.align		4
.L_100:
        /*015c*/ 	.byte	0x04, 0x12
        /*015e*/ 	.short	(.L_102 - .L_101)
	.align		4
.L_101:
        /*0160*/ 	.word	index@(_Z10compute_dyPdS_S_iid)
        /*0164*/ 	.word	0x00000000
.L_102:


//--------------------- .nv.compat                --------------------------
	.section	.nv.compat,"",@"SHT_CUDA_COMPAT_INFO"
	.align	4
        /*0000*/ 	.byte	0x02, 0x09, 0x00, 0x00, 0x02, 0x02, 0x01, 0x00, 0x02, 0x05, 0x05, 0x00, 0x03, 0x07, 0x01, 0x01
        /*0010*/ 	.byte	0x02, 0x03, 0x00, 0x00, 0x02, 0x06, 0x01, 0x00, 0x04, 0x0b, 0x08, 0x00, 0x01, 0x00, 0x00, 0x00
        /*0020*/ 	.byte	0x00, 0x00, 0x00, 0x00


//--------------------- .nv.info._ZN3cub18CUB_300001_SM_10006detail6reduce28DeviceReduceSingleTileKernelINS2_10policy_hubIdyN4cuda3std3__44plusIdEEE10Policy1000EPdSC_iS9_ddNS7_10__identityEEEvT0_T1_T2_T3_T4_T6_ --------------------------
	.section	.nv.info._ZN3cub18CUB_300001_SM_10006detail6reduce28DeviceReduceSingleTileKernelINS2_10policy_hubIdyN4cuda3std3__44plusIdEEE10Policy1000EPdSC_iS9_ddNS7_10__identityEEEvT0_T1_T2_T3_T4_T6_,"",@"SHT_CUDA_INFO"
	.sectionflags	@""
	.align	4


	//----- nvinfo : EIATTR_CUDA_API_VERSION
	.align		4
        /*0000*/ 	.byte	0x04, 0x37
        /*0002*/ 	.short	(.L_104 - .L_103)
.L_103:
        /*0004*/ 	.word	0x00000082


	//----- nvinfo : EIATTR_KPARAM_INFO
	.align		4
.L_104:
        /*0008*/ 	.byte	0x04, 0x17
        /*000a*/ 	.short	(.L_106 - .L_105)
.L_105:
        /*000c*/ 	.word	0x00000000
        /*0010*/ 	.short	0x0005
        /*0012*/ 	.short	0x0020
        /*0014*/ 	.byte	0x00, 0xf0, 0x05, 0x00


	//----- nvinfo : EIATTR_KPARAM_INFO
	.align		4
.L_106:
        /*0018*/ 	.byte	0x04, 0x17
        /*001a*/ 	.short	(.L_108 - .L_107)
.L_107:
        /*001c*/ 	.word	0x00000000
        /*0020*/ 	.short	0x0004
        /*0022*/ 	.short	0x0018
        /*0024*/ 	.byte	0x00, 0xf0, 0x21, 0x00


	//----- nvinfo : EIATTR_KPARAM_INFO
	.align		4
.L_108:
        /*0028*/ 	.byte	0x04, 0x17
        /*002a*/ 	.short	(.L_110 - .L_109)
.L_109:
        /*002c*/ 	.word	0x00000000
        /*0030*/ 	.short	0x0003
        /*0032*/ 	.short	0x0014
        /*0034*/ 	.byte	0x00, 0xf0, 0x05, 0x00


	//----- nvinfo : EIATTR_KPARAM_INFO
	.align		4
.L_110:
        /*0038*/ 	.byte	0x04, 0x17
        /*003a*/ 	.short	(.L_112 - .L_111)
.L_111:
        /*003c*/ 	.word	0x00000000
        /*0040*/ 	.short	0x0002
        /*0042*/ 	.short	0x0010
        /*0044*/ 	.byte	0x00, 0xf0, 0x11, 0x00


	//----- nvinfo : EIATTR_KPARAM_INFO
	.align		4
.L_112:
        /*0048*/ 	.byte	0x04, 0x17
        /*004a*/ 	.short	(.L_114 - .L_113)
.L_113:
        /*004c*/ 	.word	0x00000000
        /*0050*/ 	.short	0x0001
        /*0052*/ 	.short	0x0008
        /*0054*/ 	.byte	0x00, 0xf5, 0x21, 0x00


	//----- nvinfo : EIATTR_KPARAM_INFO
	.align		4
.L_114:
        /*0058*/ 	.byte	0x04, 0x17
        /*005a*/ 	.short	(.L_116 - .L_115)
.L_115:
        /*005c*/ 	.word	0x00000000
        /*0060*/ 	.short	0x0000
        /*0062*/ 	.short	0x0000
        /*0064*/ 	.byte	0x00, 0xf5, 0x21, 0x00


	//----- nvinfo : EIATTR_SPARSE_MMA_MASK
	.align		4
.L_116:
        /*0068*/ 	.byte	0x03, 0x50
        /*006a*/ 	.short	0x0000


	//----- nvinfo : EIATTR_MAXREG_COUNT
	.align		4
        /*006c*/ 	.byte	0x03, 0x1b
        /*006e*/ 	.short	0x0080


	//----- nvinfo : EIATTR_NUM_BARRIERS
	.align		4
        /*0070*/ 	.byte	0x02, 0x4c
        /*0072*/ 	.byte	0x01
	.zero		1


	//----- nvinfo : EIATTR_MERCURY_ISA_VERSION
	.align		4
        /*0074*/ 	.byte	0x03, 0x5f
        /*0076*/ 	.short	0x0101


	//----- nvinfo : EIATTR_COOP_GROUP_MASK_REGIDS
	.align		4
        /*0078*/ 	.byte	0x04, 0x29
        /*007a*/ 	.short	(.L_118 - .L_117)


	//   ....[0]....
.L_117:
        /*007c*/ 	.word	0xffffffff


	//   ....[1]....
        /*0080*/ 	.word	0xffffffff


	//   ....[2]....
        /*0084*/ 	.word	0xffffffff


	//   ....[3]....
        /*0088*/ 	.word	0xffffffff


	//   ....[4]....
        /*008c*/ 	.word	0xffffffff


	//   ....[5]....
        /*0090*/ 	.word	0xffffffff


	//   ....[6]....
        /*0094*/ 	.word	0xffffffff


	//   ....[7]....
        /*0098*/ 	.word	0xffffffff


	//   ....[8]....
        /*009c*/ 	.word	0xffffffff


	//   ....[9]....
        /*00a0*/ 	.word	0xffffffff


	//   ....[10]....
        /*00a4*/ 	.word	0xffffffff


	//   ....[11]....
        /*00a8*/ 	.word	0xffffffff


	//   ....[12]....
        /*00ac*/ 	.word	0xffffffff


	//   ....[13]....
        /*00b0*/ 	.word	0xffffffff


	//   ....[14]....
        /*00b4*/ 	.word	0xffffffff


	//   ....[15]....
        /*00b8*/ 	.word	0xffffffff


	//   ....[16]....
        /*00bc*/ 	.word	0xffffffff


	//   ....[17]....
        /*00c0*/ 	.word	0xffffffff


	//   ....[18]....
        /*00c4*/ 	.word	0xffffffff


	//   ....[19]....
        /*00c8*/ 	.word	0xffffffff


	//   ....[20]....
        /*00cc*/ 	.word	0xffffffff


	//   ....[21]....
        /*00d0*/ 	.word	0xffffffff


	//   ....[22]....
        /*00d4*/ 	.word	0xffffffff


	//   ....[23]....
        /*00d8*/ 	.word	0xffffffff


	//   ....[24]....
        /*00dc*/ 	.word	0xffffffff


	//   ....[25]....
        /*00e0*/ 	.word	0xffffffff


	//   ....[26]....
        /*00e4*/ 	.word	0xffffffff


	//   ....[27]....
        /*00e8*/ 	.word	0xffffffff


	//   ....[28]....
        /*00ec*/ 	.word	0xffffffff


	//   ....[29]....
        /*00f0*/ 	.word	0xffffffff


	//----- nvinfo : EIATTR_COOP_GROUP_INSTR_OFFSETS
	.align		4
.L_118:
        /*00f4*/ 	.byte	0x04, 0x28
        /*00f6*/ 	.short	(.L_120 - .L_119)


	//   ....[0]....
.L_119:
        /*00f8*/ 	.word	0x00000960


	//   ....[1]....
        /*00fc*/ 	.word	0x00000970


	//   ....[2]....
        /*0100*/ 	.word	0x000009e0


	//   ....[3]....
        /*0104*/ 	.word	0x00000a10


	//   ....[4]....
        /*0108*/ 	.word	0x00000a70


	//   ....[5]....
        /*010c*/ 	.word	0x00000a80


	//   ....[6]....
        /*0110*/ 	.word	0x00000ae0


	//   ....[7]....
        /*0114*/ 	.word	0x00000af0


	//   ....[8]....
        /*0118*/ 	.word	0x00000b40


	//   ....[9]....
        /*011c*/ 	.word	0x00000b60


	//   ....[10]....
        /*0120*/ 	.word	0x00000e10


	//   ....[11]....
        /*0124*/ 	.word	0x00000e20


	//   ....[12]....
        /*0128*/ 	.word	0x00000eb0


	//   ....[13]....
        /*012c*/ 	.word	0x00000ed0


	//   ....[14]....
        /*0130*/ 	.word	0x00000f20


	//   ....[15]....
        /*0134*/ 	.word	0x00000f40


	//   ....[16]....
        /*0138*/ 	.word	0x00000f90


	//   ....[17]....
        /*013c*/ 	.word	0x00000fb0


	//   ....[18]....
        /*0140*/ 	.word	0x00001000


	//   ....[19]....
        /*0144*/ 	.word	0x00001030


	//   ....[20]....
        /*0148*/ 	.word	0x000020b0


	//   ....[21]....
        /*014c*/ 	.word	0x000020c0


	//   ....[22]....
        /*0150*/ 	.word	0x00002130


	//   ....[23]....
        /*0154*/ 	.word	0x00002140


	//   ....[24]....
        /*0158*/ 	.word	0x000021a0


	//   ....[25]....
        /*015c*/ 	.word	0x000021b0


	//   ....[26]....
        /*0160*/ 	.word	0x00002200


	//   ....[27]....
        /*0164*/ 	.word	0x00002220


	//   ....[28]....
        /*0168*/ 	.word	0x00002280


	//   ....[29]....
        /*016c*/ 	.word	0x000022b0


	//----- nvinfo : EIATTR_VRC_CTA_INIT_COUNT
	.align		4
.L_120:
        /*0170*/ 	.byte	0x02, 0x4a
	.zero		1
	.zero		1


	//----- nvinfo : EIATTR_EXIT_INSTR_OFFSETS
	.align		4
        /*0174*/ 	.byte	0x04, 0x1c
        /*0176*/ 	.short	(.L_122 - .L_121)


	//   ....[0]....
.L_121:
        /*0178*/ 	.word	0x00000080


	//   ....[1]....
        /*017c*/ 	.word	0x000000c0


	//   ....[2]....
        /*0180*/ 	.word	0x00002510


	//   ....[3]....
        /*0184*/ 	.word	0x00002560


	//----- nvinfo : EIATTR_MAX_THREADS
	.align		4
.L_122:
        /*0188*/ 	.byte	0x04, 0x05
        /*018a*/ 	.short	(.L_124 - .L_123)
.L_123:
        /*018c*/ 	.word	0x00000200
        /*0190*/ 	.word	0x00000001
        /*0194*/ 	.word	0x00000001


	//----- nvinfo : EIATTR_CRS_STACK_SIZE
	.align		4
.L_124:
        /*0198*/ 	.byte	0x04, 0x1e
        /*019a*/ 	.short	(.L_126 - .L_125)
.L_125:
        /*019c*/ 	.word	0x00000000


	//----- nvinfo : EIATTR_CBANK_PARAM_SIZE
	.align		4
.L_126:
        /*01a0*/ 	.byte	0x03, 0x19
        /*01a2*/ 	.short	0x0021


	//----- nvinfo : EIATTR_PARAM_CBANK
	.align		4
        /*01a4*/ 	.byte	0x04, 0x0a
        /*01a6*/ 	.short	(.L_128 - .L_127)
	.align		4
.L_127:
        /*01a8*/ 	.word	index@(.nv.constant0._ZN3cub18CUB_300001_SM_10006detail6reduce28DeviceReduceSingleTileKernelINS2_10policy_hubIdyN4cuda3std3__44plusIdEEE10Policy1000EPdSC_iS9_ddNS7_10__identityEEEvT0_T1_T2_T3_T4_T6_)
        /*01ac*/ 	.short	0x0380
        /*01ae*/ 	.short	0x0021


	//----- nvinfo : EIATTR_SW_WAR
	.align		4
.L_128:
        /*01b0*/ 	.byte	0x04, 0x36
        /*01b2*/ 	.short	(.L_130 - .L_129)
.L_129:
        /*01b4*/ 	.word	0x00000008
.L_130:


//--------------------- .nv.info._ZN3cub18CUB_300001_SM_10006detail6reduce18DeviceReduceKernelINS2_10policy_hubIdyN4cuda3std3__44plusIdEEE10Policy1000EN6thrust24THRUST_300001_SM_1000_NS10device_ptrIdEEyS9_dNS7_10__identityEEEvT0_PT3_T1_NS0_13GridEvenShareISK_EET2_T4_ --------------------------
	.section	.nv.info._ZN3cub18CUB_300001_SM_10006detail6reduce18DeviceReduceKernelINS2_10policy_hubIdyN4cuda3std3__44plusIdEEE10Policy1000EN6thrust24THRUST_300001_SM_1000_NS10device_ptrIdEEyS9_dNS7_10__identityEEEvT0_PT3_T1_NS0_13GridEvenShareISK_EET2_T4_,"",@"SHT_CUDA_INFO"
	.sectionflags	@""
	.align	4


	//----- nvinfo : EIATTR_CUDA_API_VERSION
	.align		4
        /*0000*/ 	.byte	0x04, 0x37
        /*0002*/ 	.short	(.L_132 - .L_131)
.L_131:
        /*0004*/ 	.word	0x00000082


	//----- nvinfo : EIATTR_KPARAM_INFO
	.align		4
.L_132:
        /*0008*/ 	.byte	0x04, 0x17
        /*000a*/ 	.short	(.L_134 - .L_133)
.L_133:
        /*000c*/ 	.word	0x00000000
        /*0010*/ 	.short	0x0005
        /*0012*/ 	.short	0x0061
        /*0014*/ 	.byte	0x00, 0xf0, 0x05, 0x00


	//----- nvinfo : EIATTR_KPARAM_INFO
	.align		4
.L_134:
        /*0018*/ 	.byte	0x04, 0x17
        /*001a*/ 	.short	(.L_136 - .L_135)
.L_135:
        /*001c*/ 	.word	0x00000000
        /*0020*/ 	.short	0x0004
        /*0022*/ 	.short	0x0060
        /*0024*/ 	.byte	0x00, 0xf0, 0x05, 0x00


	//----- nvinfo : EIATTR_KPARAM_INFO
	.align		4
.L_136:
        /*0028*/ 	.byte	0x04, 0x17
        /*002a*/ 	.short	(.L_138 - .L_137)
.L_137:
        /*002c*/ 	.word	0x00000000
        /*0030*/ 	.short	0x0003
        /*0032*/ 	.short	0x0018
        /*0034*/ 	.byte	0x00, 0xf0, 0x21, 0x01


	//----- nvinfo : EIATTR_KPARAM_INFO
	.align		4
.L_138:
        /*0038*/ 	.byte	0x04, 0x17
        /*003a*/ 	.short	(.L_140 - .L_139)
.L_139:
        /*003c*/ 	.word	0x00000000
        /*0040*/ 	.short	0x0002
        /*0042*/ 	.short	0x0010
        /*0044*/ 	.byte	0x00, 0xf0, 0x21, 0x00


	//----- nvinfo : EIATTR_KPARAM_INFO
	.align		4
.L_140:
        /*0048*/ 	.byte	0x04, 0x17
        /*004a*/ 	.short	(.L_142 - .L_141)
.L_141:
        /*004c*/ 	.word	0x00000000
        /*0050*/ 	.short	0x0001
        /*0052*/ 	.short	0x0008
        /*0054*/ 	.byte	0x00, 0xf5, 0x21, 0x00


	//----- nvinfo : EIATTR_KPARAM_INFO
	.align		4
.L_142:
        /*0058*/ 	.byte	0x04, 0x17
        /*005a*/ 	.short	(.L_144 - .L_143)
.L_143:
        /*005c*/ 	.word	0x00000000
        /*0060*/ 	.short	0x0000
        /*0062*/ 	.short	0x0000
        /*0064*/ 	.byte	0x00, 0xf0, 0x21, 0x00


	//----- nvinfo : EIATTR_SPARSE_MMA_MASK
	.align		4
.L_144:
        /*0068*/ 	.byte	0x03, 0x50
        /*006a*/ 	.short	0x0000


	//----- nvinfo : EIATTR_MAXREG_COUNT
	.align		4
        /*006c*/ 	.byte	0x03, 0x1b
        /*006e*/ 	.short	0x0080


	//----- nvinfo : EIATTR_NUM_BARRIERS
	.align		4
        /*0070*/ 	.byte	0x02, 0x4c
        /*0072*/ 	.byte	0x01
	.zero		1


	//----- nvinfo : EIATTR_MERCURY_ISA_VERSION
	.align		4
        /*0074*/ 	.byte	0x03, 0x5f
        /*0076*/ 	.short	0x0101


	//----- nvinfo : EIATTR_COOP_GROUP_MASK_REGIDS
	.align		4
        /*0078*/ 	.byte	0x04, 0x29
        /*007a*/ 	.short	(.L_146 - .L_145)


	//   ....[0]....
.L_145:
        /*007c*/ 	.word	0xffffffff


	//   ....[1]....
        /*0080*/ 	.word	0xffffffff


	//   ....[2]....
        /*0084*/ 	.word	0xffffffff


	//   ....[3]....
        /*0088*/ 	.word	0xffffffff


	//   ....[4]....
        /*008c*/ 	.word	0xffffffff


	//   ....[5]....
        /*0090*/ 	.word	0xffffffff


	//   ....[6]....
        /*0094*/ 	.word	0xffffffff


	//   ....[7]....
        /*0098*/ 	.word	0xffffffff


	//   ....[8]....
        /*009c*/ 	.word	0xffffffff


	//   ....[9]....
        /*00a0*/ 	.word	0xffffffff


	//   ....[10]....
        /*00a4*/ 	.word	0xffffffff


	//   ....[11]....
        /*00a8*/ 	.word	0xffffffff


	//   ....[12]....
        /*00ac*/ 	.word	0xffffffff


	//   ....[13]....
        /*00b0*/ 	.word	0xffffffff


	//   ....[14]....
        /*00b4*/ 	.word	0xffffffff


	//   ....[15]....
        /*00b8*/ 	.word	0xffffffff


	//   ....[16]....
        /*00bc*/ 	.word	0xffffffff


	//   ....[17]....
        /*00c0*/ 	.word	0xffffffff


	//   ....[18]....
        /*00c4*/ 	.word	0xffffffff


	//   ....[19]....
        /*00c8*/ 	.word	0xffffffff


	//   ....[20]....
        /*00cc*/ 	.word	0xffffffff


	//   ....[21]....
        /*00d0*/ 	.word	0xffffffff


	//   ....[22]....
        /*00d4*/ 	.word	0xffffffff


	//   ....[23]....
        /*00d8*/ 	.word	0xffffffff


	//   ....[24]....
        /*00dc*/ 	.word	0xffffffff


	//   ....[25]....
        /*00e0*/ 	.word	0xffffffff


	//   ....[26]....
        /*00e4*/ 	.word	0xffffffff


	//   ....[27]....
        /*00e8*/ 	.word	0xffffffff


	//   ....[28]....
        /*00ec*/ 	.word	0xffffffff


	//   ....[29]....
        /*00f0*/ 	.word	0xffffffff


	//----- nvinfo : EIATTR_COOP_GROUP_INSTR_OFFSETS
	.align		4
.L_146:
        /*00f4*/ 	.byte	0x04, 0x28
        /*00f6*/ 	.short	(.L_148 - .L_147)


	//   ....[0]....
.L_147:
        /*00f8*/ 	.word	0x000009a0


	//   ....[1]....
        /*00fc*/ 	.word	0x000009b0


	//   ....[2]....
        /*0100*/ 	.word	0x00000a20


	//   ....[3]....
        /*0104*/ 	.word	0x00000a40


	//   ....[4]....
        /*0108*/ 	.word	0x00000ab0


	//   ....[5]....
        /*010c*/ 	.word	0x00000ac0


	//   ....[6]....
        /*0110*/ 	.word	0x00000b10


	//   ....[7]....
        /*0114*/ 	.word	0x00000b30


	//   ....[8]....
        /*0118*/ 	.word	0x00000ba0


	//   ....[9]....
        /*011c*/ 	.word	0x00000bb0


	//   ....[10]....
        /*0120*/ 	.word	0x00000e50


	//   ....[11]....
        /*0124*/ 	.word	0x00000e60


	//   ....[12]....
        /*0128*/ 	.word	0x00000ee0


	//   ....[13]....
        /*012c*/ 	.word	0x00000f00


	//   ....[14]....
        /*0130*/ 	.word	0x00000f50


	//   ....[15]....
        /*0134*/ 	.word	0x00000f80


	//   ....[16]....
        /*0138*/ 	.word	0x00000fd0


	//   ....[17]....
        /*013c*/ 	.word	0x00000ff0


	//   ....[18]....
        /*0140*/ 	.word	0x00001060


	//   ....[19]....
        /*0144*/ 	.word	0x00001090


	//   ....[20]....
        /*0148*/ 	.word	0x00002360


	//   ....[21]....
        /*014c*/ 	.word	0x00002370


	//   ....[22]....
        /*0150*/ 	.word	0x000023f0


	//   ....[23]....
        /*0154*/ 	.word	0x00002400


	//   ....[24]....
        /*0158*/ 	.word	0x00002460


	//   ....[25]....
        /*015c*/ 	.word	0x00002470


	//   ....[26]....
        /*0160*/ 	.word	0x000024c0


	//   ....[27]....
        /*0164*/ 	.word	0x000024f0


	//   ....[28]....
        /*0168*/ 	.word	0x00002570


	//   ....[29]....
        /*016c*/ 	.word	0x00002580


	//----- nvinfo : EIATTR_VRC_CTA_INIT_COUNT
	.align		4
.L_148:
        /*0170*/ 	.byte	0x02, 0x4a
	.zero		1
	.zero		1


	//----- nvinfo : EIATTR_EXIT_INSTR_OFFSETS
	.align		4
        /*0174*/ 	.byte	0x04, 0x1c
        /*0176*/ 	.short	(.L_150 - .L_149)


	//   ....[0]....
.L_149:
        /*0178*/ 	.word	0x000027b0


	//   ....[1]....
        /*017c*/ 	.word	0x00002810


	//----- nvinfo : EIATTR_MAX_THREADS
	.align		4
.L_150:
        /*0180*/ 	.byte	0x04, 0x05
        /*0182*/ 	.short	(.L_152 - .L_151)
.L_151:
        /*0184*/ 	.word	0x00000200
        /*0188*/ 	.word	0x00000001
        /*018c*/ 	.word	0x00000001


	//----- nvinfo : EIATTR_CRS_STACK_SIZE
	.align		4
.L_152:
        /*0190*/ 	.byte	0x04, 0x1e
        /*0192*/ 	.short	(.L_154 - .L_153)
.L_153:
        /*0194*/ 	.word	0x00000000


	//----- nvinfo : EIATTR_CBANK_PARAM_SIZE
	.align		4
.L_154:
        /*0198*/ 	.byte	0x03, 0x19
        /*019a*/ 	.short	0x0062


	//----- nvinfo : EIATTR_PARAM_CBANK
	.align		4
        /*019c*/ 	.byte	0x04, 0x0a
        /*019e*/ 	.short	(.L_156 - .L_155)
	.align		4
.L_155:
        /*01a0*/ 	.word	index@(.nv.constant0._ZN3cub18CUB_300001_SM_10006detail6reduce18DeviceReduceKernelINS2_10policy_hubIdyN4cuda3std3__44plusIdEEE10Policy1000EN6thrust24THRUST_300001_SM_1000_NS10device_ptrIdEEyS9_dNS7_10__identityEEEvT0_PT3_T1_NS0_13GridEvenShareISK_EET2_T4_)
        /*01a4*/ 	.short	0x0380
        /*01a6*/ 	.short	0x0062


	//----- nvinfo : EIATTR_SW_WAR
	.align		4
.L_156:
        /*01a8*/ 	.byte	0x04, 0x36
        /*01aa*/ 	.short	(.L_158 - .L_157)
.L_157:
        /*01ac*/ 	.word	0x00000008
.L_158:


//--------------------- .nv.info._ZN3cub18CUB_300001_SM_10006detail6reduce28DeviceReduceSingleTileKernelINS2_10policy_hubIdyN4cuda3std3__44plusIdEEE10Policy1000EN6thrust24THRUST_300001_SM_1000_NS10device_ptrIdEEPdyS9_ddNS7_10__identityEEEvT0_T1_T2_T3_T4_T6_ --------------------------
	.section	.nv.info._ZN3cub18CUB_300001_SM_10006detail6reduce28DeviceReduceSingleTileKernelINS2_10policy_hubIdyN4cuda3std3__44plusIdEEE10Policy1000EN6thrust24THRUST_300001_SM_1000_NS10device_ptrIdEEPdyS9_ddNS7_10__identityEEEvT0_T1_T2_T3_T4_T6_,"",@"SHT_CUDA_INFO"
	.sectionflags	@""
	.align	4


	//----- nvinfo : EIATTR_CUDA_API_VERSION
	.align		4
        /*0000*/ 	.byte	0x04, 0x37
        /*0002*/ 	.short	(.L_160 - .L_159)
.L_159:
        /*0004*/ 	.word	0x00000082


	//----- nvinfo : EIATTR_KPARAM_INFO
	.align		4
.L_160:
        /*0008*/ 	.byte	0x04, 0x17
        /*000a*/ 	.short	(.L_162 - .L_161)
.L_161:
        /*000c*/ 	.word	0x00000000
        /*0010*/ 	.short	0x0005
        /*0012*/ 	.short	0x0028
        /*0014*/ 	.byte	0x00, 0xf0, 0x05, 0x00


	//----- nvinfo : EIATTR_KPARAM_INFO
	.align		4
.L_162:
        /*0018*/ 	.byte	0x04, 0x17
        /*001a*/ 	.short	(.L_164 - .L_163)
.L_163:
        /*001c*/ 	.word	0x00000000
        /*0020*/ 	.short	0x0004
        /*0022*/ 	.short	0x0020
        /*0024*/ 	.byte	0x00, 0xf0, 0x21, 0x00


	//----- nvinfo : EIATTR_KPARAM_INFO
	.align		4
.L_164:
        /*0028*/ 	.byte	0x04, 0x17
        /*002a*/ 	.short	(.L_166 - .L_165)
.L_165:
        /*002c*/ 	.word	0x00000000
        /*0030*/ 	.short	0x0003
        /*0032*/ 	.short	0x0018
        /*0034*/ 	.byte	0x00, 0xf0, 0x05, 0x00


	//----- nvinfo : EIATTR_KPARAM_INFO
	.align		4
.L_166:
        /*0038*/ 	.byte	0x04, 0x17
        /*003a*/ 	.short	(.L_168 - .L_167)
.L_167:
        /*003c*/ 	.word	0x00000000
        /*0040*/ 	.short	0x0002
        /*0042*/ 	.short	0x0010
        /*0044*/ 	.byte	0x00, 0xf0, 0x21, 0x00


	//----- nvinfo : EIATTR_KPARAM_INFO
	.align		4
.L_168:
        /*0048*/ 	.byte	0x04, 0x17
        /*004a*/ 	.short	(.L_170 - .L_169)
.L_169:
        /*004c*/ 	.word	0x00000000
        /*0050*/ 	.short	0x0001
        /*0052*/ 	.short	0x0008
        /*0054*/ 	.byte	0x00, 0xf5, 0x21, 0x00


	//----- nvinfo : EIATTR_KPARAM_INFO
	.align		4
.L_170:
        /*0058*/ 	.byte	0x04, 0x17
        /*005a*/ 	.short	(.L_172 - .L_171)
.L_171:
        /*005c*/ 	.word	0x00000000
        /*0060*/ 	.short	0x0000
        /*0062*/ 	.short	0x0000
        /*0064*/ 	.byte	0x00, 0xf0, 0x21, 0x00


	//----- nvinfo : EIATTR_SPARSE_MMA_MASK
	.align		4
.L_172:
        /*0068*/ 	.byte	0x03, 0x50
        /*006a*/ 	.short	0x0000


	//----- nvinfo : EIATTR_MAXREG_COUNT
	.align		4
        /*006c*/ 	.byte	0x03, 0x1b
        /*006e*/ 	.short	0x0080


	//----- nvinfo : EIATTR_NUM_BARRIERS
	.align		4
        /*0070*/ 	.byte	0x02, 0x4c
        /*0072*/ 	.byte	0x01
	.zero		1


	//----- nvinfo : EIATTR_MERCURY_ISA_VERSION
	.align		4
        /*0074*/ 	.byte	0x03, 0x5f
        /*0076*/ 	.short	0x0101


	//----- nvinfo : EIATTR_COOP_GROUP_MASK_REGIDS
	.align		4
        /*0078*/ 	.byte	0x04, 0x29
        /*007a*/ 	.short	(.L_174 - .L_173)


	//   ....[0]....
.L_173:
        /*007c*/ 	.word	0xffffffff


	//   ....[1]....
        /*0080*/ 	.word	0xffffffff


	//   ....[2]....
        /*0084*/ 	.word	0xffffffff


	//   ....[3]....
        /*0088*/ 	.word	0xffffffff


	//   ....[4]....
        /*008c*/ 	.word	0xffffffff


	//   ....[5]....
        /*0090*/ 	.word	0xffffffff


	//   ....[6]....
        /*0094*/ 	.word	0xffffffff


	//   ....[7]....
        /*0098*/ 	.word	0xffffffff


	//   ....[8]....
        /*009c*/ 	.word	0xffffffff


	//   ....[9]....
        /*00a0*/ 	.word	0xffffffff


	//   ....[10]....
        /*00a4*/ 	.word	0xffffffff


	//   ....[11]....
        /*00a8*/ 	.word	0xffffffff


	//   ....[12]....
        /*00ac*/ 	.word	0xffffffff


	//   ....[13]....
        /*00b0*/ 	.word	0xffffffff


	//   ....[14]....
        /*00b4*/ 	.word	0xffffffff


	//   ....[15]....
        /*00b8*/ 	.word	0xffffffff


	//   ....[16]....
        /*00bc*/ 	.word	0xffffffff


	//   ....[17]....
        /*00c0*/ 	.word	0xffffffff


	//   ....[18]....
        /*00c4*/ 	.word	0xffffffff


	//   ....[19]....
        /*00c8*/ 	.word	0xffffffff


	//   ....[20]....
        /*00cc*/ 	.word	0xffffffff


	//   ....[21]....
        /*00d0*/ 	.word	0xffffffff


	//   ....[22]....
        /*00d4*/ 	.word	0xffffffff


	//   ....[23]....
        /*00d8*/ 	.word	0xffffffff


	//   ....[24]....
        /*00dc*/ 	.word	0xffffffff


	//   ....[25]....
        /*00e0*/ 	.word	0xffffffff


	//   ....[26]....
        /*00e4*/ 	.word	0xffffffff


	//   ....[27]....
        /*00e8*/ 	.word	0xffffffff


	//   ....[28]....
        /*00ec*/ 	.word	0xffffffff


	//   ....[29]....
        /*00f0*/ 	.word	0xffffffff


	//----- nvinfo : EIATTR_COOP_GROUP_INSTR_OFFSETS
	.align		4
.L_174:
        /*00f4*/ 	.byte	0x04, 0x28
        /*00f6*/ 	.short	(.L_176 - .L_175)


	//   ....[0]....
.L_175:
        /*00f8*/ 	.word	0x00000910


	//   ....[1]....
        /*00fc*/ 	.word	0x00000920


	//   ....[2]....
        /*0100*/ 	.word	0x00000990


	//   ....[3]....
        /*0104*/ 	.word	0x000009a0


	//   ....[4]....
        /*0108*/ 	.word	0x00000a00


	//   ....[5]....
        /*010c*/ 	.word	0x00000a10


	//   ....[6]....
        /*0110*/ 	.word	0x00000a60


	//   ....[7]....
        /*0114*/ 	.word	0x00000a80


	//   ....[8]....
        /*0118*/ 	.word	0x00000ae0


	//   ....[9]....
        /*011c*/ 	.word	0x00000b10


	//   ....[10]....
        /*0120*/ 	.word	0x00000dc0


	//   ....[11]....
        /*0124*/ 	.word	0x00000dd0


	//   ....[12]....
        /*0128*/ 	.word	0x00000e60


	//   ....[13]....
        /*012c*/ 	.word	0x00000e70


	//   ....[14]....
        /*0130*/ 	.word	0x00000ed0


	//   ....[15]....
        /*0134*/ 	.word	0x00000ee0


	//   ....[16]....
        /*0138*/ 	.word	0x00000f30


	//   ....[17]....
        /*013c*/ 	.word	0x00000f50


	//   ....[18]....
        /*0140*/ 	.word	0x00000fc0


	//   ....[19]....
        /*0144*/ 	.word	0x00000ff0


	//   ....[20]....
        /*0148*/ 	.word	0x00002180


	//   ....[21]....
        /*014c*/ 	.word	0x00002190


	//   ....[22]....
        /*0150*/ 	.word	0x00002200


	//   ....[23]....
        /*0154*/ 	.word	0x00002210


	//   ....[24]....
        /*0158*/ 	.word	0x00002270


	//   ....[25]....
        /*015c*/ 	.word	0x00002280


	//   ....[26]....
        /*0160*/ 	.word	0x000022d0


	//   ....[27]....
        /*0164*/ 	.word	0x000022f0


	//   ....[28]....
        /*0168*/ 	.word	0x00002350


	//   ....[29]....
        /*016c*/ 	.word	0x00002380


	//----- nvinfo : EIATTR_VRC_CTA_INIT_COUNT
	.align		4
.L_176:
        /*0170*/ 	.byte	0x02, 0x4a
	.zero		1
	.zero		1


	//----- nvinfo : EIATTR_EXIT_INSTR_OFFSETS
	.align		4
        /*0174*/ 	.byte	0x04, 0x1c
        /*0176*/ 	.short	(.L_178 - .L_177)


	//   ....[0]....
.L_177:
        /*0178*/ 	.word	0x000000a0


	//   ....[1]....
        /*017c*/ 	.word	0x000000e0


	//   ....[2]....
        /*0180*/ 	.word	0x000025e0


	//   ....[3]....
        /*0184*/ 	.word	0x00002630


	//----- nvinfo : EIATTR_MAX_THREADS
	.align		4
.L_178:
        /*0188*/ 	.byte	0x04, 0x05
        /*018a*/ 	.short	(.L_180 - .L_179)
.L_179:
        /*018c*/ 	.word	0x00000200
        /*0190*/ 	.word	0x00000001
        /*0194*/ 	.word	0x00000001


	//----- nvinfo : EIATTR_CRS_STACK_SIZE
	.align		4
.L_180:
        /*0198*/ 	.byte	0x04, 0x1e
        /*019a*/ 	.short	(.L_182 - .L_181)
.L_181:
        /*019c*/ 	.word	0x00000000


	//----- nvinfo : EIATTR_CBANK_PARAM_SIZE
	.align		4
.L_182:
        /*01a0*/ 	.byte	0x03, 0x19
        /*01a2*/ 	.short	0x0029


	//----- nvinfo : EIATTR_PARAM_CBANK
	.align		4
        /*01a4*/ 	.byte	0x04, 0x0a
        /*01a6*/ 	.short	(.L_184 - .L_183)
	.align		4
.L_183:
        /*01a8*/ 	.word	index@(.nv.constant0._ZN3cub18CUB_300001_SM_10006detail6reduce28DeviceReduceSingleTileKernelINS2_10policy_hubIdyN4cuda3std3__44plusIdEEE10Policy1000EN6thrust24THRUST_300001_SM_1000_NS10device_ptrIdEEPdyS9_ddNS7_10__identityEEEvT0_T1_T2_T3_T4_T6_)
        /*01ac*/ 	.short	0x0380
        /*01ae*/ 	.short	0x0029


	//----- nvinfo : EIATTR_SW_WAR
	.align		4
.L_184:
        /*01b0*/ 	.byte	0x04, 0x36
        /*01b2*/ 	.short	(.L_186 - .L_185)
.L_185:
        /*01b4*/ 	.word	0x00000008
.L_186:


//--------------------- .nv.info._ZN3cub18CUB_300001_SM_10006detail6reduce28DeviceReduceSingleTileKernelINS2_10policy_hubIdjN4cuda3std3__44plusIdEEE10Policy1000EPdSC_iS9_ddNS7_10__identityEEEvT0_T1_T2_T3_T4_T6_ --------------------------
	.section	.nv.info._ZN3cub18CUB_300001_SM_10006detail6reduce28DeviceReduceSingleTileKernelINS2_10policy_hubIdjN4cuda3std3__44plusIdEEE10Policy1000EPdSC_iS9_ddNS7_10__identityEEEvT0_T1_T2_T3_T4_T6_,"",@"SHT_CUDA_INFO"
	.sectionflags	@""
	.align	4


	//----- nvinfo : EIATTR_CUDA_API_VERSION
	.align		4
        /*0000*/ 	.byte	0x04, 0x37
        /*0002*/ 	.short	(.L_188 - .L_187)
.L_187:
        /*0004*/ 	.word	0x00000082


	//----- nvinfo : EIATTR_KPARAM_INFO
	.align		4
.L_188:
        /*0008*/ 	.byte	0x04, 0x17
        /*000a*/ 	.short	(.L_190 - .L_189)
.L_189:
        /*000c*/ 	.word	0x00000000
        /*0010*/ 	.short	0x0005
        /*0012*/ 	.short	0x0020
        /*0014*/ 	.byte	0x00, 0xf0, 0x05, 0x00


	//----- nvinfo : EIATTR_KPARAM_INFO
	.align		4
.L_190:
        /*0018*/ 	.byte	0x04, 0x17
        /*001a*/ 	.short	(.L_192 - .L_191)
.L_191:
        /*001c*/ 	.word	0x00000000
        /*0020*/ 	.short	0x0004
        /*0022*/ 	.short	0x0018
        /*0024*/ 	.byte	0x00, 0xf0, 0x21, 0x00


	//----- nvinfo : EIATTR_KPARAM_INFO
	.align		4
.L_192:
        /*0028*/ 	.byte	0x04, 0x17
        /*002a*/ 	.short	(.L_194 - .L_193)
.L_193:
        /*002c*/ 	.word	0x00000000
        /*0030*/ 	.short	0x0003
        /*0032*/ 	.short	0x0014
        /*0034*/ 	.byte	0x00, 0xf0, 0x05, 0x00


	//----- nvinfo : EIATTR_KPARAM_INFO
	.align		4
.L_194:
        /*0038*/ 	.byte	0x04, 0x17
        /*003a*/ 	.short	(.L_196 - .L_195)
.L_195:
        /*003c*/ 	.word	0x00000000
        /*0040*/ 	.short	0x0002
        /*0042*/ 	.short	0x0010
        /*0044*/ 	.byte	0x00, 0xf0, 0x11, 0x00


	//----- nvinfo : EIATTR_KPARAM_INFO
	.align		4
.L_196:
        /*0048*/ 	.byte	0x04, 0x17
        /*004a*/ 	.short	(.L_198 - .L_197)
.L_197:
        /*004c*/ 	.word	0x00000000
        /*0050*/ 	.short	0x0001
        /*0052*/ 	.short	0x0008
        /*0054*/ 	.byte	0x00, 0xf5, 0x21, 0x00


	//----- nvinfo : EIATTR_KPARAM_INFO
	.align		4
.L_198:
        /*0058*/ 	.byte	0x04, 0x17
        /*005a*/ 	.short	(.L_200 - .L_199)
.L_199:
        /*005c*/ 	.word	0x00000000
        /*0060*/ 	.short	0x0000
        /*0062*/ 	.short	0x0000
        /*0064*/ 	.byte	0x00, 0xf5, 0x21, 0x00


	//----- nvinfo : EIATTR_SPARSE_MMA_MASK
	.align		4
.L_200:
        /*0068*/ 	.byte	0x03, 0x50
        /*006a*/ 	.short	0x0000


	//----- nvinfo : EIATTR_MAXREG_COUNT
	.align		4
        /*006c*/ 	.byte	0x03, 0x1b
        /*006e*/ 	.short	0x0060


	//----- nvinfo : EIATTR_NUM_BARRIERS
	.align		4
        /*0070*/ 	.byte	0x02, 0x4c
        /*0072*/ 	.byte	0x01
	.zero		1


	//----- nvinfo : EIATTR_MERCURY_ISA_VERSION
	.align		4
        /*0074*/ 	.byte	0x03, 0x5f
        /*0076*/ 	.short	0x0101


	//----- nvinfo : EIATTR_COOP_GROUP_MASK_REGIDS
	.align		4
        /*0078*/ 	.byte	0x04, 0x29
        /*007a*/ 	.short	(.L_202 - .L_201)


	//   ....[0]....
.L_201:
        /*007c*/ 	.word	0xffffffff


	//   ....[1]....
        /*0080*/ 	.word	0xffffffff


	//   ....[2]....
        /*0084*/ 	.word	0xffffffff


	//   ....[3]....
        /*0088*/ 	.word	0xffffffff


	//   ....[4]....
        /*008c*/ 	.word	0xffffffff


	//   ....[5]....
        /*0090*/ 	.word	0xffffffff


	//   ....[6]....
        /*0094*/ 	.word	0xffffffff


	//   ....[7]....
        /*0098*/ 	.word	0xffffffff


	//   ....[8]....
        /*009c*/ 	.word	0xffffffff


	//   ....[9]....
        /*00a0*/ 	.word	0xffffffff


	//   ....[10]....
        /*00a4*/ 	.word	0xffffffff


	//   ....[11]....
        /*00a8*/ 	.word	0xffffffff


	//   ....[12]....
        /*00ac*/ 	.word	0xffffffff


	//   ....[13]....
        /*00b0*/ 	.word	0xffffffff


	//   ....[14]....
        /*00b4*/ 	.word	0xffffffff


	//   ....[15]....
        /*00b8*/ 	.word	0xffffffff


	//   ....[16]....
        /*00bc*/ 	.word	0xffffffff


	//   ....[17]....
        /*00c0*/ 	.word	0xffffffff


	//   ....[18]....
        /*00c4*/ 	.word	0xffffffff


	//   ....[19]....
        /*00c8*/ 	.word	0xffffffff


	//   ....[20]....
        /*00cc*/ 	.word	0xffffffff


	//   ....[21]....
        /*00d0*/ 	.word	0xffffffff


	//   ....[22]....
        /*00d4*/ 	.word	0xffffffff


	//   ....[23]....
        /*00d8*/ 	.word	0xffffffff


	//   ....[24]....
        /*00dc*/ 	.word	0xffffffff


	//   ....[25]....
        /*00e0*/ 	.word	0xffffffff


	//   ....[26]....
        /*00e4*/ 	.word	0xffffffff


	//   ....[27]....
        /*00e8*/ 	.word	0xffffffff


	//   ....[28]....
        /*00ec*/ 	.word	0xffffffff


	//   ....[29]....
        /*00f0*/ 	.word	0xffffffff


	//----- nvinfo : EIATTR_COOP_GROUP_INSTR_OFFSETS
	.align		4
.L_202:
        /*00f4*/ 	.byte	0x04, 0x28
        /*00f6*/ 	.short	(.L_204 - .L_203)


	//   ....[0]....
.L_203:
        /*00f8*/ 	.word	0x00000980


	//   ....[1]....
        /*00fc*/ 	.word	0x00000990


	//   ....[2]....
        /*0100*/ 	.word	0x00000a00


	//   ....[3]....
        /*0104*/ 	.word	0x00000a30


	//   ....[4]....
        /*0108*/ 	.word	0x00000aa0


	//   ....[5]....
        /*010c*/ 	.word	0x00000ab0


	//   ....[6]....
        /*0110*/ 	.word	0x00000b00


	//   ....[7]....
        /*0114*/ 	.word	0x00000b10


	//   ....[8]....
        /*0118*/ 	.word	0x00000b60


	//   ....[9]....
        /*011c*/ 	.word	0x00000b80


	//   ....[10]....
        /*0120*/ 	.word	0x00000e90


	//   ....[11]....
        /*0124*/ 	.word	0x00000ea0


	//   ....[12]....
        /*0128*/ 	.word	0x00000f30


	//   ....[13]....
        /*012c*/ 	.word	0x00000f50


	//   ....[14]....
        /*0130*/ 	.word	0x00000fa0


	//   ....[15]....
        /*0134*/ 	.word	0x00000fc0


	//   ....[16]....
        /*0138*/ 	.word	0x00001010


	//   ....[17]....
        /*013c*/ 	.word	0x00001040


	//   ....[18]....
        /*0140*/ 	.word	0x000010a0


	//   ....[19]....
        /*0144*/ 	.word	0x000010d0


	//   ....[20]....
        /*0148*/ 	.word	0x000022b0


	//   ....[21]....
        /*014c*/ 	.word	0x000022c0


	//   ....[22]....
        /*0150*/ 	.word	0x00002330


	//   ....[23]....
        /*0154*/ 	.word	0x00002340


	//   ....[24]....
        /*0158*/ 	.word	0x000023a0


	//   ....[25]....
        /*015c*/ 	.word	0x000023d0


	//   ....[26]....
        /*0160*/ 	.word	0x00002450


	//   ....[27]....
        /*0164*/ 	.word	0x00002460


	//   ....[28]....
        /*0168*/ 	.word	0x000024b0


	//   ....[29]....
        /*016c*/ 	.word	0x000024c0


	//----- nvinfo : EIATTR_VRC_CTA_INIT_COUNT
	.align		4
.L_204:
        /*0170*/ 	.byte	0x02, 0x4a
	.zero		1
	.zero		1


	//----- nvinfo : EIATTR_EXIT_INSTR_OFFSETS
	.align		4
        /*0174*/ 	.byte	0x04, 0x1c
        /*0176*/ 	.short	(.L_206 - .L_205)


	//   ....[0]....
.L_205:
        /*0178*/ 	.word	0x00000080


	//   ....[1]....
        /*017c*/ 	.word	0x000000c0


	//   ....[2]....
        /*0180*/ 	.word	0x00002750


	//   ....[3]....
        /*0184*/ 	.word	0x000027a0


	//----- nvinfo : EIATTR_MAX_THREADS
	.align		4
.L_206:
        /*0188*/ 	.byte	0x04, 0x05
        /*018a*/ 	.short	(.L_208 - .L_207)
.L_207:
        /*018c*/ 	.word	0x00000280
        /*0190*/ 	.word	0x00000001
        /*0194*/ 	.word	0x00000001


	//----- nvinfo : EIATTR_CRS_STACK_SIZE
	.align		4
.L_208:
        /*0198*/ 	.byte	0x04, 0x1e
        /*019a*/ 	.short	(.L_210 - .L_209)
.L_209:
        /*019c*/ 	.word	0x00000000


	//----- nvinfo : EIATTR_CBANK_PARAM_SIZE
	.align		4
.L_210:
        /*01a0*/ 	.byte	0x03, 0x19
        /*01a2*/ 	.short	0x0021


	//----- nvinfo : EIATTR_PARAM_CBANK
	.align		4
        /*01a4*/ 	.byte	0x04, 0x0a
        /*01a6*/ 	.short	(.L_212 - .L_211)
	.align		4
.L_211:
        /*01a8*/ 	.word	index@(.nv.constant0._ZN3cub18CUB_300001_SM_10006detail6reduce28DeviceReduceSingleTileKernelINS2_10policy_hubIdjN4cuda3std3__44plusIdEEE10Policy1000EPdSC_iS9_ddNS7_10__identityEEEvT0_T1_T2_T3_T4_T6_)
        /*01ac*/ 	.short	0x0380
        /*01ae*/ 	.short	0x0021


	//----- nvinfo : EIATTR_SW_WAR
	.align		4
.L_212:
        /*01b0*/ 	.byte	0x04, 0x36
        /*01b2*/ 	.short	(.L_214 - .L_213)
.L_213:
        /*01b4*/ 	.word	0x00000008
.L_214:


//--------------------- .nv.info._ZN3cub18CUB_300001_SM_10006detail6reduce18DeviceReduceKernelINS2_10policy_hubIdjN4cuda3std3__44plusIdEEE10Policy1000EN6thrust24THRUST_300001_SM_1000_NS10device_ptrIdEEjS9_dNS7_10__identityEEEvT0_PT3_T1_NS0_13GridEvenShareISK_EET2_T4_ --------------------------
	.section	.nv.info._ZN3cub18CUB_300001_SM_10006detail6reduce18DeviceReduceKernelINS2_10policy_hubIdjN4cuda3std3__44plusIdEEE10Policy1000EN6thrust24THRUST_300001_SM_1000_NS10device_ptrIdEEjS9_dNS7_10__identityEEEvT0_PT3_T1_NS0_13GridEvenShareISK_EET2_T4_,"",@"SHT_CUDA_INFO"
	.sectionflags	@""
	.align	4


	//----- nvinfo : EIATTR_CUDA_API_VERSION
	.align		4
        /*0000*/ 	.byte	0x04, 0x37
        /*0002*/ 	.short	(.L_216 - .L_215)
.L_215:
        /*0004*/ 	.word	0x00000082


	//----- nvinfo : EIATTR_KPARAM_INFO
	.align		4
.L_216:
        /*0008*/ 	.byte	0x04, 0x17
        /*000a*/ 	.short	(.L_218 - .L_217)
.L_217:
        /*000c*/ 	.word	0x00000000
        /*0010*/ 	.short	0x0005
        /*0012*/ 	.short	0x003d
        /*0014*/ 	.byte	0x00, 0xf0, 0x05, 0x00


	//----- nvinfo : EIATTR_KPARAM_INFO
	.align		4
.L_218:
        /*0018*/ 	.byte	0x04, 0x17
        /*001a*/ 	.short	(.L_220 - .L_219)
.L_219:
        /*001c*/ 	.word	0x00000000
        /*0020*/ 	.short	0x0004
        /*0022*/ 	.short	0x003c
        /*0024*/ 	.byte	0x00, 0xf0, 0x05, 0x00


	//----- nvinfo : EIATTR_KPARAM_INFO
	.align		4
.L_220:
        /*0028*/ 	.byte	0x04, 0x17
        /*002a*/ 	.short	(.L_222 - .L_221)
.L_221:
        /*002c*/ 	.word	0x00000000
        /*0030*/ 	.short	0x0003
        /*0032*/ 	.short	0x0014
        /*0034*/ 	.byte	0x00, 0xf0, 0xa1, 0x00


	//----- nvinfo : EIATTR_KPARAM_INFO
	.align		4
.L_222:
        /*0038*/ 	.byte	0x04, 0x17
        /*003a*/ 	.short	(.L_224 - .L_223)
.L_223:
        /*003c*/ 	.word	0x00000000
        /*0040*/ 	.short	0x0002
        /*0042*/ 	.short	0x0010
        /*0044*/ 	.byte	0x00, 0xf0, 0x11, 0x00


	//----- nvinfo : EIATTR_KPARAM_INFO
	.align		4
.L_224:
        /*0048*/ 	.byte	0x04, 0x17
        /*004a*/ 	.short	(.L_226 - .L_225)
.L_225:
        /*004c*/ 	.word	0x00000000
        /*0050*/ 	.short	0x0001
        /*0052*/ 	.short	0x0008
        /*0054*/ 	.byte	0x00, 0xf5, 0x21, 0x00


	//----- nvinfo : EIATTR_KPARAM_INFO
	.align		4
.L_226:
        /*0058*/ 	.byte	0x04, 0x17
        /*005a*/ 	.short	(.L_228 - .L_227)
.L_227:
        /*005c*/ 	.word	0x00000000
        /*0060*/ 	.short	0x0000
        /*0062*/ 	.short	0x0000
        /*0064*/ 	.byte	0x00, 0xf0, 0x21, 0x00


	//----- nvinfo : EIATTR_SPARSE_MMA_MASK
	.align		4
.L_228:
        /*0068*/ 	.byte	0x03, 0x50
        /*006a*/ 	.short	0x0000


	//----- nvinfo : EIATTR_MAXREG_COUNT
	.align		4
        /*006c*/ 	.byte	0x03, 0x1b
        /*006e*/ 	.short	0x0060


	//----- nvinfo : EIATTR_NUM_BARRIERS
	.align		4
        /*0070*/ 	.byte	0x02, 0x4c
        /*0072*/ 	.byte	0x01
	.zero		1


	//----- nvinfo : EIATTR_MERCURY_ISA_VERSION
	.align		4
        /*0074*/ 	.byte	0x03, 0x5f
        /*0076*/ 	.short	0x0101


	//----- nvinfo : EIATTR_COOP_GROUP_MASK_REGIDS
	.align		4
        /*0078*/ 	.byte	0x04, 0x29
        /*007a*/ 	.short	(.L_230 - .L_229)


	//   ....[0]....
.L_229:
        /*007c*/ 	.word	0xffffffff


	//   ....[1]....
        /*0080*/ 	.word	0xffffffff


	//   ....[2]....
        /*0084*/ 	.word	0xffffffff


	//   ....[3]....
        /*0088*/ 	.word	0xffffffff


	//   ....[4]....
        /*008c*/ 	.word	0xffffffff


	//   ....[5]....
        /*0090*/ 	.word	0xffffffff


	//   ....[6]....
        /*0094*/ 	.word	0xffffffff


	//   ....[7]....
        /*0098*/ 	.word	0xffffffff


	//   ....[8]....
        /*009c*/ 	.word	0xffffffff


	//   ....[9]....
        /*00a0*/ 	.word	0xffffffff


	//   ....[10]....
        /*00a4*/ 	.word	0xffffffff


	//   ....[11]....
        /*00a8*/ 	.word	0xffffffff


	//   ....[12]....
        /*00ac*/ 	.word	0xffffffff


	//   ....[13]....
        /*00b0*/ 	.word	0xffffffff


	//   ....[14]....
        /*00b4*/ 	.word	0xffffffff


	//   ....[15]....
        /*00b8*/ 	.word	0xffffffff


	//   ....[16]....
        /*00bc*/ 	.word	0xffffffff


	//   ....[17]....
        /*00c0*/ 	.word	0xffffffff


	//   ....[18]....
        /*00c4*/ 	.word	0xffffffff


	//   ....[19]....
        /*00c8*/ 	.word	0xffffffff


	//   ....[20]....
        /*00cc*/ 	.word	0xffffffff


	//   ....[21]....
        /*00d0*/ 	.word	0xffffffff


	//   ....[22]....
        /*00d4*/ 	.word	0xffffffff


	//   ....[23]....
        /*00d8*/ 	.word	0xffffffff


	//   ....[24]....
        /*00dc*/ 	.word	0xffffffff


	//   ....[25]....
        /*00e0*/ 	.word	0xffffffff


	//   ....[26]....
        /*00e4*/ 	.word	0xffffffff


	//   ....[27]....
        /*00e8*/ 	.word	0xffffffff


	//   ....[28]....
        /*00ec*/ 	.word	0xffffffff


	//   ....[29]....
        /*00f0*/ 	.word	0xffffffff


	//----- nvinfo : EIATTR_COOP_GROUP_INSTR_OFFSETS
	.align		4
.L_230:
        /*00f4*/ 	.byte	0x04, 0x28
        /*00f6*/ 	.short	(.L_232 - .L_231)


	//   ....[0]....
.L_231:
        /*00f8*/ 	.word	0x00000c10


	//   ....[1]....
        /*00fc*/ 	.word	0x00000c20


	//   ....[2]....
        /*0100*/ 	.word	0x00000c90


	//   ....[3]....
        /*0104*/ 	.word	0x00000cb0


	//   ....[4]....
        /*0108*/ 	.word	0x00000d20


	//   ....[5]....
        /*010c*/ 	.word	0x00000d30


	//   ....[6]....
        /*0110*/ 	.word	0x00000d80


	//   ....[7]....
        /*0114*/ 	.word	0x00000da0


	//   ....[8]....
        /*0118*/ 	.word	0x00000df0


	//   ....[9]....
        /*011c*/ 	.word	0x00000e10


	//   ....[10]....
        /*0120*/ 	.word	0x00001120


	//   ....[11]....
        /*0124*/ 	.word	0x00001130


	//   ....[12]....
        /*0128*/ 	.word	0x000011a0


	//   ....[13]....
        /*012c*/ 	.word	0x000011c0


	//   ....[14]....
        /*0130*/ 	.word	0x00001210


	//   ....[15]....
        /*0134*/ 	.word	0x00001230


	//   ....[16]....
        /*0138*/ 	.word	0x00001290


	//   ....[17]....
        /*013c*/ 	.word	0x000012b0


	//   ....[18]....
        /*0140*/ 	.word	0x00001330


	//   ....[19]....
        /*0144*/ 	.word	0x00001360


	//   ....[20]....
        /*0148*/ 	.word	0x000028d0


	//   ....[21]....
        /*014c*/ 	.word	0x000028e0


	//   ....[22]....
        /*0150*/ 	.word	0x00002960


	//   ....[23]....
        /*0154*/ 	.word	0x00002970


	//   ....[24]....
        /*0158*/ 	.word	0x000029d0


	//   ....[25]....
        /*015c*/ 	.word	0x000029e0


	//   ....[26]....
        /*0160*/ 	.word	0x00002a30


	//   ....[27]....
        /*0164*/ 	.word	0x00002a60


	//   ....[28]....
        /*0168*/ 	.word	0x00002ae0


	//   ....[29]....
        /*016c*/ 	.word	0x00002af0


	//----- nvinfo : EIATTR_VRC_CTA_INIT_COUNT
	.align		4
.L_232:
        /*0170*/ 	.byte	0x02, 0x4a
	.zero		1
	.zero		1


	//----- nvinfo : EIATTR_EXIT_INSTR_OFFSETS
	.align		4
        /*0174*/ 	.byte	0x04, 0x1c
        /*0176*/ 	.short	(.L_234 - .L_233)


	//   ....[0]....
.L_233:
        /*0178*/ 	.word	0x00002d80


	//   ....[1]....
        /*017c*/ 	.word	0x00002de0


	//----- nvinfo : EIATTR_MAX_THREADS
	.align		4
.L_234:
        /*0180*/ 	.byte	0x04, 0x05
        /*0182*/ 	.short	(.L_236 - .L_235)
.L_235:
        /*0184*/ 	.word	0x00000280
        /*0188*/ 	.word	0x00000001
        /*018c*/ 	.word	0x00000001


	//----- nvinfo : EIATTR_CRS_STACK_SIZE
	.align		4
.L_236:
        /*0190*/ 	.byte	0x04, 0x1e
        /*0192*/ 	.short	(.L_238 - .L_237)
.L_237:
        /*0194*/ 	.word	0x00000000


	//----- nvinfo : EIATTR_CBANK_PARAM_SIZE
	.align		4
.L_238:
        /*0198*/ 	.byte	0x03, 0x19
        /*019a*/ 	.short	0x003e


	//----- nvinfo : EIATTR_PARAM_CBANK
	.align		4
        /*019c*/ 	.byte	0x04, 0x0a
        /*019e*/ 	.short	(.L_240 - .L_239)
	.align		4
.L_239:
        /*01a0*/ 	.word	index@(.nv.constant0._ZN3cub18CUB_300001_SM_10006detail6reduce18DeviceReduceKernelINS2_10policy_hubIdjN4cuda3std3__44plusIdEEE10Policy1000EN6thrust24THRUST_300001_SM_1000_NS10device_ptrIdEEjS9_dNS7_10__identityEEEvT0_PT3_T1_NS0_13GridEvenShareISK_EET2_T4_)
        /*01a4*/ 	.short	0x0380
        /*01a6*/ 	.short	0x003e


	//----- nvinfo : EIATTR_SW_WAR
	.align		4
.L_240:
        /*01a8*/ 	.byte	0x04, 0x36
        /*01aa*/ 	.short	(.L_242 - .L_241)
.L_241:
        /*01ac*/ 	.word	0x00000008
.L_242:


//--------------------- .nv.info._ZN3cub18CUB_300001_SM_10006detail6reduce28DeviceReduceSingleTileKernelINS2_10policy_hubIdjN4cuda3std3__44plusIdEEE10Policy1000EN6thrust24THRUST_300001_SM_1000_NS10device_ptrIdEEPdjS9_ddNS7_10__identityEEEvT0_T1_T2_T3_T4_T6_ --------------------------
	.section	.nv.info._ZN3cub18CUB_300001_SM_10006detail6reduce28DeviceReduceSingleTileKernelINS2_10policy_hubIdjN4cuda3std3__44plusIdEEE10Policy1000EN6thrust24THRUST_300001_SM_1000_NS10device_ptrIdEEPdjS9_ddNS7_10__identityEEEvT0_T1_T2_T3_T4_T6_,"",@"SHT_CUDA_INFO"
	.sectionflags	@""
	.align	4


	//----- nvinfo : EIATTR_CUDA_API_VERSION
	.align		4
        /*0000*/ 	.byte	0x04, 0x37
        /*0002*/ 	.short	(.L_244 - .L_243)
.L_243:
        /*0004*/ 	.word	0x00000082


	//----- nvinfo : EIATTR_KPARAM_INFO
	.align		4
.L_244:
        /*0008*/ 	.byte	0x04, 0x17
        /*000a*/ 	.short	(.L_246 - .L_245)
.L_245:
        /*000c*/ 	.word	0x00000000
        /*0010*/ 	.short	0x0005
        /*0012*/ 	.short	0x0020
        /*0014*/ 	.byte	0x00, 0xf0, 0x05, 0x00


	//----- nvinfo : EIATTR_KPARAM_INFO
	.align		4
.L_246:
        /*0018*/ 	.byte	0x04, 0x17
        /*001a*/ 	.short	(.L_248 - .L_247)
.L_247:
        /*001c*/ 	.word	0x00000000
        /*0020*/ 	.short	0x0004
        /*0022*/ 	.short	0x0018
        /*0024*/ 	.byte	0x00, 0xf0, 0x21, 0x00


	//----- nvinfo : EIATTR_KPARAM_INFO
	.align		4
.L_248:
        /*0028*/ 	.byte	0x04, 0x17
        /*002a*/ 	.short	(.L_250 - .L_249)
.L_249:
        /*002c*/ 	.word	0x00000000
        /*0030*/ 	.short	0x0003
        /*0032*/ 	.short	0x0014
        /*0034*/ 	.byte	0x00, 0xf0, 0x05, 0x00


	//----- nvinfo : EIATTR_KPARAM_INFO
	.align		4
.L_250:
        /*0038*/ 	.byte	0x04, 0x17
        /*003a*/ 	.short	(.L_252 - .L_251)
.L_251:
        /*003c*/ 	.word	0x00000000
        /*0040*/ 	.short	0x0002
        /*0042*/ 	.short	0x0010
        /*0044*/ 	.byte	0x00, 0xf0, 0x11, 0x00


	//----- nvinfo : EIATTR_KPARAM_INFO
	.align		4
.L_252:
        /*0048*/ 	.byte	0x04, 0x17
        /*004a*/ 	.short	(.L_254 - .L_253)
.L_253:
        /*004c*/ 	.word	0x00000000
        /*0050*/ 	.short	0x0001
        /*0052*/ 	.short	0x0008
        /*0054*/ 	.byte	0x00, 0xf5, 0x21, 0x00


	//----- nvinfo : EIATTR_KPARAM_INFO
	.align		4
.L_254:
        /*0058*/ 	.byte	0x04, 0x17
        /*005a*/ 	.short	(.L_256 - .L_255)
.L_255:
        /*005c*/ 	.word	0x00000000
        /*0060*/ 	.short	0x0000
        /*0062*/ 	.short	0x0000
        /*0064*/ 	.byte	0x00, 0xf0, 0x21, 0x00


	//----- nvinfo : EIATTR_SPARSE_MMA_MASK
	.align		4
.L_256:
        /*0068*/ 	.byte	0x03, 0x50
        /*006a*/ 	.short	0x0000


	//----- nvinfo : EIATTR_MAXREG_COUNT
	.align		4
        /*006c*/ 	.byte	0x03, 0x1b
        /*006e*/ 	.short	0x0060


	//----- nvinfo : EIATTR_NUM_BARRIERS
	.align		4
        /*0070*/ 	.byte	0x02, 0x4c
        /*0072*/ 	.byte	0x01
	.zero		1


	//----- nvinfo : EIATTR_MERCURY_ISA_VERSION
	.align		4
        /*0074*/ 	.byte	0x03, 0x5f
        /*0076*/ 	.short	0x0101


	//----- nvinfo : EIATTR_COOP_GROUP_MASK_REGIDS
	.align		4
        /*0078*/ 	.byte	0x04, 0x29
        /*007a*/ 	.short	(.L_258 - .L_257)


	//   ....[0]....
.L_257:
        /*007c*/ 	.word	0xffffffff


	//   ....[1]....
        /*0080*/ 	.word	0xffffffff


	//   ....[2]....
        /*0084*/ 	.word	0xffffffff


	//   ....[3]....
        /*0088*/ 	.word	0xffffffff


	//   ....[4]....
        /*008c*/ 	.word	0xffffffff


	//   ....[5]....
        /*0090*/ 	.word	0xffffffff


	//   ....[6]....
        /*0094*/ 	.word	0xffffffff


	//   ....[7]....
        /*0098*/ 	.word	0xffffffff


	//   ....[8]....
        /*009c*/ 	.word	0xffffffff


	//   ....[9]....
        /*00a0*/ 	.word	0xffffffff


	//   ....[10]....
        /*00a4*/ 	.word	0xffffffff


	//   ....[11]....
        /*00a8*/ 	.word	0xffffffff


	//   ....[12]....
        /*00ac*/ 	.word	0xffffffff


	//   ....[13]....
        /*00b0*/ 	.word	0xffffffff


	//   ....[14]....
        /*00b4*/ 	.word	0xffffffff


	//   ....[15]....
        /*00b8*/ 	.word	0xffffffff


	//   ....[16]....
        /*00bc*/ 	.word	0xffffffff


	//   ....[17]....
        /*00c0*/ 	.word	0xffffffff


	//   ....[18]....
        /*00c4*/ 	.word	0xffffffff


	//   ....[19]....
        /*00c8*/ 	.word	0xffffffff


	//   ....[20]....
        /*00cc*/ 	.word	0xffffffff


	//   ....[21]....
        /*00d0*/ 	.word	0xffffffff


	//   ....[22]....
        /*00d4*/ 	.word	0xffffffff


	//   ....[23]....
        /*00d8*/ 	.word	0xffffffff


	//   ....[24]....
        /*00dc*/ 	.word	0xffffffff


	//   ....[25]....
        /*00e0*/ 	.word	0xffffffff


	//   ....[26]....
        /*00e4*/ 	.word	0xffffffff


	//   ....[27]....
        /*00e8*/ 	.word	0xffffffff


	//   ....[28]....
        /*00ec*/ 	.word	0xffffffff


	//   ....[29]....
        /*00f0*/ 	.word	0xffffffff


	//----- nvinfo : EIATTR_COOP_GROUP_INSTR_OFFSETS
	.align		4
.L_258:
        /*00f4*/ 	.byte	0x04, 0x28
        /*00f6*/ 	.short	(.L_260 - .L_259)


	//   ....[0]....
.L_259:
        /*00f8*/ 	.word	0x00000930


	//   ....[1]....
        /*00fc*/ 	.word	0x00000940


	//   ....[2]....
        /*0100*/ 	.word	0x000009b0


	//   ....[3]....
        /*0104*/ 	.word	0x000009e0


	//   ....[4]....
        /*0108*/ 	.word	0x00000a50


	//   ....[5]....
        /*010c*/ 	.word	0x00000a60


	//   ....[6]....
        /*0110*/ 	.word	0x00000ab0


	//   ....[7]....
        /*0114*/ 	.word	0x00000ad0


	//   ....[8]....
        /*0118*/ 	.word	0x00000b30


	//   ....[9]....
        /*011c*/ 	.word	0x00000b40


	//   ....[10]....
        /*0120*/ 	.word	0x00000e40


	//   ....[11]....
        /*0124*/ 	.word	0x00000e50


	//   ....[12]....
        /*0128*/ 	.word	0x00000ed0


	//   ....[13]....
        /*012c*/ 	.word	0x00000ef0


	//   ....[14]....
        /*0130*/ 	.word	0x00000f40


	//   ....[15]....
        /*0134*/ 	.word	0x00000f60


	//   ....[16]....
        /*0138*/ 	.word	0x00000fd0


	//   ....[17]....
        /*013c*/ 	.word	0x00000fe0


	//   ....[18]....
        /*0140*/ 	.word	0x00001030


	//   ....[19]....
        /*0144*/ 	.word	0x00001060


	//   ....[20]....
        /*0148*/ 	.word	0x00002450


	//   ....[21]....
        /*014c*/ 	.word	0x00002460


	//   ....[22]....
        /*0150*/ 	.word	0x000024d0


	//   ....[23]....
        /*0154*/ 	.word	0x000024e0


	//   ....[24]....
        /*0158*/ 	.word	0x00002540


	//   ....[25]....
        /*015c*/ 	.word	0x00002550


	//   ....[26]....
        /*0160*/ 	.word	0x000025a0


	//   ....[27]....
        /*0164*/ 	.word	0x000025d0


	//   ....[28]....
        /*0168*/ 	.word	0x00002650


	//   ....[29]....
        /*016c*/ 	.word	0x00002660


	//----- nvinfo : EIATTR_VRC_CTA_INIT_COUNT
	.align		4
.L_260:
        /*0170*/ 	.byte	0x02, 0x4a
	.zero		1
	.zero		1


	//----- nvinfo : EIATTR_EXIT_INSTR_OFFSETS
	.align		4
        /*0174*/ 	.byte	0x04, 0x1c
        /*0176*/ 	.short	(.L_262 - .L_261)


	//   ....[0]....
.L_261:
        /*0178*/ 	.word	0x00000080


	//   ....[1]....
        /*017c*/ 	.word	0x000000c0


	//   ....[2]....
        /*0180*/ 	.word	0x000028f0


	//   ....[3]....
        /*0184*/ 	.word	0x00002940


	//----- nvinfo : EIATTR_MAX_THREADS
	.align		4
.L_262:
        /*0188*/ 	.byte	0x04, 0x05
        /*018a*/ 	.short	(.L_264 - .L_263)
.L_263:
        /*018c*/ 	.word	0x00000280
        /*0190*/ 	.word	0x00000001
        /*0194*/ 	.word	0x00000001


	//----- nvinfo : EIATTR_CRS_STACK_SIZE
	.align		4
.L_264:
        /*0198*/ 	.byte	0x04, 0x1e
        /*019a*/ 	.short	(.L_266 - .L_265)
.L_265:
        /*019c*/ 	.word	0x00000000


	//----- nvinfo : EIATTR_CBANK_PARAM_SIZE
	.align		4
.L_266:
        /*01a0*/ 	.byte	0x03, 0x19
        /*01a2*/ 	.short	0x0021


	//----- nvinfo : EIATTR_PARAM_CBANK
	.align		4
        /*01a4*/ 	.byte	0x04, 0x0a
        /*01a6*/ 	.short	(.L_268 - .L_267)
	.align		4
.L_267:
        /*01a8*/ 	.word	index@(.nv.constant0._ZN3cub18CUB_300001_SM_10006detail6reduce28DeviceReduceSingleTileKernelINS2_10policy_hubIdjN4cuda3std3__44plusIdEEE10Policy1000EN6thrust24THRUST_300001_SM_1000_NS10device_ptrIdEEPdjS9_ddNS7_10__identityEEEvT0_T1_T2_T3_T4_T6_)
        /*01ac*/ 	.short	0x0380
        /*01ae*/ 	.short	0x0021


	//----- nvinfo : EIATTR_SW_WAR
	.align		4
.L_268:
        /*01b0*/ 	.byte	0x04, 0x36
        /*01b2*/ 	.short	(.L_270 - .L_269)
.L_269:
        /*01b4*/ 	.word	0x00000008
.L_270:


//--------------------- .nv.info._ZN3cub18CUB_300001_SM_10006detail11EmptyKernelIvEEvv --------------------------
	.section	.nv.info._ZN3cub18CUB_300001_SM_10006detail11EmptyKernelIvEEvv,"",@"SHT_CUDA_INFO"
	.sectionflags	@""
	.align	4


	//----- nvinfo : EIATTR_CUDA_API_VERSION
	.align		4
        /*0000*/ 	.byte	0x04, 0x37
        /*0002*/ 	.short	(.L_272 - .L_271)
.L_271:
        /*0004*/ 	.word	0x00000082


	//----- nvinfo : EIATTR_SPARSE_MMA_MASK
	.align		4
.L_272:
        /*0008*/ 	.byte	0x03, 0x50
        /*000a*/ 	.short	0x0000


	//----- nvinfo : EIATTR_MAXREG_COUNT
	.align		4
        /*000c*/ 	.byte	0x03, 0x1b
        /*000e*/ 	.short	0x00ff


	//----- nvinfo : EIATTR_MERCURY_ISA_VERSION
	.align		4
        /*0010*/ 	.byte	0x03, 0x5f
        /*0012*/ 	.short	0x0101


	//----- nvinfo : EIATTR_VRC_CTA_INIT_COUNT
	.align		4
        /*0014*/ 	.byte	0x02, 0x4a
	.zero		1
	.zero		1


	//----- nvinfo : EIATTR_EXIT_INSTR_OFFSETS
	.align		4
        /*0018*/ 	.byte	0x04, 0x1c
        /*001a*/ 	.short	(.L_274 - .L_273)


	//   ....[0]....
.L_273:
        /*001c*/ 	.word	0x00000010


	//----- nvinfo : EIATTR_SW_WAR
	.align		4
.L_274:
        /*0020*/ 	.byte	0x04, 0x36
        /*0022*/ 	.short	(.L_276 - .L_275)
.L_275:
        /*0024*/ 	.word	0x00000008
.L_276:


//--------------------- .nv.info._Z9addScalarIdEvPT_S0_j --------------------------
	.section	.nv.info._Z9addScalarIdEvPT_S0_j,"",@"SHT_CUDA_INFO"
	.sectionflags	@""
	.align	4


	//----- nvinfo : EIATTR_CUDA_API_VERSION
	.align		4
        /*0000*/ 	.byte	0x04, 0x37
        /*0002*/ 	.short	(.L_278 - .L_277)
.L_277:
        /*0004*/ 	.word	0x00000082


	//----- nvinfo : EIATTR_KPARAM_INFO
	.align		4
.L_278:
        /*0008*/ 	.byte	0x04, 0x17
        /*000a*/ 	.short	(.L_280 - .L_279)
.L_279:
        /*000c*/ 	.word	0x00000000
        /*0010*/ 	.short	0x0002
        /*0012*/ 	.short	0x0010
        /*0014*/ 	.byte	0x00, 0xf0, 0x11, 0x00


	//----- nvinfo : EIATTR_KPARAM_INFO
	.align		4
.L_280:
        /*0018*/ 	.byte	0x04, 0x17
        /*001a*/ 	.short	(.L_282 - .L_281)
.L_281:
        /*001c*/ 	.word	0x00000000
        /*0020*/ 	.short	0x0001
        /*0022*/ 	.short	0x0008
        /*0024*/ 	.byte	0x00, 0xf0, 0x21, 0x00


	//----- nvinfo : EIATTR_KPARAM_INFO
	.align		4
.L_282:
        /*0028*/ 	.byte	0x04, 0x17
        /*002a*/ 	.short	(.L_284 - .L_283)
.L_283:
        /*002c*/ 	.word	0x00000000
        /*0030*/ 	.short	0x0000
        /*0032*/ 	.short	0x0000
        /*0034*/ 	.byte	0x00, 0xf5, 0x21, 0x00


	//----- nvinfo : EIATTR_SPARSE_MMA_MASK
	.align		4
.L_284:
        /*0038*/ 	.byte	0x03, 0x50
        /*003a*/ 	.short	0x0000


	//----- nvinfo : EIATTR_MAXREG_COUNT
	.align		4
        /*003c*/ 	.byte	0x03, 0x1b
        /*003e*/ 	.short	0x00ff


	//----- nvinfo : EIATTR_MERCURY_ISA_VERSION
	.align		4
        /*0040*/ 	.byte	0x03, 0x5f
        /*0042*/ 	.short	0x0101


	//----- nvinfo : EIATTR_VRC_CTA_INIT_COUNT
	.align		4
        /*0044*/ 	.byte	0x02, 0x4a
	.zero		1
	.zero		1


	//----- nvinfo : EIATTR_EXIT_INSTR_OFFSETS
	.align		4
        /*0048*/ 	.byte	0x04, 0x1c
        /*004a*/ 	.short	(.L_286 - .L_285)


	//   ....[0]....
.L_285:
        /*004c*/ 	.word	0x00000070


	//   ....[1]....
        /*0050*/ 	.word	0x00000140


	//----- nvinfo : EIATTR_CRS_STACK_SIZE
	.align		4
.L_286:
        /*0054*/ 	.byte	0x04, 0x1e
        /*0056*/ 	.short	(.L_288 - .L_287)
.L_287:
        /*0058*/ 	.word	0x00000000


	//----- nvinfo : EIATTR_CBANK_PARAM_SIZE
	.align		4
.L_288:
        /*005c*/ 	.byte	0x03, 0x19
        /*005e*/ 	.short	0x0014


	//----- nvinfo : EIATTR_PARAM_CBANK
	.align		4
        /*0060*/ 	.byte	0x04, 0x0a
        /*0062*/ 	.short	(.L_290 - .L_289)
	.align		4
.L_289:
        /*0064*/ 	.word	index@(.nv.constant0._Z9addScalarIdEvPT_S0_j)
        /*0068*/ 	.short	0x0380
        /*006a*/ 	.short	0x0014


	//----- nvinfo : EIATTR_SW_WAR
	.align		4
.L_290:
        /*006c*/ 	.byte	0x04, 0x36
        /*006e*/ 	.short	(.L_292 - .L_291)
.L_291:
        /*0070*/ 	.word	0x00000008
.L_292:


//--------------------- .nv.info._Z15gradient_updatePdS_iiS_S_dd --------------------------
	.section	.nv.info._Z15gradient_updatePdS_iiS_S_dd,"",@"SHT_CUDA_INFO"
	.sectionflags	@""
	.align	4


	//----- nvinfo : EIATTR_CUDA_API_VERSION
	.align		4
        /*0000*/ 	.byte	0x04, 0x37
        /*0002*/ 	.short	(.L_294 - .L_293)
.L_293:
        /*0004*/ 	.word	0x00000082


	//----- nvinfo : EIATTR_KPARAM_INFO
	.align		4
.L_294:
        /*0008*/ 	.byte	0x04, 0x17
        /*000a*/ 	.short	(.L_296 - .L_295)
.L_295:
        /*000c*/ 	.word	0x00000000
        /*0010*/ 	.short	0x0007
        /*0012*/ 	.short	0x0030
        /*0014*/ 	.byte	0x00, 0xf0, 0x21, 0x00


	//----- nvinfo : EIATTR_KPARAM_INFO
	.align		4
.L_296:
        /*0018*/ 	.byte	0x04, 0x17
        /*001a*/ 	.short	(.L_298 - .L_297)
.L_297:
        /*001c*/ 	.word	0x00000000
        /*0020*/ 	.short	0x0006
        /*0022*/ 	.short	0x0028
        /*0024*/ 	.byte	0x00, 0xf0, 0x21, 0x00


	//----- nvinfo : EIATTR_KPARAM_INFO
	.align		4
.L_298:
        /*0028*/ 	.byte	0x04, 0x17
        /*002a*/ 	.short	(.L_300 - .L_299)
.L_299:
        /*002c*/ 	.word	0x00000000
        /*0030*/ 	.short	0x0005
        /*0032*/ 	.short	0x0020
        /*0034*/ 	.byte	0x00, 0xf5, 0x21, 0x00


	//----- nvinfo : EIATTR_KPARAM_INFO
	.align		4
.L_300:
        /*0038*/ 	.byte	0x04, 0x17
        /*003a*/ 	.short	(.L_302 - .L_301)
.L_301:
        /*003c*/ 	.word	0x00000000
        /*0040*/ 	.short	0x0004
        /*0042*/ 	.short	0x0018
        /*0044*/ 	.byte	0x00, 0xf5, 0x21, 0x00


	//----- nvinfo : EIATTR_KPARAM_INFO
	.align		4
.L_302:
        /*0048*/ 	.byte	0x04, 0x17
        /*004a*/ 	.short	(.L_304 - .L_303)
.L_303:
        /*004c*/ 	.word	0x00000000
        /*0050*/ 	.short	0x0003
        /*0052*/ 	.short	0x0014
        /*0054*/ 	.byte	0x00, 0xf0, 0x11, 0x00


	//----- nvinfo : EIATTR_KPARAM_INFO
	.align		4
.L_304:
        /*0058*/ 	.byte	0x04, 0x17
        /*005a*/ 	.short	(.L_306 - .L_305)
.L_305:
        /*005c*/ 	.word	0x00000000
        /*0060*/ 	.short	0x0002
        /*0062*/ 	.short	0x0010
        /*0064*/ 	.byte	0x00, 0xf0, 0x11, 0x00


	//----- nvinfo : EIATTR_KPARAM_INFO
	.align		4
.L_306:
        /*0068*/ 	.byte	0x04, 0x17
        /*006a*/ 	.short	(.L_308 - .L_307)
.L_307:
        /*006c*/ 	.word	0x00000000
        /*0070*/ 	.short	0x0001
        /*0072*/ 	.short	0x0008
        /*0074*/ 	.byte	0x00, 0xf5, 0x21, 0x00


	//----- nvinfo : EIATTR_KPARAM_INFO
	.align		4
.L_308:
        /*0078*/ 	.byte	0x04, 0x17
        /*007a*/ 	.short	(.L_310 - .L_309)
.L_309:
        /*007c*/ 	.word	0x00000000
        /*0080*/ 	.short	0x0000
        /*0082*/ 	.short	0x0000
        /*0084*/ 	.byte	0x00, 0xf5, 0x21, 0x00


	//----- nvinfo : EIATTR_SPARSE_MMA_MASK
	.align		4
.L_310:
        /*0088*/ 	.byte	0x03, 0x50
        /*008a*/ 	.short	0x0000


	//----- nvinfo : EIATTR_MAXREG_COUNT
	.align		4
        /*008c*/ 	.byte	0x03, 0x1b
        /*008e*/ 	.short	0x00ff


	//----- nvinfo : EIATTR_MERCURY_ISA_VERSION
	.align		4
        /*0090*/ 	.byte	0x03, 0x5f
        /*0092*/ 	.short	0x0101


	//----- nvinfo : EIATTR_VRC_CTA_INIT_COUNT
	.align		4
        /*0094*/ 	.byte	0x02, 0x4a
	.zero		1
	.zero		1


	//----- nvinfo : EIATTR_EXIT_INSTR_OFFSETS
	.align		4
        /*0098*/ 	.byte	0x04, 0x1c
        /*009a*/ 	.short	(.L_312 - .L_311)


	//   ....[0]....
.L_311:
        /*009c*/ 	.word	0x00000080


	//   ....[1]....
        /*00a0*/ 	.word	0x000003d0


	//----- nvinfo : EIATTR_CRS_STACK_SIZE
	.align		4
.L_312:
        /*00a4*/ 	.byte	0x04, 0x1e
        /*00a6*/ 	.short	(.L_314 - .L_313)
.L_313:
        /*00a8*/ 	.word	0x00000000


	//----- nvinfo : EIATTR_CBANK_PARAM_SIZE
	.align		4
.L_314:
        /*00ac*/ 	.byte	0x03, 0x19
        /*00ae*/ 	.short	0x0038


	//----- nvinfo : EIATTR_PARAM_CBANK
	.align		4
        /*00b0*/ 	.byte	0x04, 0x0a
        /*00b2*/ 	.short	(.L_316 - .L_315)
	.align		4
.L_315:
        /*00b4*/ 	.word	index@(.nv.constant0._Z15gradient_updatePdS_iiS_S_dd)
        /*00b8*/ 	.short	0x0380
        /*00ba*/ 	.short	0x0038


	//----- nvinfo : EIATTR_SW_WAR
	.align		4
.L_316:
        /*00bc*/ 	.byte	0x04, 0x36
        /*00be*/ 	.short	(.L_318 - .L_317)
.L_317:
        /*00c0*/ 	.word	0x00000008
.L_318:


//--------------------- .nv.info._Z10compute_dyPdS_S_iid --------------------------
	.section	.nv.info._Z10compute_dyPdS_S_iid,"",@"SHT_CUDA_INFO"
	.sectionflags	@""
	.align	4


	//----- nvinfo : EIATTR_CUDA_API_VERSION
	.align		4
        /*0000*/ 	.byte	0x04, 0x37
        /*0002*/ 	.short	(.L_320 - .L_319)
.L_319:
        /*0004*/ 	.word	0x00000082


	//----- nvinfo : EIATTR_KPARAM_INFO
	.align		4
.L_320:
        /*0008*/ 	.byte	0x04, 0x17
        /*000a*/ 	.short	(.L_322 - .L_321)
.L_321:
        /*000c*/ 	.word	0x00000000
        /*0010*/ 	.short	0x0005
        /*0012*/ 	.short	0x0020
        /*0014*/ 	.byte	0x00, 0xf0, 0x21, 0x00


	//----- nvinfo : EIATTR_KPARAM_INFO
	.align		4
.L_322:
        /*0018*/ 	.byte	0x04, 0x17
        /*001a*/ 	.short	(.L_324 - .L_323)
.L_323:
        /*001c*/ 	.word	0x00000000
        /*0020*/ 	.short	0x0004
        /*0022*/ 	.short	0x001c
        /*0024*/ 	.byte	0x00, 0xf0, 0x11, 0x00


	//----- nvinfo : EIATTR_KPARAM_INFO
	.align		4
.L_324:
        /*0028*/ 	.byte	0x04, 0x17
        /*002a*/ 	.short	(.L_326 - .L_325)
.L_325:
        /*002c*/ 	.word	0x00000000
        /*0030*/ 	.short	0x0003
        /*0032*/ 	.short	0x0018
        /*0034*/ 	.byte	0x00, 0xf0, 0x11, 0x00


	//----- nvinfo : EIATTR_KPARAM_INFO
	.align		4
.L_326:
        /*0038*/ 	.byte	0x04, 0x17
        /*003a*/ 	.short	(.L_328 - .L_327)
.L_327:
        /*003c*/ 	.word	0x00000000
        /*0040*/ 	.short	0x0002
        /*0042*/ 	.short	0x0010
        /*0044*/ 	.byte	0x00, 0xf5, 0x21, 0x00


	//----- nvinfo : EIATTR_KPARAM_INFO
	.align		4
.L_328:
        /*0048*/ 	.byte	0x04, 0x17
        /*004a*/ 	.short	(.L_330 - .L_329)
.L_329:
        /*004c*/ 	.word	0x00000000
        /*0050*/ 	.short	0x0001
        /*0052*/ 	.short	0x0008
        /*0054*/ 	.byte	0x00, 0xf5, 0x21, 0x00


	//----- nvinfo : EIATTR_KPARAM_INFO
	.align		4
.L_330:
        /*0058*/ 	.byte	0x04, 0x17
        /*005a*/ 	.short	(.L_332 - .L_331)
.L_331:
        /*005c*/ 	.word	0x00000000
        /*0060*/ 	.short	0x0000
        /*0062*/ 	.short	0x0000
        /*0064*/ 	.byte	0x00, 0xf5, 0x21, 0x00


	//----- nvinfo : EIATTR_SPARSE_MMA_MASK
	.align		4
.L_332:
        /*0068*/ 	.byte	0x03, 0x50
        /*006a*/ 	.short	0x0000


	//----- nvinfo : EIATTR_MAXREG_COUNT
	.align		4
        /*006c*/ 	.byte	0x03, 0x1b
        /*006e*/ 	.short	0x00ff


	//----- nvinfo : EIATTR_MERCURY_ISA_VERSION
	.align		4
        /*0070*/ 	.byte	0x03, 0x5f
        /*0072*/ 	.short	0x0101


	//----- nvinfo : EIATTR_VRC_CTA_INIT_COUNT
	.align		4
        /*0074*/ 	.byte	0x02, 0x4a
	.zero		1
	.zero		1


	//----- nvinfo : EIATTR_EXIT_INSTR_OFFSETS
	.align		4
        /*0078*/ 	.byte	0x04, 0x1c
        /*007a*/ 	.short	(.L_334 - .L_333)


	//   ....[0]....
.L_333:
        /*007c*/ 	.word	0x00000080


	//   ....[1]....
        /*0080*/ 	.word	0x000001a0


	//----- nvinfo : EIATTR_CRS_STACK_SIZE
	.align		4
.L_334:
        /*0084*/ 	.byte	0x04, 0x1e
        /*0086*/ 	.short	(.L_336 - .L_335)
.L_335:
        /*0088*/ 	.word	0x00000000


	//----- nvinfo : EIATTR_CBANK_PARAM_SIZE
	.align		4
.L_336:
        /*008c*/ 	.byte	0x03, 0x19
        /*008e*/ 	.short	0x0028


	//----- nvinfo : EIATTR_PARAM_CBANK
	.align		4
        /*0090*/ 	.byte	0x04, 0x0a
        /*0092*/ 	.short	(.L_338 - .L_337)
	.align		4
.L_337:
        /*0094*/ 	.word	index@(.nv.constant0._Z10compute_dyPdS_S_iid)
        /*0098*/ 	.short	0x0380
        /*009a*/ 	.short	0x0028


	//----- nvinfo : EIATTR_SW_WAR
	.align		4
.L_338:
        /*009c*/ 	.byte	0x04, 0x36
        /*009e*/ 	.short	(.L_340 - .L_339)
.L_339:
        /*00a0*/ 	.word	0x00000008
.L_340:


//--------------------- .nv.callgraph             --------------------------
	.section	.nv.callgraph,"",@"SHT_CUDA_CALLGRAPH"
	.align	4
	.sectionentsize	8
	.align		4
        /*0000*/ 	.word	0x00000000
	.align		4
        /*0004*/ 	.word	0xffffffff
	.align		4
        /*0008*/ 	.word	0x00000000
	.align		4
        /*000c*/ 	.word	0xfffffffe
	.align		4
        /*0010*/ 	.word	0x00000000
	.align		4
        /*0014*/ 	.word	0xfffffffd
	.align		4
        /*0018*/ 	.word	0x00000000
	.align		4
        /*001c*/ 	.word	0xfffffffc


//--------------------- .nv.constant4             --------------------------
	.section	.nv.constant4,"a",@progbits
	.align	8
	.align		8
.nv.constant4:
        /*0000*/ 	.dword	_ZN34_INTERNAL_99228c83_4_k_cu_c77aa8eb4cuda3std3__45__cpo5beginE
	.align		8
        /*0008*/ 	.dword	_ZN34_INTERNAL_99228c83_4_k_cu_c77aa8eb4cuda3std3__45__cpo3endE
	.align		8
        /*0010*/ 	.dword	_ZN34_INTERNAL_99228c83_4_k_cu_c77aa8eb4cuda3std3__45__cpo6cbeginE
	.align		8
        /*0018*/ 	.dword	_ZN34_INTERNAL_99228c83_4_k_cu_c77aa8eb4cuda3std3__45__cpo4cendE
	.align		8
        /*0020*/ 	.dword	_ZN34_INTERNAL_99228c83_4_k_cu_c77aa8eb4cuda3std3__45__cpo6rbeginE
	.align		8
        /*0028*/ 	.dword	_ZN34_INTERNAL_99228c83_4_k_cu_c77aa8eb4cuda3std3__45__cpo4rendE
	.align		8
        /*0030*/ 	.dword	_ZN34_INTERNAL_99228c83_4_k_cu_c77aa8eb4cuda3std3__45__cpo7crbeginE
	.align		8
        /*0038*/ 	.dword	_ZN34_INTERNAL_99228c83_4_k_cu_c77aa8eb4cuda3std3__45__cpo5crendE
	.align		8
        /*0040*/ 	.dword	_ZN34_INTERNAL_99228c83_4_k_cu_c77aa8eb4cuda3std3__436_GLOBAL__N__99228c83_4_k_cu_c77aa8eb6ignoreE
	.align		8
        /*0048*/ 	.dword	_ZN34_INTERNAL_99228c83_4_k_cu_c77aa8eb4cuda3std3__419piecewise_constructE
	.align		8
        /*0050*/ 	.dword	_ZN34_INTERNAL_99228c83_4_k_cu_c77aa8eb4cuda3std3__48in_placeE
	.align		8
        /*0058*/ 	.dword	_ZN34_INTERNAL_99228c83_4_k_cu_c77aa8eb4cuda3std3__420unreachable_sentinelE
	.align		8
        /*0060*/ 	.dword	_ZN34_INTERNAL_99228c83_4_k_cu_c77aa8eb4cuda3std3__47nulloptE
	.align		8
        /*0068*/ 	.dword	_ZN34_INTERNAL_99228c83_4_k_cu_c77aa8eb4cuda3std3__48unexpectE
	.align		8
        /*0070*/ 	.dword	_ZN34_INTERNAL_99228c83_4_k_cu_c77aa8eb4cuda3std6ranges3__45__cpo4swapE
	.align		8
        /*0078*/ 	.dword	_ZN34_INTERNAL_99228c83_4_k_cu_c77aa8eb4cuda3std6ranges3__45__cpo9iter_moveE
	.align		8
        /*0080*/ 	.dword	_ZN34_INTERNAL_99228c83_4_k_cu_c77aa8eb4cuda3std6ranges3__45__cpo5beginE
	.align		8
        /*0088*/ 	.dword	_ZN34_INTERNAL_99228c83_4_k_cu_c77aa8eb4cuda3std6ranges3__45__cpo3endE
	.align		8
        /*0090*/ 	.dword	_ZN34_INTERNAL_99228c83_4_k_cu_c77aa8eb4cuda3std6ranges3__45__cpo6cbeginE
	.align		8
        /*0098*/ 	.dword	_ZN34_INTERNAL_99228c83_4_k_cu_c77aa8eb4cuda3std6ranges3__45__cpo4cendE
	.align		8
        /*00a0*/ 	.dword	_ZN34_INTERNAL_99228c83_4_k_cu_c77aa8eb4cuda3std6ranges3__45__cpo7advanceE
	.align		8
        /*00a8*/ 	.dword	_ZN34_INTERNAL_99228c83_4_k_cu_c77aa8eb4cuda3std6ranges3__45__cpo9iter_swapE
	.align		8
        /*00b0*/ 	.dword	_ZN34_INTERNAL_99228c83_4_k_cu_c77aa8eb4cuda3std6ranges3__45__cpo4nextE
	.align		8
        /*00b8*/ 	.dword	_ZN34_INTERNAL_99228c83_4_k_cu_c77aa8eb4cuda3std6ranges3__45__cpo4prevE
	.align		8
        /*00c0*/ 	.dword	_ZN34_INTERNAL_99228c83_4_k_cu_c77aa8eb4cuda3std6ranges3__45__cpo4dataE
	.align		8
        /*00c8*/ 	.dword	_ZN34_INTERNAL_99228c83_4_k_cu_c77aa8eb4cuda3std6ranges3__45__cpo5cdataE
	.align		8
        /*00d0*/ 	.dword	_ZN34_INTERNAL_99228c83_4_k_cu_c77aa8eb4cuda3std6ranges3__45__cpo4sizeE
	.align		8
        /*00d8*/ 	.dword	_ZN34_INTERNAL_99228c83_4_k_cu_c77aa8eb4cuda3std6ranges3__45__cpo5ssizeE
	.align		8
        /*00e0*/ 	.dword	_ZN34_INTERNAL_99228c83_4_k_cu_c77aa8eb4cuda3std6ranges3__45__cpo8distanceE
	.align		8
        /*00e8*/ 	.dword	_ZN34_INTERNAL_99228c83_4_k_cu_c77aa8eb6thrust24THRUST_300001_SM_1000_NS8cuda_cub3parE
	.align		8
        /*00f0*/ 	.dword	_ZN34_INTERNAL_99228c83_4_k_cu_c77aa8eb6thrust24THRUST_300001_SM_1000_NS8cuda_cub10par_nosyncE
	.align		8
        /*00f8*/ 	.dword	_ZN34_INTERNAL_99228c83_4_k_cu_c77aa8eb6thrust24THRUST_300001_SM_1000_NS6system6detail10sequential3seqE
	.align		8
        /*0100*/ 	.dword	_ZN34_INTERNAL_99228c83_4_k_cu_c77aa8eb6thrust24THRUST_300001_SM_1000_NS12placeholders2_1E
	.align		8
        /*0108*/ 	.dword	_ZN34_INTERNAL_99228c83_4_k_cu_c77aa8eb6thrust24THRUST_300001_SM_1000_NS12placeholders2_2E
	.align		8
        /*0110*/ 	.dword	_ZN34_INTERNAL_99228c83_4_k_cu_c77aa8eb6thrust24THRUST_300001_SM_1000_NS12placeholders2_3E
	.align		8
        /*0118*/ 	.dword	_ZN34_INTERNAL_99228c83_4_k_cu_c77aa8eb6thrust24THRUST_300001_SM_1000_NS12placeholders2_4E
	.align		8
        /*0120*/ 	.dword	_ZN34_INTERNAL_99228c83_4_k_cu_c77aa8eb6thrust24THRUST_300001_SM_1000_NS12placeholders2_5E
	.align		8
        /*0128*/ 	.dword	_ZN34_INTERNAL_99228c83_4_k_cu_c77aa8eb6thrust24THRUST_300001_SM_1000_NS12placeholders2_6E
	.align		8
        /*0130*/ 	.dword	_ZN34_INTERNAL_99228c83_4_k_cu_c77aa8eb6thrust24THRUST_300001_SM_1000_NS12placeholders2_7E
	.align		8
        /*0138*/ 	.dword	_ZN34_INTERNAL_99228c83_4_k_cu_c77aa8eb6thrust24THRUST_300001_SM_1000_NS12placeholders2_8E
	.align		8
        /*0140*/ 	.dword	_ZN34_INTERNAL_99228c83_4_k_cu_c77aa8eb6thrust24THRUST_300001_SM_1000_NS12placeholders2_9E
	.align		8
        /*0148*/ 	.dword	_ZN34_INTERNAL_99228c83_4_k_cu_c77aa8eb6thrust24THRUST_300001_SM_1000_NS12placeholders3_10E
	.align		8
        /*0150*/ 	.dword	_ZN34_INTERNAL_99228c83_4_k_cu_c77aa8eb6thrust24THRUST_300001_SM_1000_NS3seqE


//--------------------- .text._ZN3cub18CUB_300001_SM_10006detail6reduce28DeviceReduceSingleTileKernelINS2_10policy_hubIdyN4cuda3std3__44plusIdEEE10Policy1000EPdSC_iS9_ddNS7_10__identityEEEvT0_T1_T2_T3_T4_T6_ --------------------------
	.section	.text._ZN3cub18CUB_300001_SM_10006detail6reduce28DeviceReduceSingleTileKernelINS2_10policy_hubIdyN4cuda3std3__44plusIdEEE10Policy1000EPdSC_iS9_ddNS7_10__identityEEEvT0_T1_T2_T3_T4_T6_,"ax",@progbits
	.align	128
        .global         _ZN3cub18CUB_300001_SM_10006detail6reduce28DeviceReduceSingleTileKernelINS2_10policy_hubIdyN4cuda3std3__44plusIdEEE10Policy1000EPdSC_iS9_ddNS7_10__identityEEEvT0_T1_T2_T3_T4_T6_
        .type           _ZN3cub18CUB_300001_SM_10006detail6reduce28DeviceReduceSingleTileKernelINS2_10policy_hubIdyN4cuda3std3__44plusIdEEE10Policy1000EPdSC_iS9_ddNS7_10__identityEEEvT0_T1_T2_T3_T4_T6_,@function
        .size           _ZN3cub18CUB_300001_SM_10006detail6reduce28DeviceReduceSingleTileKernelINS2_10policy_hubIdyN4cuda3std3__44plusIdEEE10Policy1000EPdSC_iS9_ddNS7_10__identityEEEvT0_T1_T2_T3_T4_T6_,(.L_x_188 - _ZN3cub18CUB_300001_SM_10006detail6reduce28DeviceReduceSingleTileKernelINS2_10policy_hubIdyN4cuda3std3__44plusIdEEE10Policy1000EPdSC_iS9_ddNS7_10__identityEEEvT0_T1_T2_T3_T4_T6_)
        .other          _ZN3cub18CUB_300001_SM_10006detail6reduce28DeviceReduceSingleTileKernelINS2_10policy_hubIdyN4cuda3std3__44plusIdEEE10Policy1000EPdSC_iS9_ddNS7_10__identityEEEvT0_T1_T2_T3_T4_T6_,@"STO_CUDA_ENTRY STV_DEFAULT"
_ZN3cub18CUB_300001_SM_10006detail6reduce28DeviceReduceSingleTileKernelINS2_10policy_hubIdyN4cuda3std3__44plusIdEEE10Policy1000EPdSC_iS9_ddNS7_10__identityEEEvT0_T1_T2_T3_T4_T6_:
.text._ZN3cub18CUB_300001_SM_10006detail6reduce28DeviceReduceSingleTileKernelINS2_10policy_hubIdyN4cuda3std3__44plusIdEEE10Policy1000EPdSC_iS9_ddNS7_10__identityEEEvT0_T1_T2_T3_T4_T6_:
[----:B------:R-:W-:Y:S01]  /*0000*/  LDC R1, c[0x0][0x37c] ;  /* 0x0000df00ff017b82 */ /* 0x000fe20000000800 */
[----:B------:R-:W0:Y:S01]  /*0010*/  LDCU UR4, c[0x0][0x390] ;  /* 0x00007200ff0477ac */ /* 0x000e220008000800 */
[----:B------:R-:W1:Y:S01]  /*0020*/  LDCU.64 UR6, c[0x0][0x358] ;  /* 0x00006b00ff0677ac */ /* 0x000e620008000a00 */
[----:B0-----:R-:W-:-:S05]  /*0030*/  IMAD.U32 R4, RZ, RZ, UR4 ;  /* 0x00000004ff047e24 */ /* 0x001fca000f8e00ff */
[----:B------:R-:W-:-:S13]  /*0040*/  ISETP.NE.AND P0, PT, R4, RZ, PT ;  /* 0x000000ff0400720c */ /* 0x000fda0003f05270 */
[----:B-1----:R-:W-:Y:S05]  /*0050*/  @P0 BRA `(.L_x_0) ;  /* 0x00000000001c0947 */ /* 0x002fea0003800000 */
[----:B------:R-:W0:Y:S02]  /*0060*/  S2R R0, SR_TID.X ;  /* 0x0000000000007919 */ /* 0x000e240000002100 */
[----:B0-----:R-:W-:-:S13]  /*0070*/  ISETP.NE.AND P0, PT, R0, RZ, PT ;  /* 0x000000ff0000720c */ /* 0x001fda0003f05270 */
[----:B------:R-:W-:Y:S05]  /*0080*/  @P0 EXIT ;  /* 0x000000000000094d */ /* 0x000fea0003800000 */
[----:B------:R-:W0:Y:S08]  /*0090*/  LDC.64 R2, c[0x0][0x388] ;  /* 0x0000e200ff027b82 */ /* 0x000e300000000a00 */
[----:B------:R-:W0:Y:S02]  /*00a0*/  LDC.64 R4, c[0x0][0x398] ;  /* 0x0000e600ff047b82 */ /* 0x000e240000000a00 */
[----:B0-----:R-:W-:Y:S01]  /*00b0*/  STG.E.64 desc[UR6][R2.64], R4 ;  /* 0x0000000402007986 */ /* 0x001fe2000c101b06 */
[----:B------:R-:W-:Y:S05]  /*00c0*/  EXIT ;  /* 0x000000000000794d */ /* 0x000fea0003800000 */
.L_x_0:
[----:B------:R-:W-:Y:S01]  /*00d0*/  ISETP.GT.AND P0, PT, R4, 0xdff, PT ;  /* 0x00000dff0400780c */ /* 0x000fe20003f04270 */
[----:B------:R-:W-:-:S12]  /*00e0*/  BSSY.RECONVERGENT B0, `(.L_x_1) ;  /* 0x0000242000007945 */ /* 0x000fd80003800200 */
[----:B------:R-:W-:Y:S05]  /*00f0*/  @P0 BRA `(.L_x_2) ;  /* 0x0000001400180947 */ /* 0x000fea0003800000 */
[----:B------:R-:W0:Y:S01]  /*0100*/  S2R R5, SR_TID.X ;  /* 0x0000000000057919 */ /* 0x000e220000002100 */
[----:B------:R-:W-:Y:S01]  /*0110*/  BSSY.RECONVERGENT B1, `(.L_x_3) ;  /* 0x0000009000017945 */ /* 0x000fe20003800200 */
[----:B------:R-:W-:Y:S02]  /*0120*/  CS2R R2, SRZ ;  /* 0x0000000000027805 */ /* 0x000fe4000001ff00 */
[----:B0-----:R-:W-:Y:S01]  /*0130*/  ISETP.GE.AND P0, PT, R5, R4, PT ;  /* 0x000000040500720c */ /* 0x001fe20003f06270 */
[----:B------:R-:W-:-:S12]  /*0140*/  IMAD.MOV.U32 R7, RZ, RZ, R5 ;  /* 0x000000ffff077224 */ /* 0x000fd800078e0005 */
[----:B------:R-:W-:Y:S05]  /*0150*/  @P0 BRA `(.L_x_4) ;  /* 0x0000000000100947 */ /* 0x000fea0003800000 */
[----:B------:R-:W0:Y:S02]  /*0160*/  LDC.64 R2, c[0x0][0x380] ;  /* 0x0000e000ff027b82 */ /* 0x000e240000000a00 */
[----:B0-----:R-:W-:-:S06]  /*0170*/  IMAD.WIDE.U32 R2, R5, 0x8, R2 ;  /* 0x0000000805027825 */ /* 0x001fcc00078e0002 */
[----:B------:R-:W5:Y:S01]  /*0180*/  LDG.E.64.CONSTANT R2, desc[UR6][R2.64] ;  /* 0x0000000602027981 */ /* 0x000f62000c1e9b00 */
[----:B------:R-:W-:-:S07]  /*0190*/  VIADD R7, R5, 0x200 ;  /* 0x0000020005077836 */ /* 0x000fce0000000000 */
.L_x_4:
[----:B------:R-:W-:Y:S05]  /*01a0*/  BSYNC.RECONVERGENT B1 ;  /* 0x0000000000017941 */ /* 0x000fea0003800200 */
.L_x_3:
[----:B------:R-:W-:Y:S01]  /*01b0*/  ISETP.GE.AND P0, PT, R7, R4, PT ;  /* 0x000000040700720c */ /* 0x000fe20003f06270 */
[----:B------:R-:W-:-:S12]  /*01c0*/  BSSY.RECONVERGENT B1, `(.L_x_5) ;  /* 0x0000076000017945 */ /* 0x000fd80003800200 */
[----:B------:R-:W-:Y:S05]  /*01d0*/  @P0 BRA `(.L_x_6) ;  /* 0x0000000400d00947 */ /* 0x000fea0003800000 */
[----:B------:R-:W-:Y:S01]  /*01e0*/  LOP3.LUT R9, RZ, R7, RZ, 0x33, !PT ;  /* 0x00000007ff097212 */ /* 0x000fe200078e33ff */
[----:B------:R-:W-:Y:S04]  /*01f0*/  BSSY.RECONVERGENT B2, `(.L_x_7) ;  /* 0x0000017000027945 */ /* 0x000fe80003800200 */
[----:B------:R-:W-:-:S05]  /*0200*/  IMAD.IADD R0, R9, 0x1, R4 ;  /* 0x0000000109007824 */ /* 0x000fca00078e0204 */
[C---:B------:R-:W-:Y:S02]  /*0210*/  LOP3.LUT R6, R0.reuse, 0x600, RZ, 0xc0, !PT ;  /* 0x0000060000067812 */ /* 0x040fe400078ec0ff */
[----:B------:R-:W-:Y:S02]  /*0220*/  ISETP.GE.U32.AND P0, PT, R0, 0x600, PT ;  /* 0x000006000000780c */ /* 0x000fe40003f06070 */
[----:B------:R-:W-:-:S13]  /*0230*/  ISETP.NE.AND P1, PT, R6, 0x600, PT ;  /* 0x000006000600780c */ /* 0x000fda0003f25270 */
[----:B------:R-:W-:Y:S05]  /*0240*/  @!P1 BRA `(.L_x_8) ;  /* 0x0000000000449947 */ /* 0x000fea0003800000 */
[----:B------:R-:W0:Y:S01]  /*0250*/  LDC.64 R8, c[0x0][0x380] ;  /* 0x0000e000ff087b82 */ /* 0x000e220000000a00 */
[----:B------:R-:W-:-:S04]  /*0260*/  LEA.HI R0, R0, 0x1, RZ, 0x17 ;  /* 0x0000000100007811 */ /* 0x000fc800078fb8ff */
[----:B------:R-:W-:-:S05]  /*0270*/  LOP3.LUT R0, R0, 0x3, RZ, 0xc0, !PT ;  /* 0x0000000300007812 */ /* 0x000fca00078ec0ff */
[----:B------:R-:W-:Y:S02]  /*0280*/  IMAD.MOV R0, RZ, RZ, -R0 ;  /* 0x000000ffff007224 */ /* 0x000fe400078e0a00 */
[----:B0-----:R-:W-:-:S04]  /*0290*/  IMAD.WIDE.U32 R8, R7, 0x8, R8 ;  /* 0x0000000807087825 */ /* 0x001fc800078e0008 */
[----:B------:R-:W-:Y:S02]  /*02a0*/  IMAD.MOV.U32 R6, RZ, RZ, R8 ;  /* 0x000000ffff067224 */ /* 0x000fe400078e0008 */
[----:B------:R-:W-:-:S07]  /*02b0*/  IMAD.MOV.U32 R11, RZ, RZ, R9 ;  /* 0x000000ffff0b7224 */ /* 0x000fce00078e0009 */
.L_x_9:
[----:B------:R-:W-:Y:S02]  /*02c0*/  IMAD.MOV.U32 R8, RZ, RZ, R6 ;  /* 0x000000ffff087224 */ /* 0x000fe400078e0006 */
[----:B------:R-:W-:-:S06]  /*02d0*/  IMAD.MOV.U32 R9, RZ, RZ, R11 ;  /* 0x000000ffff097224 */ /* 0x000fcc00078e000b */
[----:B------:R-:W2:Y:S01]  /*02e0*/  LDG.E.64.CONSTANT R8, desc[UR6][R8.64] ;  /* 0x0000000608087981 */ /* 0x000ea2000c1e9b00 */
[----:B------:R-:W-:Y:S01]  /*02f0*/  VIADD R0, R0, 0x1 ;  /* 0x0000000100007836 */ /* 0x000fe20000000000 */
[----:B------:R-:W-:Y:S01]  /*0300*/  IADD3 R6, P2, PT, R6, 0x1000, RZ ;  /* 0x0000100006067810 */ /* 0x000fe20007f5e0ff */
[----:B------:R-:W-:-:S03]  /*0310*/  VIADD R7, R7, 0x200 ;  /* 0x0000020007077836 */ /* 0x000fc60000000000 */
[----:B------:R-:W-:Y:S01]  /*0320*/  ISETP.NE.AND P1, PT, R0, RZ, PT ;  /* 0x000000ff0000720c */ /* 0x000fe20003f25270 */
[----:B------:R-:W-:Y:S01]  /*0330*/  IMAD.X R11, RZ, RZ, R11, P2 ;  /* 0x000000ffff0b7224 */ /* 0x000fe200010e060b */
[----:B--2--5:R-:W-:-:S11]  /*0340*/  DADD R2, R8, R2 ;  /* 0x0000000008027229 */ /* 0x024fd60000000002 */
[----:B------:R-:W-:Y:S05]  /*0350*/  @P1 BRA `(.L_x_9) ;  /* 0xfffffffc00d81947 */ /* 0x000fea000383ffff */
.L_x_8:
[----:B------:R-:W-:Y:S05]  /*0360*/  BSYNC.RECONVERGENT B2 ;  /* 0x0000000000027941 */ /* 0x000fea0003800200 */
.L_x_7:
[----:B------:R-:W-:Y:S05]  /*0370*/  @!P0 BRA `(.L_x_6) ;  /* 0x0000000400688947 */ /* 0x000fea0003800000 */
[----:B------:R-:W-:Y:S01]  /*0380*/  IMAD.IADD R0, R4, 0x1, -R7 ;  /* 0x0000000104007824 */ /* 0x000fe200078e0a07 */
[----:B------:R-:W-:Y:S01]  /*0390*/  BSSY.RECONVERGENT B2, `(.L_x_10) ;  /* 0x0000031000027945 */ /* 0x000fe20003800200 */
[----:B------:R-:W-:-:S03]  /*03a0*/  PLOP3.LUT P0, PT, PT, PT, PT, 0x80, 0x8 ;  /* 0x000000000008781c */ /* 0x000fc60003f0f070 */
[----:B------:R-:W-:-:S13]  /*03b0*/  ISETP.GT.AND P1, PT, R0, 0x1800, PT ;  /* 0x000018000000780c */ /* 0x000fda0003f24270 */
[----:B------:R-:W-:Y:S05]  /*03c0*/  @!P1 BRA `(.L_x_11) ;  /* 0x0000000000b49947 */ /* 0x000fea0003800000 */
[----:B------:R-:W-:Y:S01]  /*03d0*/  PLOP3.LUT P0, PT, PT, PT, PT, 0x8, 0x80 ;  /* 0x000000000080781c */ /* 0x000fe20003f0e170 */
[----:B------:R-:W-:-:S12]  /*03e0*/  VIADD R0, R4, 0xffffe800 ;  /* 0xffffe80004007836 */ /* 0x000fd80000000000 */
.L_x_12:
[----:B------:R-:W0:Y:S02]  /*03f0*/  LDC.64 R32, c[0x0][0x380] ;  /* 0x0000e000ff207b82 */ /* 0x000e240000000a00 */
[----:B0-----:R-:W-:-:S05]  /*0400*/  IMAD.WIDE R14, R7, 0x8, R32 ;  /* 0x00000008070e7825 */ /* 0x001fca00078e0220 */
[----:B------:R-:W2:Y:S04]  /*0410*/  LDG.E.64.CONSTANT R8, desc[UR6][R14.64] ;  /* 0x000000060e087981 */ /* 0x000ea8000c1e9b00 */
[----:B------:R-:W3:Y:S04]  /*0420*/  LDG.E.64.CONSTANT R10, desc[UR6][R14.64+0x1000] ;  /* 0x001000060e0a7981 */ /* 0x000ee8000c1e9b00 */
[----:B------:R-:W4:Y:S01]  /*0430*/  LDG.E.64.CONSTANT R12, desc[UR6][R14.64+0x2000] ;  /* 0x002000060e0c7981 */ /* 0x000f22000c1e9b00 */
[----:B------:R-:W-:-:S03]  /*0440*/  VIADD R41, R7, 0x800 ;  /* 0x0000080007297836 */ /* 0x000fc60000000000 */
[----:B------:R-:W4:Y:S01]  /*0450*/  LDG.E.64.CONSTANT R30, desc[UR6][R14.64+0x3000] ;  /* 0x003000060e1e7981 */ /* 0x000f22000c1e9b00 */
[----:B------:R-:W-:-:S05]  /*0460*/  IMAD.WIDE R40, R41, 0x8, R32 ;  /* 0x0000000829287825 */ /* 0x000fca00078e0220 */
[----:B------:R-:W4:Y:S04]  /*0470*/  LDG.E.64.CONSTANT R28, desc[UR6][R40.64] ;  /* 0x00000006281c7981 */ /* 0x000f28000c1e9b00 */
[----:B------:R-:W4:Y:S04]  /*0480*/  LDG.E.64.CONSTANT R26, desc[UR6][R40.64+0x1000] ;  /* 0x00100006281a7981 */ /* 0x000f28000c1e9b00 */
        /* <DEDUP_REMOVED lines=12> */
[----:B------:R-:W4:Y:S04]  /*0550*/  LDG.E.64.CONSTANT R34, desc[UR6][R44.64+0x2000] ;  /* 0x002000062c227981 */ /* 0x000f28000c1e9b00 */
[----:B------:R-:W4:Y:S01]  /*0560*/  LDG.E.64.CONSTANT R32, desc[UR6][R44.64+0x3000] ;  /* 0x003000062c207981 */ /* 0x000f22000c1e9b00 */
[----:B------:R-:W-:-:S05]  /*0570*/  VIADD R7, R7, 0x2000 ;  /* 0x0000200007077836 */ /* 0x000fca0000000000 */
[----:B------:R-:W-:Y:S01]  /*0580*/  ISETP.GE.AND P1, PT, R7, R0, PT ;  /* 0x000000000700720c */ /* 0x000fe20003f26270 */
[----:B--2--5:R-:W-:-:S08]  /*0590*/  DADD R8, R8, R2 ;  /* 0x0000000008087229 */ /* 0x024fd00000000002 */
[----:B---3--:R-:W-:-:S08]  /*05a0*/  DADD R8, R8, R10 ;  /* 0x0000000008087229 */ /* 0x008fd0000000000a */
[----:B----4-:R-:W-:-:S08]  /*05b0*/  DADD R8, R8, R12 ;  /* 0x0000000008087229 */ /* 0x010fd0000000000c */
[----:B------:R-:W-:-:S08]  /*05c0*/  DADD R8, R8, R30 ;  /* 0x0000000008087229 */ /* 0x000fd0000000001e */
        /* <DEDUP_REMOVED lines=11> */
[----:B------:R-:W-:Y:S01]  /*0680*/  DADD R2, R8, R32 ;  /* 0x0000000008027229 */ /* 0x000fe20000000020 */
[----:B------:R-:W-:Y:S10]  /*0690*/  @!P1 BRA `(.L_x_12) ;  /* 0xfffffffc00549947 */ /* 0x000ff4000383ffff */
.L_x_11:
[----:B------:R-:W-:Y:S05]  /*06a0*/  BSYNC.RECONVERGENT B2 ;  /* 0x0000000000027941 */ /* 0x000fea0003800200 */
.L_x_10:
[----:B------:R-:W-:Y:S01]  /*06b0*/  IMAD.IADD R0, R4, 0x1, -R7 ;  /* 0x0000000104007824 */ /* 0x000fe200078e0a07 */
[----:B------:R-:W-:Y:S04]  /*06c0*/  BSSY.RECONVERGENT B2, `(.L_x_13) ;  /* 0x0000019000027945 */ /* 0x000fe80003800200 */
[----:B------:R-:W-:-:S13]  /*06d0*/  ISETP.GT.AND P1, PT, R0, 0x800, PT ;  /* 0x000008000000780c */ /* 0x000fda0003f24270 */
[----:B------:R-:W-:Y:S05]  /*06e0*/  @!P1 BRA `(.L_x_14) ;  /* 0x0000000000589947 */ /* 0x000fea0003800000 */
        /* <DEDUP_REMOVED lines=12> */
[----:B------:R-:W-:Y:S01]  /*07b0*/  PLOP3.LUT P0, PT, PT, PT, PT, 0x8, 0x80 ;  /* 0x000000000080781c */ /* 0x000fe20003f0e170 */
[----:B------:R-:W-:Y:S01]  /*07c0*/  VIADD R7, R7, 0x1000 ;  /* 0x0000100007077836 */ /* 0x000fe20000000000 */
[----:B--2--5:R-:W-:-:S08]  /*07d0*/  DADD R10, R2, R10 ;  /* 0x00000000020a7229 */ /* 0x024fd0000000000a */
[----:B---3--:R-:W-:-:S08]  /*07e0*/  DADD R10, R10, R12 ;  /* 0x000000000a0a7229 */ /* 0x008fd0000000000c */
[----:B----4-:R-:W-:-:S08]  /*07f0*/  DADD R10, R10, R14 ;  /* 0x000000000a0a7229 */ /* 0x010fd0000000000e */
[----:B------:R-:W-:-:S08]  /*0800*/  DADD R10, R10, R16 ;  /* 0x000000000a0a7229 */ /* 0x000fd00000000010 */
[----:B------:R-:W-:-:S08]  /*0810*/  DADD R10, R10, R20 ;  /* 0x000000000a0a7229 */ /* 0x000fd00000000014 */
[----:B------:R-:W-:-:S08]  /*0820*/  DADD R10, R10, R22 ;  /* 0x000000000a0a7229 */ /* 0x000fd00000000016 */
[----:B------:R-:W-:-:S08]  /*0830*/  DADD R10, R10, R24 ;  /* 0x000000000a0a7229 */ /* 0x000fd00000000018 */
[----:B------:R-:W-:-:S11]  /*0840*/  DADD R2, R10, R26 ;  /* 0x000000000a027229 */ /* 0x000fd6000000001a */
.L_x_14:
[----:B------:R-:W-:Y:S05]  /*0850*/  BSYNC.RECONVERGENT B2 ;  /* 0x0000000000027941 */ /* 0x000fea0003800200 */
.L_x_13:
[----:B------:R-:W-:-:S13]  /*0860*/  ISETP.LT.OR P0, PT, R7, R4, P0 ;  /* 0x000000040700720c */ /* 0x000fda0000701670 */
[----:B------:R-:W-:Y:S05]  /*0870*/  @!P0 BRA `(.L_x_6) ;  /* 0x0000000000288947 */ /* 0x000fea0003800000 */
[----:B------:R-:W0:Y:S02]  /*0880*/  LDC.64 R8, c[0x0][0x380] ;  /* 0x0000e000ff087b82 */ /* 0x000e240000000a00 */
[----:B0-----:R-:W-:-:S05]  /*0890*/  IMAD.WIDE R6, R7, 0x8, R8 ;  /* 0x0000000807067825 */ /* 0x001fca00078e0208 */
[----:B------:R-:W2:Y:S04]  /*08a0*/  LDG.E.64.CONSTANT R8, desc[UR6][R6.64] ;  /* 0x0000000606087981 */ /* 0x000ea8000c1e9b00 */
[----:B------:R-:W3:Y:S04]  /*08b0*/  LDG.E.64.CONSTANT R10, desc[UR6][R6.64+0x1000] ;  /* 0x00100006060a7981 */ /* 0x000ee8000c1e9b00 */
[----:B------:R-:W4:Y:S04]  /*08c0*/  LDG.E.64.CONSTANT R12, desc[UR6][R6.64+0x2000] ;  /* 0x00200006060c7981 */ /* 0x000f28000c1e9b00 */
[----:B------:R-:W4:Y:S01]  /*08d0*/  LDG.E.64.CONSTANT R14, desc[UR6][R6.64+0x3000] ;  /* 0x00300006060e7981 */ /* 0x000f22000c1e9b00 */
[----:B--2--5:R-:W-:-:S08]  /*08e0*/  DADD R8, R2, R8 ;  /* 0x0000000002087229 */ /* 0x024fd00000000008 */
[----:B---3--:R-:W-:-:S08]  /*08f0*/  DADD R8, R8, R10 ;  /* 0x0000000008087229 */ /* 0x008fd0000000000a */
[----:B----4-:R-:W-:-:S08]  /*0900*/  DADD R8, R8, R12 ;  /* 0x0000000008087229 */ /* 0x010fd0000000000c */
[----:B------:R-:W-:-:S11]  /*0910*/  DADD R2, R8, R14 ;  /* 0x0000000008027229 */ /* 0x000fd6000000000e */
.L_x_6:
[----:B------:R-:W-:Y:S05]  /*0920*/  BSYNC.RECONVERGENT B1 ;  /* 0x0000000000017941 */ /* 0x000fea0003800200 */
.L_x_5:
[----:B------:R-:W-:-:S13]  /*0930*/  ISETP.GE.AND P0, PT, R4, 0x200, PT ;  /* 0x000002000400780c */ /* 0x000fda0003f06270 */
[----:B------:R-:W-:Y:S05]  /*0940*/  @!P0 BRA `(.L_x_15) ;  /* 0x0000000400148947 */ /* 0x000fea0003800000 */
[----:B------:R-:W0:Y:S01]  /*0950*/  S2R R12, SR_LANEID ;  /* 0x00000000000c7919 */ /* 0x000e220000000000 */
[----:B-----5:R-:W-:Y:S04]  /*0960*/  SHFL.DOWN PT, R6, R2, 0x1, 0x1f ;  /* 0x08201f0002067f89 */ /* 0x020fe800000e0000 */
[----:B------:R-:W1:Y:S02]  /*0970*/  SHFL.DOWN PT, R7, R3, 0x1, 0x1f ;  /* 0x08201f0003077f89 */ /* 0x000e6400000e0000 */
[----:B-1----:R-:W-:Y:S01]  /*0980*/  DADD R6, R6, R2 ;  /* 0x0000000006067229 */ /* 0x002fe20000000002 */
[C---:B0-----:R-:W-:Y:S02]  /*0990*/  ISETP.GT.AND P0, PT, R12.reuse, 0x1e, PT ;  /* 0x0000001e0c00780c */ /* 0x041fe40003f04270 */
[----:B------:R-:W-:-:S07]  /*09a0*/  ISETP.NE.AND P1, PT, R12, RZ, PT ;  /* 0x000000ff0c00720c */ /* 0x000fce0003f25270 */
[----:B------:R-:W-:Y:S02]  /*09b0*/  FSEL R8, R2, R6, P0 ;  /* 0x0000000602087208 */ /* 0x000fe40000000000 */
[----:B------:R-:W-:Y:S02]  /*09c0*/  FSEL R9, R3, R7, P0 ;  /* 0x0000000703097208 */ /* 0x000fe40000000000 */
[----:B------:R-:W-:Y:S01]  /*09d0*/  ISETP.GT.AND P0, PT, R12, 0x1d, PT ;  /* 0x0000001d0c00780c */ /* 0x000fe20003f04270 */
[----:B------:R-:W-:Y:S01]  /*09e0*/  SHFL.DOWN PT, R6, R8, 0x2, 0x1f ;  /* 0x08401f0008067f89 */ /* 0x000fe200000e0000 */
[----:B------:R-:W-:Y:S02]  /*09f0*/  @!P1 MOV R4, 0x400 ;  /* 0x0000040000049802 */ /* 0x000fe40000000f00 */
[----:B------:R-:W-:Y:S01]  /*0a00*/  @!P1 SHF.R.U32.HI R0, RZ, 0x2, R5 ;  /* 0x00000002ff009819 */ /* 0x000fe20000011605 */
[----:B------:R-:W0:Y:S03]  /*0a10*/  SHFL.DOWN PT, R7, R9, 0x2, 0x1f ;  /* 0x08401f0009077f89 */ /* 0x000e2600000e0000 */
[----:B------:R-:W-:Y:S01]  /*0a20*/  @!P1 LOP3.LUT R0, R0, 0xf8, RZ, 0xc0, !PT ;  /* 0x000000f800009812 */ /* 0x000fe200078ec0ff */
[----:B0-----:R-:W-:-:S10]  /*0a30*/  DADD R6, R6, R8 ;  /* 0x0000000006067229 */ /* 0x001fd40000000008 */
[----:B------:R-:W-:Y:S02]  /*0a40*/  FSEL R6, R8, R6, P0 ;  /* 0x0000000608067208 */ /* 0x000fe40000000000 */
[----:B------:R-:W-:Y:S02]  /*0a50*/  FSEL R7, R9, R7, P0 ;  /* 0x0000000709077208 */ /* 0x000fe40000000000 */
[----:B------:R-:W-:Y:S01]  /*0a60*/  ISETP.GT.AND P0, PT, R12, 0x1b, PT ;  /* 0x0000001b0c00780c */ /* 0x000fe20003f04270 */
[----:B------:R-:W-:Y:S04]  /*0a70*/  SHFL.DOWN PT, R2, R6, 0x4, 0x1f ;  /* 0x08801f0006027f89 */ /* 0x000fe800000e0000 */
[----:B------:R-:W0:Y:S01]  /*0a80*/  SHFL.DOWN PT, R3, R7, 0x4, 0x1f ;  /* 0x08801f0007037f89 */ /* 0x000e2200000e0000 */
[----:B------:R-:W1:Y:S01]  /*0a90*/  @!P1 S2R R9, SR_CgaCtaId ;  /* 0x0000000000099919 */ /* 0x000e620000008800 */
[----:B0-----:R-:W-:-:S10]  /*0aa0*/  DADD R2, R2, R6 ;  /* 0x0000000002027229 */ /* 0x001fd40000000006 */
[----:B------:R-:W-:Y:S02]  /*0ab0*/  FSEL R10, R6, R2, P0 ;  /* 0x00000002060a7208 */ /* 0x000fe40000000000 */
[----:B------:R-:W-:Y:S02]  /*0ac0*/  FSEL R11, R7, R3, P0 ;  /* 0x00000003070b7208 */ /* 0x000fe40000000000 */
[----:B------:R-:W-:Y:S01]  /*0ad0*/  ISETP.GT.AND P0, PT, R12, 0x17, PT ;  /* 0x000000170c00780c */ /* 0x000fe20003f04270 */
[----:B------:R-:W-:Y:S04]  /*0ae0*/  SHFL.DOWN PT, R2, R10, 0x8, 0x1f ;  /* 0x09001f000a027f89 */ /* 0x000fe800000e0000 */
[----:B------:R-:W0:Y:S02]  /*0af0*/  SHFL.DOWN PT, R3, R11, 0x8, 0x1f ;  /* 0x09001f000b037f89 */ /* 0x000e2400000e0000 */
[----:B0-----:R-:W-:-:S10]  /*0b00*/  DADD R2, R2, R10 ;  /* 0x0000000002027229 */ /* 0x001fd4000000000a */
[----:B------:R-:W-:Y:S02]  /*0b10*/  FSEL R6, R10, R2, P0 ;  /* 0x000000020a067208 */ /* 0x000fe40000000000 */
[----:B------:R-:W-:Y:S02]  /*0b20*/  FSEL R7, R11, R3, P0 ;  /* 0x000000030b077208 */ /* 0x000fe40000000000 */
[----:B-1----:R-:W-:Y:S01]  /*0b30*/  @!P1 LEA R11, R9, R4, 0x18 ;  /* 0x00000004090b9211 */ /* 0x002fe200078ec0ff */
[----:B------:R-:W-:Y:S01]  /*0b40*/  SHFL.DOWN PT, R2, R6, 0x10, 0x1f ;  /* 0x0a001f0006027f89 */ /* 0x000fe200000e0000 */
[----:B------:R-:W-:-:S03]  /*0b50*/  ISETP.NE.AND P0, PT, R5, RZ, PT ;  /* 0x000000ff0500720c */ /* 0x000fc60003f05270 */
[----:B------:R-:W0:Y:S01]  /*0b60*/  SHFL.DOWN PT, R3, R7, 0x10, 0x1f ;  /* 0x0a001f0007037f89 */ /* 0x000e2200000e0000 */
[----:B------:R-:W-:Y:S01]  /*0b70*/  @!P1 IMAD.IADD R11, R0, 0x1, R11 ;  /* 0x00000001000b9824 */ /* 0x000fe200078e020b */
[----:B0-----:R-:W-:-:S07]  /*0b80*/  DADD R8, R2, R6 ;  /* 0x0000000002087229 */ /* 0x001fce0000000006 */
[----:B------:R1:W-:Y:S01]  /*0b90*/  @!P1 STS.64 [R11+0x10], R8 ;  /* 0x000010080b009388 */ /* 0x0003e20000000a00 */
[----:B------:R-:W-:Y:S01]  /*0ba0*/  BAR.SYNC.DEFER_BLOCKING 0x0 ;  /* 0x0000000000007b1d */ /* 0x000fe20000010000 */
[----:B------:R-:W-:-:S04]  /*0bb0*/  ISETP.GT.AND P1, PT, R12, 0xf, PT ;  /* 0x0000000f0c00780c */ /* 0x000fc80003f24270 */
[----:B------:R-:W-:Y:S02]  /*0bc0*/  FSEL R2, R6, R8, P1 ;  /* 0x0000000806027208 */ /* 0x000fe40000800000 */
[----:B------:R-:W-:Y:S01]  /*0bd0*/  FSEL R3, R7, R9, P1 ;  /* 0x0000000907037208 */ /* 0x000fe20000800000 */
[----:B------:R-:W-:Y:S06]  /*0be0*/  @P0 BRA `(.L_x_16) ;  /* 0x0000001800440947 */ /* 0x000fec0003800000 */
[----:B------:R-:W0:Y:S01]  /*0bf0*/  S2UR UR5, SR_CgaCtaId ;  /* 0x00000000000579c3 */ /* 0x000e220000008800 */
[----:B------:R-:W-:Y:S02]  /*0c00*/  UMOV UR4, 0x400 ;  /* 0x0000040000047882 */ /* 0x000fe40000000000 */
[----:B0-----:R-:W-:-:S09]  /*0c10*/  ULEA UR4, UR5, UR4, 0x18 ;  /* 0x0000000405047291 */ /* 0x001fd2000f8ec0ff */
[----:B------:R-:W0:Y:S04]  /*0c20*/  LDS.64 R4, [UR4+0x18] ;  /* 0x00001804ff047984 */ /* 0x000e280008000a00 */
[----:B-1----:R-:W1:Y:S04]  /*0c30*/  LDS.128 R8, [UR4+0x20] ;  /* 0x00002004ff087984 */ /* 0x002e680008000c00 */
[----:B------:R-:W2:Y:S01]  /*0c40*/  LDS.128 R12, [UR4+0x30] ;  /* 0x00003004ff0c7984 */ /* 0x000ea20008000c00 */
[----:B0-----:R-:W-:-:S03]  /*0c50*/  DADD R2, R2, R4 ;  /* 0x0000000002027229 */ /* 0x001fc60000000004 */
[----:B------:R-:W0:Y:S05]  /*0c60*/  LDS.128 R4, [UR4+0x40] ;  /* 0x00004004ff047984 */ /* 0x000e2a0008000c00 */
[----:B-1----:R-:W-:-:S08]  /*0c70*/  DADD R2, R2, R8 ;  /* 0x0000000002027229 */ /* 0x002fd00000000008 */
[----:B------:R-:W-:Y:S01]  /*0c80*/  DADD R2, R2, R10 ;  /* 0x0000000002027229 */ /* 0x000fe2000000000a */
[----:B------:R-:W1:Y:S07]  /*0c90*/  LDS.128 R8, [UR4+0x50] ;  /* 0x00005004ff087984 */ /* 0x000e6e0008000c00 */
[----:B--2---:R-:W-:-:S08]  /*0ca0*/  DADD R2, R2, R12 ;  /* 0x0000000002027229 */ /* 0x004fd0000000000c */
[----:B------:R-:W-:Y:S01]  /*0cb0*/  DADD R2, R2, R14 ;  /* 0x0000000002027229 */ /* 0x000fe2000000000e */
[----:B------:R-:W2:Y:S07]  /*0cc0*/  LDS.128 R12, [UR4+0x60] ;  /* 0x00006004ff0c7984 */ /* 0x000eae0008000c00 */
[----:B0-----:R-:W-:-:S08]  /*0cd0*/  DADD R2, R2, R4 ;  /* 0x0000000002027229 */ /* 0x001fd00000000004 */
[----:B------:R-:W-:Y:S01]  /*0ce0*/  DADD R2, R2, R6 ;  /* 0x0000000002027229 */ /* 0x000fe20000000006 */
[----:B------:R-:W0:Y:S07]  /*0cf0*/  LDS.128 R4, [UR4+0x70] ;  /* 0x00007004ff047984 */ /* 0x000e2e0008000c00 */
[----:B-1----:R-:W-:-:S08]  /*0d00*/  DADD R2, R2, R8 ;  /* 0x0000000002027229 */ /* 0x002fd00000000008 */
[----:B------:R-:W-:Y:S01]  /*0d10*/  DADD R2, R2, R10 ;  /* 0x0000000002027229 */ /* 0x000fe2000000000a */
[----:B------:R-:W1:Y:S07]  /*0d20*/  LDS.128 R8, [UR4+0x80] ;  /* 0x00008004ff087984 */ /* 0x000e6e0008000c00 */
[----:B--2---:R-:W-:-:S08]  /*0d30*/  DADD R2, R2, R12 ;  /* 0x0000000002027229 */ /* 0x004fd0000000000c */
[----:B------:R-:W-:-:S08]  /*0d40*/  DADD R2, R2, R14 ;  /* 0x0000000002027229 */ /* 0x000fd0000000000e */
[----:B0-----:R-:W-:-:S08]  /*0d50*/  DADD R2, R2, R4 ;  /* 0x0000000002027229 */ /* 0x001fd00000000004 */
[----:B------:R-:W-:-:S08]  /*0d60*/  DADD R2, R2, R6 ;  /* 0x0000000002027229 */ /* 0x000fd00000000006 */
[----:B-1----:R-:W-:-:S08]  /*0d70*/  DADD R2, R2, R8 ;  /* 0x0000000002027229 */ /* 0x002fd00000000008 */
[----:B------:R-:W-:Y:S01]  /*0d80*/  DADD R2, R2, R10 ;  /* 0x0000000002027229 */ /* 0x000fe2000000000a */
[----:B------:R-:W-:Y:S10]  /*0d90*/  BRA `(.L_x_16) ;  /* 0x0000001400d87947 */ /* 0x000ff40003800000 */
.L_x_15:
[----:B------:R-:W-:Y:S01]  /*0da0*/  LOP3.LUT R0, R5, 0x3e0, RZ, 0xc0, !PT ;  /* 0x000003e005007812 */ /* 0x000fe200078ec0ff */
[----:B------:R-:W0:Y:S03]  /*0db0*/  S2R R10, SR_LANEID ;  /* 0x00000000000a7919 */ /* 0x000e260000000000 */
[----:B------:R-:W-:Y:S01]  /*0dc0*/  LOP3.LUT R9, RZ, R0, RZ, 0x33, !PT ;  /* 0x00000000ff097212 */ /* 0x000fe200078e33ff */
[----:B------:R-:W-:-:S04]  /*0dd0*/  VIADD R7, R0, 0x20 ;  /* 0x0000002000077836 */ /* 0x000fc80000000000 */
[----:B------:R-:W-:Y:S01]  /*0de0*/  IMAD.IADD R9, R9, 0x1, R4 ;  /* 0x0000000109097824 */ /* 0x000fe200078e0204 */
[----:B------:R-:W-:-:S04]  /*0df0*/  ISETP.GT.AND P0, PT, R7, R4, PT ;  /* 0x000000040700720c */ /* 0x000fc80003f04270 */
[----:B------:R-:W-:-:S05]  /*0e00*/  SEL R11, R9, 0x1f, P0 ;  /* 0x0000001f090b7807 */ /* 0x000fca0000000000 */
[----:B-----5:R-:W-:Y:S04]  /*0e10*/  SHFL.DOWN PT, R6, R2, 0x1, R11 ;  /* 0x0820000002067989 */ /* 0x020fe800000e000b */
[----:B------:R-:W1:Y:S01]  /*0e20*/  SHFL.DOWN PT, R7, R3, 0x1, R11 ;  /* 0x0820000003077989 */ /* 0x000e6200000e000b */
[C---:B0-----:R-:W-:Y:S01]  /*0e30*/  ISETP.GE.AND P0, PT, R10.reuse, R11, PT ;  /* 0x0000000b0a00720c */ /* 0x041fe20003f06270 */
[C---:B------:R-:W-:Y:S01]  /*0e40*/  VIADD R0, R10.reuse, 0x2 ;  /* 0x000000020a007836 */ /* 0x040fe20000000000 */
[----:B------:R-:W-:Y:S01]  /*0e50*/  ISETP.NE.AND P1, PT, R10, RZ, PT ;  /* 0x000000ff0a00720c */ /* 0x000fe20003f25270 */
[----:B-1----:R-:W-:-:S12]  /*0e60*/  DADD R6, R6, R2 ;  /* 0x0000000006067229 */ /* 0x002fd80000000002 */
[----:B------:R-:W0:Y:S01]  /*0e70*/  @!P1 S2R R12, SR_CgaCtaId ;  /* 0x00000000000c9919 */ /* 0x000e220000008800 */
[----:B------:R-:W-:Y:S02]  /*0e80*/  FSEL R8, R6, R2, !P0 ;  /* 0x0000000206087208 */ /* 0x000fe40004000000 */
[----:B------:R-:W-:Y:S02]  /*0e90*/  FSEL R9, R7, R3, !P0 ;  /* 0x0000000307097208 */ /* 0x000fe40004000000 */
[----:B------:R-:W-:Y:S01]  /*0ea0*/  ISETP.GT.AND P0, PT, R0, R11, PT ;  /* 0x0000000b0000720c */ /* 0x000fe20003f04270 */
[----:B------:R-:W-:Y:S01]  /*0eb0*/  SHFL.DOWN PT, R6, R8, 0x2, R11 ;  /* 0x0840000008067989 */ /* 0x000fe200000e000b */
[----:B------:R-:W-:-:S03]  /*0ec0*/  VIADD R0, R10, 0x4 ;  /* 0x000000040a007836 */ /* 0x000fc60000000000 */
[----:B------:R-:W1:Y:S02]  /*0ed0*/  SHFL.DOWN PT, R7, R9, 0x2, R11 ;  /* 0x0840000009077989 */ /* 0x000e6400000e000b */
[----:B-1----:R-:W-:-:S10]  /*0ee0*/  DADD R6, R6, R8 ;  /* 0x0000000006067229 */ /* 0x002fd40000000008 */
[----:B------:R-:W-:Y:S02]  /*0ef0*/  FSEL R6, R8, R6, P0 ;  /* 0x0000000608067208 */ /* 0x000fe40000000000 */
[----:B------:R-:W-:Y:S02]  /*0f00*/  FSEL R7, R9, R7, P0 ;  /* 0x0000000709077208 */ /* 0x000fe40000000000 */
        /* <DEDUP_REMOVED lines=16> */
[----:B------:R-:W-:Y:S02]  /*1010*/  @!P1 MOV R9, 0x400 ;  /* 0x0000040000099802 */ /* 0x000fe40000000f00 */
[----:B------:R-:W-:Y:S01]  /*1020*/  @!P1 SHF.R.U32.HI R8, RZ, 0x2, R5 ;  /* 0x00000002ff089819 */ /* 0x000fe20000011605 */
[----:B------:R-:W1:Y:S01]  /*1030*/  SHFL.DOWN PT, R3, R7, 0x10, R11 ;  /* 0x0a00000007037989 */ /* 0x000e6200000e000b */
[----:B0-----:R-:W-:-:S02]  /*1040*/  @!P1 LEA R9, R12, R9, 0x18 ;  /* 0x000000090c099211 */ /* 0x001fc400078ec0ff */
[----:B------:R-:W-:-:S05]  /*1050*/  @!P1 LOP3.LUT R8, R8, 0xf8, RZ, 0xc0, !PT ;  /* 0x000000f808089812 */ /* 0x000fca00078ec0ff */
[----:B------:R-:W-:Y:S01]  /*1060*/  @!P1 IMAD.IADD R9, R8, 0x1, R9 ;  /* 0x0000000108099824 */ /* 0x000fe200078e0209 */
[----:B-1----:R-:W-:-:S10]  /*1070*/  DADD R2, R2, R6 ;  /* 0x0000000002027229 */ /* 0x002fd40000000006 */
[----:B------:R-:W-:Y:S02]  /*1080*/  FSEL R2, R6, R2, P0 ;  /* 0x0000000206027208 */ /* 0x000fe40000000000 */
[----:B------:R-:W-:Y:S02]  /*1090*/  FSEL R3, R7, R3, P0 ;  /* 0x0000000307037208 */ /* 0x000fe40000000000 */
[----:B------:R-:W-:-:S03]  /*10a0*/  ISETP.NE.AND P0, PT, R5, RZ, PT ;  /* 0x000000ff0500720c */ /* 0x000fc60003f05270 */
[----:B------:R0:W-:Y:S01]  /*10b0*/  @!P1 STS.64 [R9+0x10], R2 ;  /* 0x0000100209009388 */ /* 0x0001e20000000a00 */
[----:B------:R-:W-:Y:S09]  /*10c0*/  BAR.SYNC.DEFER_BLOCKING 0x0 ;  /* 0x0000000000007b1d */ /* 0x000ff20000010000 */
[----:B------:R-:W-:Y:S05]  /*10d0*/  @P0 BRA `(.L_x_16) ;  /* 0x0000001400080947 */ /* 0x000fea0003800000 */
[----:B------:R-:W1:Y:S01]  /*10e0*/  S2UR UR5, SR_CgaCtaId ;  /* 0x00000000000579c3 */ /* 0x000e620000008800 */
[----:B------:R-:W-:Y:S01]  /*10f0*/  UMOV UR4, 0x400 ;  /* 0x0000040000047882 */ /* 0x000fe20000000000 */
[----:B------:R-:W-:Y:S01]  /*1100*/  ISETP.GT.AND P1, PT, R4, 0x20, PT ;  /* 0x000000200400780c */ /* 0x000fe20003f24270 */
[----:B-1----:R-:W-:-:S09]  /*1110*/  ULEA UR4, UR5, UR4, 0x18 ;  /* 0x0000000405047291 */ /* 0x002fd2000f8ec0ff */
[----:B------:R-:W1:Y:S04]  /*1120*/  LDS.64 R6, [UR4+0x18] ;  /* 0x00001804ff067984 */ /* 0x000e680008000a00 */
[----:B------:R-:W2:Y:S04]  /*1130*/  LDS.128 R12, [UR4+0x20] ;  /* 0x00002004ff0c7984 */ /* 0x000ea80008000c00 */
[----:B0-----:R-:W0:Y:S01]  /*1140*/  LDS.128 R8, [UR4+0x30] ;  /* 0x00003004ff087984 */ /* 0x001e220008000c00 */
[----:B-1----:R-:W-:-:S10]  /*1150*/  DADD R6, R2, R6 ;  /* 0x0000000002067229 */ /* 0x002fd40000000006 */
[----:B------:R-:W-:Y:S02]  /*1160*/  FSEL R2, R6, R2, P1 ;  /* 0x0000000206027208 */ /* 0x000fe40000800000 */
[----:B------:R-:W-:Y:S02]  /*1170*/  FSEL R3, R7, R3, P1 ;  /* 0x0000000307037208 */ /* 0x000fe40000800000 */
[----:B------:R-:W-:-:S04]  /*1180*/  ISETP.GT.AND P1, PT, R4, 0x40, PT ;  /* 0x000000400400780c */ /* 0x000fc80003f24270 */
[----:B--2---:R-:W-:-:S10]  /*1190*/  DADD R12, R12, R2 ;  /* 0x000000000c0c7229 */ /* 0x004fd40000000002 */
[----:B------:R-:W-:Y:S02]  /*11a0*/  FSEL R2, R12, R2, P1 ;  /* 0x000000020c027208 */ /* 0x000fe40000800000 */
[----:B------:R-:W-:Y:S02]  /*11b0*/  FSEL R3, R13, R3, P1 ;  /* 0x000000030d037208 */ /* 0x000fe40000800000 */
[----:B------:R-:W-:-:S04]  /*11c0*/  ISETP.GT.AND P1, PT, R4, 0x60, PT ;  /* 0x000000600400780c */ /* 0x000fc80003f24270 */
[----:B------:R-:W-:-:S10]  /*11d0*/  DADD R14, R2, R14 ;  /* 0x00000000020e7229 */ /* 0x000fd4000000000e */
[----:B------:R-:W-:Y:S02]  /*11e0*/  FSEL R2, R14, R2, P1 ;  /* 0x000000020e027208 */ /* 0x000fe40000800000 */
[----:B------:R-:W-:Y:S02]  /*11f0*/  FSEL R3, R15, R3, P1 ;  /* 0x000000030f037208 */ /* 0x000fe40000800000 */
[----:B------:R-:W1:Y:S01]  /*1200*/  LDS.128 R12, [UR4+0x40] ;  /* 0x00004004ff0c7984 */ /* 0x000e620008000c00 */
[----:B------:R-:W-:-:S03]  /*1210*/  ISETP.GT.AND P1, PT, R4, 0x80, PT ;  /* 0x000000800400780c */ /* 0x000fc60003f24270 */
[----:B0-----:R-:W-:-:S10]  /*1220*/  DADD R8, R8, R2 ;  /* 0x0000000008087229 */ /* 0x001fd40000000002 */
[----:B------:R-:W-:Y:S02]  /*1230*/  FSEL R2, R8, R2, P1 ;  /* 0x0000000208027208 */ /* 0x000fe40000800000 */
[----:B------:R-:W-:Y:S02]  /*1240*/  FSEL R3, R9, R3, P1 ;  /* 0x0000000309037208 */ /* 0x000fe40000800000 */
[----:B------:R-:W-:-:S04]  /*1250*/  ISETP.GT.AND P1, PT, R4, 0xa0, PT ;  /* 0x000000a00400780c */ /* 0x000fc80003f24270 */
[----:B------:R-:W-:-:S10]  /*1260*/  DADD R10, R2, R10 ;  /* 0x00000000020a7229 */ /* 0x000fd4000000000a */
[----:B------:R-:W-:Y:S02]  /*1270*/  FSEL R2, R10, R2, P1 ;  /* 0x000000020a027208 */ /* 0x000fe40000800000 */
[----:B------:R-:W-:Y:S02]  /*1280*/  FSEL R3, R11, R3, P1 ;  /* 0x000000030b037208 */ /* 0x000fe40000800000 */
[----:B------:R-:W0:Y:S01]  /*1290*/  LDS.128 R8, [UR4+0x50] ;  /* 0x00005004ff087984 */ /* 0x000e220008000c00 */
[----:B------:R-:W-:-:S03]  /*12a0*/  ISETP.GT.AND P1, PT, R4, 0xc0, PT ;  /* 0x000000c00400780c */ /* 0x000fc60003f24270 */
[----:B-1----:R-:W-:-:S10]  /*12b0*/  DADD R12, R12, R2 ;  /* 0x000000000c0c7229 */ /* 0x002fd40000000002 */
        /* <DEDUP_REMOVED lines=33> */
[----:B------:R-:W-:-:S04]  /*14d0*/  ISETP.GT.AND P1, PT, R4, 0x1c0, PT ;  /* 0x000001c00400780c */ /* 0x000fc80003f24270 */
[----:B-1----:R-:W-:-:S10]  /*14e0*/  DADD R12, R12, R2 ;  /* 0x000000000c0c7229 */ /* 0x002fd40000000002 */
[----:B------:R-:W-:Y:S02]  /*14f0*/  FSEL R2, R12, R2, P1 ;  /* 0x000000020c027208 */ /* 0x000fe40000800000 */
[----:B------:R-:W-:Y:S02]  /*1500*/  FSEL R3, R13, R3, P1 ;  /* 0x000000030d037208 */ /* 0x000fe40000800000 */
[----:B------:R-:W-:-:S04]  /*1510*/  ISETP.GT.AND P1, PT, R4, 0x1e0, PT ;  /* 0x000001e00400780c */ /* 0x000fc80003f24270 */
[----:B------:R-:W-:-:S10]  /*1520*/  DADD R14, R2, R14 ;  /* 0x00000000020e7229 */ /* 0x000fd4000000000e */
[----:B------:R-:W-:Y:S02]  /*1530*/  FSEL R2, R14, R2, P1 ;  /* 0x000000020e027208 */ /* 0x000fe40000800000 */
[----:B------:R-:W-:Y:S01]  /*1540*/  FSEL R3, R15, R3, P1 ;  /* 0x000000030f037208 */ /* 0x000fe20000800000 */
[----:B------:R-:W-:Y:S06]  /*1550*/  BRA `(.L_x_16) ;  /* 0x0000000c00e87947 */ /* 0x000fec0003800000 */
.L_x_2:
[----:B------:R-:W0:Y:S01]  /*1560*/  S2R R41, SR_TID.X ;  /* 0x0000000000297919 */ /* 0x000e220000002100 */
[----:B------:R-:W1:Y:S02]  /*1570*/  LDCU.64 UR4, c[0x0][0x380] ;  /* 0x00007000ff0477ac */ /* 0x000e640008000a00 */
[----:B-1----:R-:W-:Y:S02]  /*1580*/  IMAD.U32 R2, RZ, RZ, UR4 ;  /* 0x00000004ff027e24 */ /* 0x002fe4000f8e00ff */
[----:B------:R-:W-:Y:S02]  /*1590*/  IMAD.U32 R3, RZ, RZ, UR5 ;  /* 0x00000005ff037e24 */ /* 0x000fe4000f8e00ff */
[----:B0-----:R-:W-:-:S05]  /*15a0*/  IMAD.WIDE.U32 R18, R41, 0x8, R2 ;  /* 0x0000000829127825 */ /* 0x001fca00078e0002 */
[----:B------:R-:W2:Y:S04]  /*15b0*/  LDG.E.64.CONSTANT R20, desc[UR6][R18.64] ;  /* 0x0000000612147981 */ /* 0x000ea8000c1e9b00 */
[----:B------:R-:W2:Y:S04]  /*15c0*/  LDG.E.64.CONSTANT R6, desc[UR6][R18.64+0x1000] ;  /* 0x0010000612067981 */ /* 0x000ea8000c1e9b00 */
[----:B------:R-:W3:Y:S04]  /*15d0*/  LDG.E.64.CONSTANT R8, desc[UR6][R18.64+0x2000] ;  /* 0x0020000612087981 */ /* 0x000ee8000c1e9b00 */
[----:B------:R-:W4:Y:S04]  /*15e0*/  LDG.E.64.CONSTANT R10, desc[UR6][R18.64+0x3000] ;  /* 0x00300006120a7981 */ /* 0x000f28000c1e9b00 */
[----:B------:R-:W5:Y:S04]  /*15f0*/  LDG.E.64.CONSTANT R12, desc[UR6][R18.64+0x4000] ;  /* 0x00400006120c7981 */ /* 0x000f68000c1e9b00 */
[----:B------:R-:W5:Y:S04]  /*1600*/  LDG.E.64.CONSTANT R14, desc[UR6][R18.64+0x5000] ;  /* 0x00500006120e7981 */ /* 0x000f68000c1e9b00 */
[----:B------:R-:W5:Y:S01]  /*1610*/  LDG.E.64.CONSTANT R16, desc[UR6][R18.64+0x6000] ;  /* 0x0060000612107981 */ /* 0x000f62000c1e9b00 */
[----:B------:R-:W-:Y:S01]  /*1620*/  ISETP.GE.U32.AND P0, PT, R4, 0x1c00, PT ;  /* 0x00001c000400780c */ /* 0x000fe20003f06070 */
[----:B------:R-:W-:Y:S01]  /*1630*/  UMOV UR4, 0xe00 ;  /* 0x00000e0000047882 */ /* 0x000fe20000000000 */
[----:B--2---:R-:W-:-:S08]  /*1640*/  DADD R6, R20, R6 ;  /* 0x0000000014067229 */ /* 0x004fd00000000006 */
[----:B---3--:R-:W-:-:S08]  /*1650*/  DADD R6, R8, R6 ;  /* 0x0000000008067229 */ /* 0x008fd00000000006 */
[----:B----4-:R-:W-:-:S08]  /*1660*/  DADD R6, R10, R6 ;  /* 0x000000000a067229 */ /* 0x010fd00000000006 */
[----:B-----5:R-:W-:-:S08]  /*1670*/  DADD R6, R12, R6 ;  /* 0x000000000c067229 */ /* 0x020fd00000000006 */
[----:B------:R-:W-:-:S08]  /*1680*/  DADD R6, R14, R6 ;  /* 0x000000000e067229 */ /* 0x000fd00000000006 */
[----:B------:R-:W-:Y:S01]  /*1690*/  DADD R6, R16, R6 ;  /* 0x0000000010067229 */ /* 0x000fe20000000006 */
[----:B------:R-:W-:Y:S10]  /*16a0*/  @!P0 BRA `(.L_x_17) ;  /* 0x00000000006c8947 */ /* 0x000ff40003800000 */
[----:B------:R-:W0:Y:S01]  /*16b0*/  LDC R22, c[0x0][0x390] ;  /* 0x0000e400ff167b82 */ /* 0x000e220000000800 */
[----:B------:R-:W-:Y:S01]  /*16c0*/  VIADD R23, R4, 0xfffff200 ;  /* 0xfffff20004177836 */ /* 0x000fe20000000000 */
[----:B------:R-:W-:-:S06]  /*16d0*/  UMOV UR4, 0xe00 ;  /* 0x00000e0000047882 */ /* 0x000fcc0000000000 */
[----:B------:R-:W1:Y:S02]  /*16e0*/  LDC.64 R2, c[0x0][0x380] ;  /* 0x0000e000ff027b82 */ /* 0x000e640000000a00 */
.L_x_19:
[----:B------:R-:W-:-:S04]  /*16f0*/  VIADD R9, R41, UR4 ;  /* 0x0000000429097c36 */ /* 0x000fc80008000000 */
[----:B-1----:R-:W-:-:S05]  /*1700*/  IMAD.WIDE.U32 R8, R9, 0x8, R2 ;  /* 0x0000000809087825 */ /* 0x002fca00078e0002 */
[----:B------:R-:W2:Y:S04]  /*1710*/  LDG.E.64.CONSTANT R4, desc[UR6][R8.64] ;  /* 0x0000000608047981 */ /* 0x000ea8000c1e9b00 */
[----:B------:R-:W3:Y:S04]  /*1720*/  LDG.E.64.CONSTANT R10, desc[UR6][R8.64+0x1000] ;  /* 0x00100006080a7981 */ /* 0x000ee8000c1e9b00 */
[----:B------:R-:W4:Y:S04]  /*1730*/  LDG.E.64.CONSTANT R12, desc[UR6][R8.64+0x2000] ;  /* 0x00200006080c7981 */ /* 0x000f28000c1e9b00 */
[----:B------:R-:W5:Y:S04]  /*1740*/  LDG.E.64.CONSTANT R14, desc[UR6][R8.64+0x3000] ;  /* 0x00300006080e7981 */ /* 0x000f68000c1e9b00 */
[----:B------:R-:W5:Y:S04]  /*1750*/  LDG.E.64.CONSTANT R16, desc[UR6][R8.64+0x4000] ;  /* 0x0040000608107981 */ /* 0x000f68000c1e9b00 */
[----:B------:R-:W5:Y:S04]  /*1760*/  LDG.E.64.CONSTANT R18, desc[UR6][R8.64+0x5000] ;  /* 0x0050000608127981 */ /* 0x000f68000c1e9b00 */
[----:B------:R-:W5:Y:S01]  /*1770*/  LDG.E.64.CONSTANT R20, desc[UR6][R8.64+0x6000] ;  /* 0x0060000608147981 */ /* 0x000f62000c1e9b00 */
[----:B--2---:R-:W-:-:S08]  /*1780*/  DADD R4, R4, R6 ;  /* 0x0000000004047229 */ /* 0x004fd00000000006 */
[----:B---3--:R-:W-:-:S08]  /*1790*/  DADD R4, R10, R4 ;  /* 0x000000000a047229 */ /* 0x008fd00000000004 */
[----:B----4-:R-:W-:-:S08]  /*17a0*/  DADD R4, R12, R4 ;  /* 0x000000000c047229 */ /* 0x010fd00000000004 */
[----:B-----5:R-:W-:-:S08]  /*17b0*/  DADD R4, R14, R4 ;  /* 0x000000000e047229 */ /* 0x020fd00000000004 */
[----:B------:R-:W-:Y:S01]  /*17c0*/  DADD R16, R16, R4 ;  /* 0x0000000010107229 */ /* 0x000fe20000000004 */
[----:B0-----:R-:W-:-:S04]  /*17d0*/  IMAD.MOV.U32 R4, RZ, RZ, R22 ;  /* 0x000000ffff047224 */ /* 0x001fc800078e0016 */
[----:B------:R-:W-:-:S03]  /*17e0*/  VIADD R0, R4, -UR4 ;  /* 0x8000000404007c36 */ /* 0x000fc60008000000 */
[----:B------:R-:W-:Y:S02]  /*17f0*/  DADD R16, R18, R16 ;  /* 0x0000000012107229 */ /* 0x000fe40000000010 */
[----:B------:R-:W-:-:S06]  /*1800*/  ISETP.GE.AND P0, PT, R0, 0xe00, PT ;  /* 0x00000e000000780c */ /* 0x000fcc0003f06270 */
[----:B------:R-:W-:-:S07]  /*1810*/  DADD R6, R20, R16 ;  /* 0x0000000014067229 */ /* 0x000fce0000000010 */
[----:B------:R-:W-:Y:S05]  /*1820*/  @!P0 BRA `(.L_x_18) ;  /* 0x00000008001c8947 */ /* 0x000fea0003800000 */
[----:B------:R-:W-:-:S06]  /*1830*/  UIADD3 UR4, UPT, UPT, UR4, 0xe00, URZ ;  /* 0x00000e0004047890 */ /* 0x000fcc000fffe0ff */
[----:B------:R-:W-:-:S13]  /*1840*/  ISETP.LT.AND P0, PT, R23, UR4, PT ;  /* 0x0000000417007c0c */ /* 0x000fda000bf01270 */
[----:B------:R-:W-:Y:S05]  /*1850*/  @!P0 BRA `(.L_x_19) ;  /* 0xfffffffc00a48947 */ /* 0x000fea000383ffff */
.L_x_17:
[----:B------:R-:W-:-:S13]  /*1860*/  ISETP.LE.AND P0, PT, R4, UR4, PT ;  /* 0x0000000404007c0c */ /* 0x000fda000bf03270 */
[----:B------:R-:W-:Y:S05]  /*1870*/  @P0 BRA `(.L_x_18) ;  /* 0x0000000800080947 */ /* 0x000fea0003800000 */
[----:B------:R-:W-:Y:S01]  /*1880*/  VIADD R0, R4, -UR4 ;  /* 0x8000000404007c36 */ /* 0x000fe20008000000 */
[----:B------:R-:W-:Y:S04]  /*1890*/  BSSY.RECONVERGENT B1, `(.L_x_18) ;  /* 0x0000080000017945 */ /* 0x000fe80003800200 */
[----:B------:R-:W-:-:S13]  /*18a0*/  ISETP.GE.AND P0, PT, R41, R0, PT ;  /* 0x000000002900720c */ /* 0x000fda0003f06270 */
[----:B------:R-:W-:Y:S05]  /*18b0*/  @P0 BRA `(.L_x_20) ;  /* 0x0000000400f40947 */ /* 0x000fea0003800000 */
[----:B------:R-:W-:Y:S01]  /*18c0*/  LOP3.LUT R5, RZ, R41, RZ, 0x33, !PT ;  /* 0x00000029ff057212 */ /* 0x000fe200078e33ff */
[----:B------:R-:W-:Y:S01]  /*18d0*/  BSSY.RECONVERGENT B2, `(.L_x_21) ;  /* 0x0000014000027945 */ /* 0x000fe20003800200 */
[----:B------:R-:W-:Y:S02]  /*18e0*/  IMAD.MOV.U32 R45, RZ, RZ, R41 ;  /* 0x000000ffff2d7224 */ /* 0x000fe400078e0029 */
[----:B------:R-:W-:-:S04]  /*18f0*/  IADD3 R4, PT, PT, R4, -UR4, R5 ;  /* 0x8000000404047c10 */ /* 0x000fc8000fffe005 */
[C---:B------:R-:W-:Y:S02]  /*1900*/  LOP3.LUT R5, R4.reuse, 0x600, RZ, 0xc0, !PT ;  /* 0x0000060004057812 */ /* 0x040fe400078ec0ff */
[----:B------:R-:W-:Y:S02]  /*1910*/  ISETP.GE.U32.AND P1, PT, R4, 0x600, PT ;  /* 0x000006000400780c */ /* 0x000fe40003f26070 */
[----:B------:R-:W-:-:S13]  /*1920*/  ISETP.NE.AND P0, PT, R5, 0x600, PT ;  /* 0x000006000500780c */ /* 0x000fda0003f05270 */
[----:B------:R-:W-:Y:S05]  /*1930*/  @!P0 BRA `(.L_x_22) ;  /* 0x0000000000348947 */ /* 0x000fea0003800000 */
[----:B------:R-:W-:Y:S01]  /*1940*/  LEA.HI R4, R4, 0x1, RZ, 0x17 ;  /* 0x0000000104047811 */ /* 0x000fe200078fb8ff */
[----:B------:R-:W-:Y:S02]  /*1950*/  VIADD R9, R41, UR4 ;  /* 0x0000000429097c36 */ /* 0x000fe40008000000 */
[----:B------:R-:W-:Y:S01]  /*1960*/  IMAD.MOV.U32 R45, RZ, RZ, R41 ;  /* 0x000000ffff2d7224 */ /* 0x000fe200078e0029 */
[----:B------:R-:W-:-:S05]  /*1970*/  LOP3.LUT R4, R4, 0x3, RZ, 0xc0, !PT ;  /* 0x0000000304047812 */ /* 0x000fca00078ec0ff */
[----:B------:R-:W-:-:S07]  /*1980*/  IMAD.MOV R8, RZ, RZ, -R4 ;  /* 0x000000ffff087224 */ /* 0x000fce00078e0a04 */
.L_x_23:
[----:B------:R-:W-:-:S06]  /*1990*/  IMAD.WIDE.U32 R4, R9, 0x8, R2 ;  /* 0x0000000809047825 */ /* 0x000fcc00078e0002 */
[----:B------:R-:W2:Y:S01]  /*19a0*/  LDG.E.64.CONSTANT R4, desc[UR6][R4.64] ;  /* 0x0000000604047981 */ /* 0x000ea2000c1e9b00 */
[----:B------:R-:W-:Y:S02]  /*19b0*/  VIADD R8, R8, 0x1 ;  /* 0x0000000108087836 */ /* 0x000fe40000000000 */
[----:B------:R-:W-:Y:S02]  /*19c0*/  VIADD R45, R45, 0x200 ;  /* 0x000002002d2d7836 */ /* 0x000fe40000000000 */
[----:B------:R-:W-:Y:S01]  /*19d0*/  VIADD R9, R9, 0x200 ;  /* 0x0000020009097836 */ /* 0x000fe20000000000 */
[----:B------:R-:W-:Y:S01]  /*19e0*/  ISETP.NE.AND P0, PT, R8, RZ, PT ;  /* 0x000000ff0800720c */ /* 0x000fe20003f05270 */
[----:B--2---:R-:W-:-:S12]  /*19f0*/  DADD R6, R4, R6 ;  /* 0x0000000004067229 */ /* 0x004fd80000000006 */
[----:B------:R-:W-:Y:S05]  /*1a00*/  @P0 BRA `(.L_x_23) ;  /* 0xfffffffc00e00947 */ /* 0x000fea000383ffff */
.L_x_22:
[----:B------:R-:W-:Y:S05]  /*1a10*/  BSYNC.RECONVERGENT B2 ;  /* 0x0000000000027941 */ /* 0x000fea0003800200 */
.L_x_21:
[----:B------:R-:W-:Y:S05]  /*1a20*/  @!P1 BRA `(.L_x_20) ;  /* 0x0000000400989947 */ /* 0x000fea0003800000 */
[----:B------:R-:W0:Y:S01]  /*1a30*/  LDCU.64 UR8, c[0x0][0x380] ;  /* 0x00007000ff0877ac */ /* 0x000e220008000a00 */
[----:B------:R-:W-:Y:S01]  /*1a40*/  IMAD.IADD R9, R0, 0x1, -R45 ;  /* 0x0000000100097824 */ /* 0x000fe200078e0a2d */
[C---:B------:R-:W-:Y:S01]  /*1a50*/  IADD3 R5, P0, PT, R45.reuse, UR4, RZ ;  /* 0x000000042d057c10 */ /* 0x040fe2000ff1e0ff */
[----:B------:R-:W-:Y:S01]  /*1a60*/  BSSY.RECONVERGENT B2, `(.L_x_24) ;  /* 0x0000039000027945 */ /* 0x000fe20003800200 */
[----:B------:R-:W-:Y:S02]  /*1a70*/  VIADD R43, R45, UR4 ;  /* 0x000000042d2b7c36 */ /* 0x000fe40008000000 */
[----:B------:R-:W-:Y:S01]  /*1a80*/  ISETP.GT.AND P1, PT, R9, 0x1800, PT ;  /* 0x000018000900780c */ /* 0x000fe20003f24270 */
[----:B------:R-:W-:Y:S01]  /*1a90*/  IMAD.X R8, RZ, RZ, RZ, P0 ;  /* 0x000000ffff087224 */ /* 0x000fe200000e06ff */
[----:B0-----:R-:W-:-:S04]  /*1aa0*/  LEA R4, P0, R5, UR8, 0x3 ;  /* 0x0000000805047c11 */ /* 0x001fc8000f8018ff */
[----:B------:R-:W-:Y:S02]  /*1ab0*/  LEA.HI.X R5, R5, UR9, R8, 0x3, P0 ;  /* 0x0000000905057c11 */ /* 0x000fe400080f1c08 */
[----:B------:R-:W-:-:S05]  /*1ac0*/  IADD3 R4, P0, PT, R4, 0x2000, RZ ;  /* 0x0000200004047810 */ /* 0x000fca0007f1e0ff */
[----:B------:R-:W-:Y:S01]  /*1ad0*/  IMAD.X R5, RZ, RZ, R5, P0 ;  /* 0x000000ffff057224 */ /* 0x000fe200000e0605 */
[----:B------:R-:W-:Y:S01]  /*1ae0*/  PLOP3.LUT P0, PT, PT, PT, PT, 0x80, 0x8 ;  /* 0x000000000008781c */ /* 0x000fe20003f0f070 */
[----:B------:R-:W-:-:S12]  /*1af0*/  @!P1 BRA `(.L_x_25) ;  /* 0x0000000000bc9947 */ /* 0x000fd80003800000 */
[----:B------:R-:W-:Y:S01]  /*1b00*/  PLOP3.LUT P0, PT, PT, PT, PT, 0x8, 0x80 ;  /* 0x000000000080781c */ /* 0x000fe20003f0e170 */
[----:B------:R-:W-:-:S12]  /*1b10*/  VIADD R40, R0, 0xffffe800 ;  /* 0xffffe80000287836 */ /* 0x000fd80000000000 */
.L_x_26:
[C---:B------:R-:W-:Y:S01]  /*1b20*/  IMAD.WIDE.U32 R38, R43.reuse, 0x8, R2 ;  /* 0x000000082b267825 */ /* 0x040fe200078e0002 */
[----:B------:R-:W2:Y:S04]  /*1b30*/  LDG.E.64.CONSTANT R8, desc[UR6][R4.64+-0x1000] ;  /* 0xfff0000604087981 */ /* 0x000ea8000c1e9b00 */
[----:B------:R-:W3:Y:S04]  /*1b40*/  LDG.E.64.CONSTANT R10, desc[UR6][R4.64] ;  /* 0x00000006040a7981 */ /* 0x000ee8000c1e9b00 */
[----:B------:R-:W4:Y:S01]  /*1b50*/  LDG.E.64.CONSTANT R38, desc[UR6][R38.64] ;  /* 0x0000000626267981 */ /* 0x000f22000c1e9b00 */
[----:B------:R-:W-:-:S03]  /*1b60*/  VIADD R15, R43, 0x800 ;  /* 0x000008002b0f7836 */ /* 0x000fc60000000000 */
[----:B------:R-:W5:Y:S01]  /*1b70*/  LDG.E.64.CONSTANT R12, desc[UR6][R4.64+0x1000] ;  /* 0x00100006040c7981 */ /* 0x000f62000c1e9b00 */
[----:B------:R-:W-:-:S03]  /*1b80*/  IMAD.WIDE.U32 R14, R15, 0x8, R2 ;  /* 0x000000080f0e7825 */ /* 0x000fc600078e0002 */
[----:B------:R-:W5:Y:S04]  /*1b90*/  LDG.E.64.CONSTANT R16, desc[UR6][R4.64+0x3000] ;  /* 0x0030000604107981 */ /* 0x000f68000c1e9b00 */
[----:B------:R-:W5:Y:S04]  /*1ba0*/  LDG.E.64.CONSTANT R14, desc[UR6][R14.64] ;  /* 0x000000060e0e7981 */ /* 0x000f68000c1e9b00 */
[----:B------:R-:W5:Y:S01]  /*1bb0*/  LDG.E.64.CONSTANT R18, desc[UR6][R4.64+0x4000] ;  /* 0x0040000604127981 */ /* 0x000f62000c1e9b00 */
        /* <DEDUP_REMOVED lines=11> */
[----:B------:R-:W5:Y:S04]  /*1c70*/  LDG.E.64.CONSTANT R34, desc[UR6][R4.64+0xc000] ;  /* 0x00c0000604227981 */ /* 0x000f68000c1e9b00 */
[----:B------:R0:W5:Y:S01]  /*1c80*/  LDG.E.64.CONSTANT R36, desc[UR6][R4.64+0xd000] ;  /* 0x00d0000604247981 */ /* 0x000162000c1e9b00 */
[----:B------:R-:W-:-:S05]  /*1c90*/  VIADD R45, R45, 0x2000 ;  /* 0x000020002d2d7836 */ /* 0x000fca0000000000 */
[----:B------:R-:W-:Y:S02]  /*1ca0*/  ISETP.GE.AND P1, PT, R45, R40, PT ;  /* 0x000000282d00720c */ /* 0x000fe40003f26270 */
[----:B0-----:R-:W-:Y:S01]  /*1cb0*/  IADD3 R4, P2, PT, R4, 0x10000, RZ ;  /* 0x0001000004047810 */ /* 0x001fe20007f5e0ff */
[----:B------:R-:W-:-:S04]  /*1cc0*/  VIADD R43, R43, 0x2000 ;  /* 0x000020002b2b7836 */ /* 0x000fc80000000000 */
[----:B------:R-:W-:Y:S01]  /*1cd0*/  IMAD.X R5, RZ, RZ, R5, P2 ;  /* 0x000000ffff057224 */ /* 0x000fe200010e0605 */
[----:B----4-:R-:W-:-:S08]  /*1ce0*/  DADD R38, R38, R6 ;  /* 0x0000000026267229 */ /* 0x010fd00000000006 */
[----:B--2---:R-:W-:-:S08]  /*1cf0*/  DADD R8, R38, R8 ;  /* 0x0000000026087229 */ /* 0x004fd00000000008 */
[----:B---3--:R-:W-:-:S08]  /*1d00*/  DADD R8, R8, R10 ;  /* 0x0000000008087229 */ /* 0x008fd0000000000a */
[----:B-----5:R-:W-:-:S08]  /*1d10*/  DADD R8, R8, R12 ;  /* 0x0000000008087229 */ /* 0x020fd0000000000c */
        /* <DEDUP_REMOVED lines=13> */
.L_x_25:
[----:B------:R-:W-:Y:S05]  /*1df0*/  BSYNC.RECONVERGENT B2 ;  /* 0x0000000000027941 */ /* 0x000fea0003800200 */
.L_x_24:
[----:B------:R-:W-:Y:S01]  /*1e00*/  IMAD.IADD R8, R0, 0x1, -R45 ;  /* 0x0000000100087824 */ /* 0x000fe200078e0a2d */
[----:B------:R-:W-:Y:S04]  /*1e10*/  BSSY.RECONVERGENT B2, `(.L_x_27) ;  /* 0x000001c000027945 */ /* 0x000fe80003800200 */
[----:B------:R-:W-:-:S13]  /*1e20*/  ISETP.GT.AND P1, PT, R8, 0x800, PT ;  /* 0x000008000800780c */ /* 0x000fda0003f24270 */
[----:B------:R-:W-:Y:S05]  /*1e30*/  @!P1 BRA `(.L_x_28) ;  /* 0x0000000000649947 */ /* 0x000fea0003800000 */
        /* <DEDUP_REMOVED lines=9> */
[----:B------:R-:W5:Y:S04]  /*1ed0*/  LDG.E.64.CONSTANT R22, desc[UR6][R4.64+0x4000] ;  /* 0x0040000604167981 */ /* 0x000f68000c1e9b00 */
[----:B------:R0:W5:Y:S01]  /*1ee0*/  LDG.E.64.CONSTANT R8, desc[UR6][R4.64+0x5000] ;  /* 0x0050000604087981 */ /* 0x000162000c1e9b00 */
[----:B------:R-:W-:Y:S01]  /*1ef0*/  PLOP3.LUT P0, PT, PT, PT, PT, 0x8, 0x80 ;  /* 0x000000000080781c */ /* 0x000fe20003f0e170 */
[----:B------:R-:W-:-:S02]  /*1f00*/  VIADD R45, R45, 0x1000 ;  /* 0x000010002d2d7836 */ /* 0x000fc40000000000 */
[----:B------:R-:W-:Y:S01]  /*1f10*/  VIADD R43, R43, 0x1000 ;  /* 0x000010002b2b7836 */ /* 0x000fe20000000000 */
[----:B----4-:R-:W-:-:S08]  /*1f20*/  DADD R6, R6, R10 ;  /* 0x0000000006067229 */ /* 0x010fd0000000000a */
[----:B--2---:R-:W-:-:S08]  /*1f30*/  DADD R6, R6, R12 ;  /* 0x0000000006067229 */ /* 0x004fd0000000000c */
[----:B---3--:R-:W-:-:S08]  /*1f40*/  DADD R6, R6, R14 ;  /* 0x0000000006067229 */ /* 0x008fd0000000000e */
[----:B-----5:R-:W-:-:S08]  /*1f50*/  DADD R6, R6, R16 ;  /* 0x0000000006067229 */ /* 0x020fd00000000010 */
[----:B------:R-:W-:-:S08]  /*1f60*/  DADD R6, R6, R18 ;  /* 0x0000000006067229 */ /* 0x000fd00000000012 */
[----:B------:R-:W-:Y:S01]  /*1f70*/  DADD R6, R6, R20 ;  /* 0x0000000006067229 */ /* 0x000fe20000000014 */
[----:B------:R-:W-:-:S07]  /*1f80*/  IADD3 R10, P1, PT, R4, 0x8000, RZ ;  /* 0x00008000040a7810 */ /* 0x000fce0007f3e0ff */
[----:B------:R-:W-:Y:S01]  /*1f90*/  DADD R6, R6, R22 ;  /* 0x0000000006067229 */ /* 0x000fe20000000016 */
[----:B0-----:R-:W-:Y:S02]  /*1fa0*/  IMAD.X R5, RZ, RZ, R5, P1 ;  /* 0x000000ffff057224 */ /* 0x001fe400008e0605 */
[----:B------:R-:W-:-:S05]  /*1fb0*/  IMAD.MOV.U32 R4, RZ, RZ, R10 ;  /* 0x000000ffff047224 */ /* 0x000fca00078e000a */
[----:B------:R-:W-:-:S11]  /*1fc0*/  DADD R6, R6, R8 ;  /* 0x0000000006067229 */ /* 0x000fd60000000008 */
.L_x_28:
[----:B------:R-:W-:Y:S05]  /*1fd0*/  BSYNC.RECONVERGENT B2 ;  /* 0x0000000000027941 */ /* 0x000fea0003800200 */
.L_x_27:
[----:B------:R-:W-:-:S13]  /*1fe0*/  ISETP.LT.OR P0, PT, R45, R0, P0 ;  /* 0x000000002d00720c */ /* 0x000fda0000701670 */
[----:B------:R-:W-:Y:S05]  /*1ff0*/  @!P0 BRA `(.L_x_20) ;  /* 0x0000000000248947 */ /* 0x000fea0003800000 */
[----:B------:R-:W-:Y:S01]  /*2000*/  IMAD.WIDE.U32 R2, R43, 0x8, R2 ;  /* 0x000000082b027825 */ /* 0x000fe200078e0002 */
[----:B------:R-:W2:Y:S04]  /*2010*/  LDG.E.64.CONSTANT R8, desc[UR6][R4.64+-0x1000] ;  /* 0xfff0000604087981 */ /* 0x000ea8000c1e9b00 */
[----:B------:R-:W3:Y:S04]  /*2020*/  LDG.E.64.CONSTANT R10, desc[UR6][R4.64] ;  /* 0x00000006040a7981 */ /* 0x000ee8000c1e9b00 */
[----:B------:R-:W4:Y:S04]  /*2030*/  LDG.E.64.CONSTANT R2, desc[UR6][R2.64] ;  /* 0x0000000602027981 */ /* 0x000f28000c1e9b00 */
[----:B------:R-:W5:Y:S01]  /*2040*/  LDG.E.64.CONSTANT R12, desc[UR6][R4.64+0x1000] ;  /* 0x00100006040c7981 */ /* 0x000f62000c1e9b00 */
[----:B----4-:R-:W-:-:S08]  /*2050*/  DADD R6, R6, R2 ;  /* 0x0000000006067229 */ /* 0x010fd00000000002 */
[----:B--2---:R-:W-:-:S08]  /*2060*/  DADD R6, R6, R8 ;  /* 0x0000000006067229 */ /* 0x004fd00000000008 */
[----:B---3--:R-:W-:-:S08]  /*2070*/  DADD R6, R6, R10 ;  /* 0x0000000006067229 */ /* 0x008fd0000000000a */
[----:B-----5:R-:W-:-:S11]  /*2080*/  DADD R6, R6, R12 ;  /* 0x0000000006067229 */ /* 0x020fd6000000000c */
.L_x_20:
[----:B------:R-:W-:Y:S05]  /*2090*/  BSYNC.RECONVERGENT B1 ;  /* 0x0000000000017941 */ /* 0x000fea0003800200 */
.L_x_18:
[----:B------:R-:W0:Y:S01]  /*20a0*/  S2R R0, SR_LANEID ;  /* 0x0000000000007919 */ /* 0x000e220000000000 */
[----:B------:R-:W-:Y:S04]  /*20b0*/  SHFL.DOWN PT, R2, R6, 0x1, 0x1f ;  /* 0x08201f0006027f89 */ /* 0x000fe800000e0000 */
[----:B------:R-:W1:Y:S02]  /*20c0*/  SHFL.DOWN PT, R3, R7, 0x1, 0x1f ;  /* 0x08201f0007037f89 */ /* 0x000e6400000e0000 */
[----:B-1----:R-:W-:Y:S01]  /*20d0*/  DADD R2, R2, R6 ;  /* 0x0000000002027229 */ /* 0x002fe20000000006 */
[C---:B0-----:R-:W-:Y:S02]  /*20e0*/  ISETP.GT.AND P0, PT, R0.reuse, 0x1e, PT ;  /* 0x0000001e0000780c */ /* 0x041fe40003f04270 */
[----:B------:R-:W-:-:S07]  /*20f0*/  ISETP.NE.AND P1, PT, R0, RZ, PT ;  /* 0x000000ff0000720c */ /* 0x000fce0003f25270 */
        /* <DEDUP_REMOVED lines=15> */
[----:B------:R-:W-:Y:S01]  /*21f0*/  ISETP.GT.AND P0, PT, R0, 0x17, PT ;  /* 0x000000170000780c */ /* 0x000fe20003f04270 */
[----:B------:R-:W-:Y:S01]  /*2200*/  SHFL.DOWN PT, R2, R6, 0x8, 0x1f ;  /* 0x09001f0006027f89 */ /* 0x000fe200000e0000 */
[----:B------:R-:W-:-:S03]  /*2210*/  @!P1 MOV R8, 0x400 ;  /* 0x0000040000089802 */ /* 0x000fc60000000f00 */
[----:B------:R-:W0:Y:S01]  /*2220*/  SHFL.DOWN PT, R3, R7, 0x8, 0x1f ;  /* 0x09001f0007037f89 */ /* 0x000e2200000e0000 */
[----:B-1----:R-:W-:Y:S01]  /*2230*/  @!P1 LEA R11, R11, R8, 0x18 ;  /* 0x000000080b0b9211 */ /* 0x002fe200078ec0ff */
[----:B0-----:R-:W-:-:S10]  /*2240*/  DADD R2, R2, R6 ;  /* 0x0000000002027229 */ /* 0x001fd40000000006 */
[----:B------:R-:W-:Y:S02]  /*2250*/  FSEL R4, R6, R2, P0 ;  /* 0x0000000206047208 */ /* 0x000fe40000000000 */
[----:B------:R-:W-:Y:S02]  /*2260*/  FSEL R5, R7, R3, P0 ;  /* 0x0000000307057208 */ /* 0x000fe40000000000 */
[----:B------:R-:W-:Y:S01]  /*2270*/  @!P1 SHF.R.U32.HI R6, RZ, 0x2, R41 ;  /* 0x00000002ff069819 */ /* 0x000fe20000011629 */
[----:B------:R-:W-:Y:S01]  /*2280*/  SHFL.DOWN PT, R2, R4, 0x10, 0x1f ;  /* 0x0a001f0004027f89 */ /* 0x000fe200000e0000 */
[----:B------:R-:W-:Y:S02]  /*2290*/  ISETP.NE.AND P0, PT, R41, RZ, PT ;  /* 0x000000ff2900720c */ /* 0x000fe40003f05270 */
[----:B------:R-:W-:Y:S01]  /*22a0*/  @!P1 LOP3.LUT R6, R6, 0xf8, RZ, 0xc0, !PT ;  /* 0x000000f806069812 */ /* 0x000fe200078ec0ff */
[----:B------:R-:W0:Y:S04]  /*22b0*/  SHFL.DOWN PT, R3, R5, 0x10, 0x1f ;  /* 0x0a001f0005037f89 */ /* 0x000e2800000e0000 */
[----:B------:R-:W-:Y:S01]  /*22c0*/  @!P1 IMAD.IADD R11, R6, 0x1, R11 ;  /* 0x00000001060b9824 */ /* 0x000fe200078e020b */
[----:B0-----:R-:W-:-:S07]  /*22d0*/  DADD R2, R2, R4 ;  /* 0x0000000002027229 */ /* 0x001fce0000000004 */
[----:B------:R0:W-:Y:S01]  /*22e0*/  @!P1 STS.64 [R11+0x10], R2 ;  /* 0x000010020b009388 */ /* 0x0001e20000000a00 */
[----:B------:R-:W-:Y:S01]  /*22f0*/  BAR.SYNC.DEFER_BLOCKING 0x0 ;  /* 0x0000000000007b1d */ /* 0x000fe20000010000 */
[----:B------:R-:W-:-:S04]  /*2300*/  ISETP.GT.AND P1, PT, R0, 0xf, PT ;  /* 0x0000000f0000780c */ /* 0x000fc80003f24270 */
[----:B------:R-:W-:Y:S02]  /*2310*/  FSEL R0, R4, R2, P1 ;  /* 0x0000000204007208 */ /* 0x000fe40000800000 */
[----:B------:R-:W-:-:S03]  /*2320*/  FSEL R5, R5, R3, P1 ;  /* 0x0000000305057208 */ /* 0x000fc60000800000 */
[----:B0-----:R-:W-:Y:S02]  /*2330*/  IMAD.MOV.U32 R2, RZ, RZ, R0 ;  /* 0x000000ffff027224 */ /* 0x001fe400078e0000 */
[----:B------:R-:W-:Y:S01]  /*2340*/  IMAD.MOV.U32 R3, RZ, RZ, R5 ;  /* 0x000000ffff037224 */ /* 0x000fe200078e0005 */
[----:B------:R-:W-:Y:S06]  /*2350*/  @P0 BRA `(.L_x_16) ;  /* 0x0000000000680947 */ /* 0x000fec0003800000 */
[----:B------:R-:W0:Y:S01]  /*2360*/  S2UR UR5, SR_CgaCtaId ;  /* 0x00000000000579c3 */ /* 0x000e220000008800 */
[----:B------:R-:W-:Y:S02]  /*2370*/  UMOV UR4, 0x400 ;  /* 0x0000040000047882 */ /* 0x000fe40000000000 */
[----:B0-----:R-:W-:-:S09]  /*2380*/  ULEA UR4, UR5, UR4, 0x18 ;  /* 0x0000000405047291 */ /* 0x001fd2000f8ec0ff */
[----:B------:R-:W0:Y:S04]  /*2390*/  LDS.64 R4, [UR4+0x18] ;  /* 0x00001804ff047984 */ /* 0x000e280008000a00 */
[----:B------:R-:W1:Y:S04]  /*23a0*/  LDS.128 R8, [UR4+0x20] ;  /* 0x00002004ff087984 */ /* 0x000e680008000c00 */
        /* <DEDUP_REMOVED lines=20> */
[----:B------:R-:W-:-:S11]  /*24f0*/  DADD R2, R2, R10 ;  /* 0x0000000002027229 */ /* 0x000fd6000000000a */
.L_x_16:
[----:B------:R-:W-:Y:S05]  /*2500*/  BSYNC.RECONVERGENT B0 ;  /* 0x0000000000007941 */ /* 0x000fea0003800200 */
.L_x_1:
[----:B------:R-:W-:Y:S05]  /*2510*/  @P0 EXIT ;  /* 0x000000000000094d */ /* 0x000fea0003800000 */
[----:B------:R-:W0:Y:S01]  /*2520*/  LDCU.64 UR4, c[0x0][0x398] ;  /* 0x00007300ff0477ac */ /* 0x000e220008000a00 */
[----:B------:R-:W2:Y:S01]  /*2530*/  LDC.64 R4, c[0x0][0x388] ;  /* 0x0000e200ff047b82 */ /* 0x000ea20000000a00 */
[----:B0-----:R-:W-:-:S07]  /*2540*/  DADD R2, R2, UR4 ;  /* 0x0000000402027e29 */ /* 0x001fce0008000000 */
[----:B--2---:R-:W-:Y:S01]  /*2550*/  STG.E.64 desc[UR6][R4.64], R2 ;  /* 0x0000000204007986 */ /* 0x004fe2000c101b06 */
[----:B------:R-:W-:Y:S05]  /*2560*/  EXIT ;  /* 0x000000000000794d */ /* 0x000fea0003800000 */
.L_x_29:
[----:B------:R-:W-:-:S00]  /*2570*/  BRA `(.L_x_29) ;  /* 0xfffffffc00fc7947 */ /* 0x000fc0000383ffff */
[----:B------:R-:W-:-:S00]  /*2580*/  NOP ;  /* 0x0000000000007918 */ /* 0x000fc00000000000 */
[----:B------:R-:W-:-:S00]  /*2590*/  NOP ;  /* 0x0000000000007918 */ /* 0x000fc00000000000 */
[----:B------:R-:W-:-:S00]  /*25a0*/  NOP ;  /* 0x0000000000007918 */ /* 0x000fc00000000000 */
[----:B------:R-:W-:-:S00]  /*25b0*/  NOP ;  /* 0x0000000000007918 */ /* 0x000fc00000000000 */
[----:B------:R-:W-:-:S00]  /*25c0*/  NOP ;  /* 0x0000000000007918 */ /* 0x000fc00000000000 */
[----:B------:R-:W-:-:S00]  /*25d0*/  NOP ;  /* 0x0000000000007918 */ /* 0x000fc00000000000 */
[----:B------:R-:W-:-:S00]  /*25e0*/  NOP ;  /* 0x0000000000007918 */ /* 0x000fc00000000000 */
[----:B------:R-:W-:-:S00]  /*25f0*/  NOP ;  /* 0x0000000000007918 */ /* 0x000fc00000000000 */
.L_x_188:


//--------------------- .text._ZN3cub18CUB_300001_SM_10006detail6reduce18DeviceReduceKernelINS2_10policy_hubIdyN4cuda3std3__44plusIdEEE10Policy1000EN6thrust24THRUST_300001_SM_1000_NS10device_ptrIdEEyS9_dNS7_10__identityEEEvT0_PT3_T1_NS0_13GridEvenShareISK_EET2_T4_ --------------------------
	.section	.text._ZN3cub18CUB_300001_SM_10006detail6reduce18DeviceReduceKernelINS2_10policy_hubIdyN4cuda3std3__44plusIdEEE10Policy1000EN6thrust24THRUST_300001_SM_1000_NS10device_ptrIdEEyS9_dNS7_10__identityEEEvT0_PT3_T1_NS0_13GridEvenShareISK_EET2_T4_,"ax",@progbits
	.align	128
        .global         _ZN3cub18CUB_300001_SM_10006detail6reduce18DeviceReduceKernelINS2_10policy_hubIdyN4cuda3std3__44plusIdEEE10Policy1000EN6thrust24THRUST_300001_SM_1000_NS10device_ptrIdEEyS9_dNS7_10__identityEEEvT0_PT3_T1_NS0_13GridEvenShareISK_EET2_T4_
        .type           _ZN3cub18CUB_300001_SM_10006detail6reduce18DeviceReduceKernelINS2_10policy_hubIdyN4cuda3std3__44plusIdEEE10Policy1000EN6thrust24THRUST_300001_SM_1000_NS10device_ptrIdEEyS9_dNS7_10__identityEEEvT0_PT3_T1_NS0_13GridEvenShareISK_EET2_T4_,@function
        .size           _ZN3cub18CUB_300001_SM_10006detail6reduce18DeviceReduceKernelINS2_10policy_hubIdyN4cuda3std3__44plusIdEEE10Policy1000EN6thrust24THRUST_300001_SM_1000_NS10device_ptrIdEEyS9_dNS7_10__identityEEEvT0_PT3_T1_NS0_13GridEvenShareISK_EET2_T4_,(.L_x_189 - _ZN3cub18CUB_300001_SM_10006detail6reduce18DeviceReduceKernelINS2_10policy_hubIdyN4cuda3std3__44plusIdEEE10Policy1000EN6thrust24THRUST_300001_SM_1000_NS10device_ptrIdEEyS9_dNS7_10__identityEEEvT0_PT3_T1_NS0_13GridEvenShareISK_EET2_T4_)
        .other          _ZN3cub18CUB_300001_SM_10006detail6reduce18DeviceReduceKernelINS2_10policy_hubIdyN4cuda3std3__44plusIdEEE10Policy1000EN6thrust24THRUST_300001_SM_1000_NS10device_ptrIdEEyS9_dNS7_10__identityEEEvT0_PT3_T1_NS0_13GridEvenShareISK_EET2_T4_,@"STO_CUDA_ENTRY STV_DEFAULT"
_ZN3cub18CUB_300001_SM_10006detail6reduce18DeviceReduceKernelINS2_10policy_hubIdyN4cuda3std3__44plusIdEEE10Policy1000EN6thrust24THRUST_300001_SM_1000_NS10device_ptrIdEEyS9_dNS7_10__identityEEEvT0_PT3_T1_NS0_13GridEvenShareISK_EET2_T4_:
.text._ZN3cub18CUB_300001_SM_10006detail6reduce18DeviceReduceKernelINS2_10policy_hubIdyN4cuda3std3__44plusIdEEE10Policy1000EN6thrust24THRUST_300001_SM_1000_NS10device_ptrIdEEyS9_dNS7_10__identityEEEvT0_PT3_T1_NS0_13GridEvenShareISK_EET2_T4_:
[----:B------:R-:W-:Y:S08]  /*0000*/  LDC R1, c[0x0][0x37c] ;  /* 0x0000df00ff017b82 */ /* 0x000ff00000000800 */
[----:B------:R-:W0:Y:S01]  /*0010*/  S2UR UR18, SR_CTAID.X ;  /* 0x00000000001279c3 */ /* 0x000e220000002500 */
[----:B------:R-:W1:Y:S01]  /*0020*/  LDCU.64 UR4, c[0x0][0x3b8] ;  /* 0x00007700ff0477ac */ /* 0x000e620008000a00 */
[----:B------:R-:W-:Y:S01]  /*0030*/  BSSY.RECONVERGENT B0, `(.L_x_30) ;  /* 0x0000277000007945 */ /* 0x000fe20003800200 */
[----:B------:R-:W2:Y:S01]  /*0040*/  LDCU UR11, c[0x0][0x3c0] ;  /* 0x00007800ff0b77ac */ /* 0x000ea20008000800 */
[----:B------:R-:W3:Y:S01]  /*0050*/  LDCU.64 UR16, c[0x0][0x358] ;  /* 0x00006b00ff1077ac */ /* 0x000ee20008000a00 */
[----:B-1----:R-:W-:-:S02]  /*0060*/  IMAD.U32 R12, RZ, RZ, UR4 ;  /* 0x00000004ff0c7e24 */ /* 0x002fc4000f8e00ff */
[----:B------:R-:W-:Y:S01]  /*0070*/  IMAD.U32 R3, RZ, RZ, UR5 ;  /* 0x00000005ff037e24 */ /* 0x000fe2000f8e00ff */
[----:B--2---:R-:W-:Y:S02]  /*0080*/  UIMAD UR5, UR11, 0xe00, URZ ;  /* 0x00000e000b0578a4 */ /* 0x004fe4000f8e02ff */
[----:B0-----:R-:W-:Y:S02]  /*0090*/  UIMAD UR9, UR18, 0xe00, URZ ;  /* 0x00000e00120978a4 */ /* 0x001fe4000f8e02ff */
[----:B------:R-:W-:-:S04]  /*00a0*/  USHF.R.S32.HI UR4, URZ, 0x1f, UR5 ;  /* 0x0000001fff047899 */ /* 0x000fc80008011405 */
[----:B------:R-:W-:-:S04]  /*00b0*/  IADD3 R13, P1, PT, R12, -UR9, RZ ;  /* 0x800000090c0d7c10 */ /* 0x000fc8000ff3e0ff */
[----:B------:R-:W-:Y:S02]  /*00c0*/  ISETP.GT.U32.AND P0, PT, R13, 0xdff, PT ;  /* 0x00000dff0d00780c */ /* 0x000fe40003f04070 */
[----:B------:R-:W-:-:S04]  /*00d0*/  IADD3.X R2, PT, PT, R3, -0x1, RZ, P1, !PT ;  /* 0xffffffff03027810 */ /* 0x000fc80000ffe4ff */
[----:B------:R-:W-:-:S13]  /*00e0*/  ISETP.GT.U32.AND.EX P0, PT, R2, RZ, PT, P0 ;  /* 0x000000ff0200720c */ /* 0x000fda0003f04100 */
[----:B---3--:R-:W-:Y:S05]  /*00f0*/  @P0 BRA `(.L_x_31) ;  /* 0x0000001400280947 */ /* 0x008fea0003800000 */
[----:B------:R-:W0:Y:S01]  /*0100*/  S2R R0, SR_TID.X ;  /* 0x0000000000007919 */ /* 0x000e220000002100 */
[----:B------:R-:W-:Y:S01]  /*0110*/  VIADD R3, R12, -UR9 ;  /* 0x800000090c037c36 */ /* 0x000fe20008000000 */
[----:B------:R-:W-:Y:S01]  /*0120*/  BSSY.RECONVERGENT B1, `(.L_x_32) ;  /* 0x000000a000017945 */ /* 0x000fe20003800200 */
[----:B------:R-:W-:-:S03]  /*0130*/  CS2R R8, SRZ ;  /* 0x0000000000087805 */ /* 0x000fc6000001ff00 */
[----:B0-----:R-:W-:Y:S01]  /*0140*/  ISETP.GE.AND P0, PT, R0, R3, PT ;  /* 0x000000030000720c */ /* 0x001fe20003f06270 */
[----:B------:R-:W-:-:S12]  /*0150*/  IMAD.MOV.U32 R2, RZ, RZ, R0 ;  /* 0x000000ffff027224 */ /* 0x000fd800078e0000 */
[----:B------:R-:W-:Y:S05]  /*0160*/  @P0 BRA `(.L_x_33) ;  /* 0x0000000000140947 */ /* 0x000fea0003800000 */
[----:B------:R-:W0:Y:S01]  /*0170*/  LDC.64 R8, c[0x0][0x380] ;  /* 0x0000e000ff087b82 */ /* 0x000e220000000a00 */
[----:B------:R-:W-:-:S04]  /*0180*/  VIADD R5, R0, UR9 ;  /* 0x0000000900057c36 */ /* 0x000fc80008000000 */
[----:B0-----:R-:W-:-:S06]  /*0190*/  IMAD.WIDE.U32 R8, R5, 0x8, R8 ;  /* 0x0000000805087825 */ /* 0x001fcc00078e0008 */
[----:B------:R-:W5:Y:S01]  /*01a0*/  LDG.E.64 R8, desc[UR16][R8.64] ;  /* 0x0000001008087981 */ /* 0x000f62000c1e1b00 */
[----:B------:R-:W-:-:S07]  /*01b0*/  VIADD R2, R0, 0x200 ;  /* 0x0000020000027836 */ /* 0x000fce0000000000 */
.L_x_33:
[----:B------:R-:W-:Y:S05]  /*01c0*/  BSYNC.RECONVERGENT B1 ;  /* 0x0000000000017941 */ /* 0x000fea0003800200 */
.L_x_32:
[----:B------:R-:W-:Y:S01]  /*01d0*/  ISETP.GE.AND P0, PT, R2, R3, PT ;  /* 0x000000030200720c */ /* 0x000fe20003f06270 */
[----:B------:R-:W-:-:S12]  /*01e0*/  BSSY.RECONVERGENT B1, `(.L_x_34) ;  /* 0x0000078000017945 */ /* 0x000fd80003800200 */
[----:B------:R-:W-:Y:S05]  /*01f0*/  @P0 BRA `(.L_x_35) ;  /* 0x0000000400d80947 */ /* 0x000fea0003800000 */
[----:B------:R-:W-:Y:S01]  /*0200*/  LOP3.LUT R5, RZ, R2, RZ, 0x33, !PT ;  /* 0x00000002ff057212 */ /* 0x000fe200078e33ff */
[----:B------:R-:W-:Y:S03]  /*0210*/  BSSY.RECONVERGENT B2, `(.L_x_36) ;  /* 0x0000036000027945 */ /* 0x000fe60003800200 */
[----:B------:R-:W-:-:S04]  /*0220*/  IADD3 R12, PT, PT, R12, -UR9, R5 ;  /* 0x800000090c0c7c10 */ /* 0x000fc8000fffe005 */
[C---:B------:R-:W-:Y:S02]  /*0230*/  ISETP.GE.U32.AND P1, PT, R12.reuse, 0x1e00, PT ;  /* 0x00001e000c00780c */ /* 0x040fe40003f26070 */
[----:B------:R-:W-:-:S04]  /*0240*/  LEA.HI R4, R12, 0x1, RZ, 0x17 ;  /* 0x000000010c047811 */ /* 0x000fc800078fb8ff */
[----:B------:R-:W-:-:S04]  /*0250*/  LOP3.LUT R5, R4, 0xf, RZ, 0xc0, !PT ;  /* 0x0000000f04057812 */ /* 0x000fc800078ec0ff */
[----:B------:R-:W-:-:S03]  /*0260*/  ISETP.NE.AND P0, PT, R5, RZ, PT ;  /* 0x000000ff0500720c */ /* 0x000fc60003f05270 */
[----:B------:R-:W-:Y:S10]  /*0270*/  @!P1 BRA `(.L_x_37) ;  /* 0x0000000000bc9947 */ /* 0x000ff40003800000 */
[----:B------:R-:W0:Y:S01]  /*0280*/  LDCU.64 UR4, c[0x0][0x380] ;  /* 0x00007000ff0477ac */ /* 0x000e220008000a00 */
[----:B------:R-:W-:Y:S01]  /*0290*/  IMAD.WIDE.U32 R6, R2, 0x8, RZ ;  /* 0x0000000802067825 */ /* 0x000fe200078e00ff */
[----:B------:R-:W-:-:S03]  /*02a0*/  LOP3.LUT R26, R4, 0xfffff0, RZ, 0xc0, !PT ;  /* 0x00fffff0041a7812 */ /* 0x000fc600078ec0ff */
[----:B------:R-:W-:Y:S02]  /*02b0*/  IMAD.U32 R11, RZ, RZ, UR18 ;  /* 0x00000012ff0b7e24 */ /* 0x000fe4000f8e00ff */
[----:B------:R-:W-:Y:S02]  /*02c0*/  IMAD.MOV R26, RZ, RZ, -R26 ;  /* 0x000000ffff1a7224 */ /* 0x000fe400078e0a1a */
[----:B------:R-:W-:-:S03]  /*02d0*/  IMAD.WIDE.U32 R6, R11, 0x7000, R6 ;  /* 0x000070000b067825 */ /* 0x000fc600078e0006 */
[----:B0-----:R-:W-:-:S04]  /*02e0*/  IADD3 R6, P1, PT, R6, UR4, RZ ;  /* 0x0000000406067c10 */ /* 0x001fc8000ff3e0ff */
[----:B------:R-:W-:-:S04]  /*02f0*/  IADD3 R6, P2, PT, R6, 0x8000, RZ ;  /* 0x0000800006067810 */ /* 0x000fc80007f5e0ff */
[----:B------:R-:W-:-:S09]  /*0300*/  IADD3.X R7, PT, PT, RZ, UR5, R7, P2, P1 ;  /* 0x00000005ff077c10 */ /* 0x000fd200097e2407 */
.L_x_38:
[----:B------:R-:W2:Y:S04]  /*0310*/  LDG.E.64 R10, desc[UR16][R6.64+-0x8000] ;  /* 0xff800010060a7981 */ /* 0x000ea8000c1e1b00 */
[----:B------:R-:W3:Y:S04]  /*0320*/  LDG.E.64 R12, desc[UR16][R6.64+-0x7000] ;  /* 0xff900010060c7981 */ /* 0x000ee8000c1e1b00 */
[----:B------:R-:W4:Y:S04]  /*0330*/  LDG.E.64 R14, desc[UR16][R6.64+-0x6000] ;  /* 0xffa00010060e7981 */ /* 0x000f28000c1e1b00 */
[----:B------:R-:W4:Y:S04]  /*0340*/  LDG.E.64 R16, desc[UR16][R6.64+-0x5000] ;  /* 0xffb0001006107981 */ /* 0x000f28000c1e1b00 */
[----:B------:R-:W4:Y:S04]  /*0350*/  LDG.E.64 R18, desc[UR16][R6.64+-0x4000] ;  /* 0xffc0001006127981 */ /* 0x000f28000c1e1b00 */
[----:B------:R-:W4:Y:S04]  /*0360*/  LDG.E.64 R20, desc[UR16][R6.64+-0x3000] ;  /* 0xffd0001006147981 */ /* 0x000f28000c1e1b00 */
[----:B------:R-:W4:Y:S04]  /*0370*/  LDG.E.64 R24, desc[UR16][R6.64+-0x2000] ;  /* 0xffe0001006187981 */ /* 0x000f28000c1e1b00 */
[----:B------:R-:W4:Y:S01]  /*0380*/  LDG.E.64 R22, desc[UR16][R6.64+-0x1000] ;  /* 0xfff0001006167981 */ /* 0x000f22000c1e1b00 */
[----:B--2--5:R-:W-:-:S03]  /*0390*/  DADD R10, R10, R8 ;  /* 0x000000000a0a7229 */ /* 0x024fc60000000008 */
[----:B------:R-:W2:Y:S05]  /*03a0*/  LDG.E.64 R8, desc[UR16][R6.64] ;  /* 0x0000001006087981 */ /* 0x000eaa000c1e1b00 */
[----:B---3--:R-:W-:Y:S02]  /*03b0*/  DADD R12, R10, R12 ;  /* 0x000000000a0c7229 */ /* 0x008fe4000000000c */
[----:B------:R-:W3:Y:S06]  /*03c0*/  LDG.E.64 R10, desc[UR16][R6.64+0x1000] ;  /* 0x00100010060a7981 */ /* 0x000eec000c1e1b00 */
[----:B----4-:R-:W-:-:S02]  /*03d0*/  DADD R14, R12, R14 ;  /* 0x000000000c0e7229 */ /* 0x010fc4000000000e */
[----:B------:R-:W4:Y:S06]  /*03e0*/  LDG.E.64 R12, desc[UR16][R6.64+0x2000] ;  /* 0x00200010060c7981 */ /* 0x000f2c000c1e1b00 */
[----:B------:R-:W-:Y:S02]  /*03f0*/  DADD R16, R14, R16 ;  /* 0x000000000e107229 */ /* 0x000fe40000000010 */
[----:B------:R-:W4:Y:S06]  /*0400*/  LDG.E.64 R14, desc[UR16][R6.64+0x3000] ;  /* 0x00300010060e7981 */ /* 0x000f2c000c1e1b00 */
[----:B------:R-:W-:-:S02]  /*0410*/  DADD R18, R16, R18 ;  /* 0x0000000010127229 */ /* 0x000fc40000000012 */
[----:B------:R-:W4:Y:S06]  /*0420*/  LDG.E.64 R16, desc[UR16][R6.64+0x4000] ;  /* 0x0040001006107981 */ /* 0x000f2c000c1e1b00 */
[----:B------:R-:W-:Y:S02]  /*0430*/  DADD R20, R18, R20 ;  /* 0x0000000012147229 */ /* 0x000fe40000000014 */
[----:B------:R-:W4:Y:S06]  /*0440*/  LDG.E.64 R18, desc[UR16][R6.64+0x5000] ;  /* 0x0050001006127981 */ /* 0x000f2c000c1e1b00 */
[----:B------:R-:W-:-:S02]  /*0450*/  DADD R24, R20, R24 ;  /* 0x0000000014187229 */ /* 0x000fc40000000018 */
[----:B------:R-:W4:Y:S06]  /*0460*/  LDG.E.64 R20, desc[UR16][R6.64+0x6000] ;  /* 0x0060001006147981 */ /* 0x000f2c000c1e1b00 */
[----:B------:R-:W-:Y:S02]  /*0470*/  DADD R22, R24, R22 ;  /* 0x0000000018167229 */ /* 0x000fe40000000016 */
[----:B------:R0:W4:Y:S01]  /*0480*/  LDG.E.64 R24, desc[UR16][R6.64+0x7000] ;  /* 0x0070001006187981 */ /* 0x000122000c1e1b00 */
[----:B------:R-:W-:Y:S02]  /*0490*/  VIADD R26, R26, 0x10 ;  /* 0x000000101a1a7836 */ /* 0x000fe40000000000 */
[----:B------:R-:W-:-:S03]  /*04a0*/  VIADD R2, R2, 0x2000 ;  /* 0x0000200002027836 */ /* 0x000fc60000000000 */
[----:B------:R-:W-:Y:S02]  /*04b0*/  ISETP.NE.AND P1, PT, R26, RZ, PT ;  /* 0x000000ff1a00720c */ /* 0x000fe40003f25270 */
[----:B0-----:R-:W-:-:S05]  /*04c0*/  IADD3 R6, P2, PT, R6, 0x10000, RZ ;  /* 0x0001000006067810 */ /* 0x001fca0007f5e0ff */
[----:B------:R-:W-:Y:S01]  /*04d0*/  IMAD.X R7, RZ, RZ, R7, P2 ;  /* 0x000000ffff077224 */ /* 0x000fe200010e0607 */
[----:B--2---:R-:W-:-:S08]  /*04e0*/  DADD R8, R22, R8 ;  /* 0x0000000016087229 */ /* 0x004fd00000000008 */
[----:B---3--:R-:W-:-:S08]  /*04f0*/  DADD R8, R8, R10 ;  /* 0x0000000008087229 */ /* 0x008fd0000000000a */
[----:B----4-:R-:W-:-:S08]  /*0500*/  DADD R8, R8, R12 ;  /* 0x0000000008087229 */ /* 0x010fd0000000000c */
[----:B------:R-:W-:-:S08]  /*0510*/  DADD R8, R8, R14 ;  /* 0x0000000008087229 */ /* 0x000fd0000000000e */
[----:B------:R-:W-:-:S08]  /*0520*/  DADD R8, R8, R16 ;  /* 0x0000000008087229 */ /* 0x000fd00000000010 */
[----:B------:R-:W-:-:S08]  /*0530*/  DADD R8, R8, R18 ;  /* 0x0000000008087229 */ /* 0x000fd00000000012 */
[----:B------:R-:W-:-:S08]  /*0540*/  DADD R8, R8, R20 ;  /* 0x0000000008087229 */ /* 0x000fd00000000014 */
[----:B------:R-:W-:Y:S01]  /*0550*/  DADD R8, R8, R24 ;  /* 0x0000000008087229 */ /* 0x000fe20000000018 */
[----:B------:R-:W-:Y:S10]  /*0560*/  @P1 BRA `(.L_x_38) ;  /* 0xfffffffc00681947 */ /* 0x000ff4000383ffff */
.L_x_37:
[----:B------:R-:W-:Y:S05]  /*0570*/  BSYNC.RECONVERGENT B2 ;  /* 0x0000000000027941 */ /* 0x000fea0003800200 */
.L_x_36:
[----:B------:R-:W-:Y:S05]  /*0580*/  @!P0 BRA `(.L_x_35) ;  /* 0x0000000000f48947 */ /* 0x000fea0003800000 */
[----:B------:R-:W-:Y:S01]  /*0590*/  ISETP.GE.U32.AND P1, PT, R5, 0x8, PT ;  /* 0x000000080500780c */ /* 0x000fe20003f26070 */
[----:B------:R-:W-:Y:S01]  /*05a0*/  BSSY.RECONVERGENT B2, `(.L_x_39) ;  /* 0x000001a000027945 */ /* 0x000fe20003800200 */
[----:B------:R-:W-:-:S04]  /*05b0*/  LOP3.LUT R26, R4, 0x7, RZ, 0xc0, !PT ;  /* 0x00000007041a7812 */ /* 0x000fc800078ec0ff */
[----:B------:R-:W-:-:S07]  /*05c0*/  ISETP.NE.AND P0, PT, R26, RZ, PT ;  /* 0x000000ff1a00720c */ /* 0x000fce0003f05270 */
[----:B------:R-:W-:Y:S06]  /*05d0*/  @!P1 BRA `(.L_x_40) ;  /* 0x0000000000589947 */ /* 0x000fec0003800000 */
[----:B------:R-:W0:Y:S01]  /*05e0*/  LDCU.64 UR4, c[0x0][0x380] ;  /* 0x00007000ff0477ac */ /* 0x000e220008000a00 */
[----:B------:R-:W-:-:S04]  /*05f0*/  IADD3 R5, P1, PT, R2, UR9, RZ ;  /* 0x0000000902057c10 */ /* 0x000fc8000ff3e0ff */
[----:B------:R-:W-:Y:S02]  /*0600*/  LEA.HI.X.SX32 R6, R2, RZ, 0x1, P1 ;  /* 0x000000ff02067211 */ /* 0x000fe400008f0eff */
[----:B0-----:R-:W-:-:S04]  /*0610*/  LEA R24, P1, R5, UR4, 0x3 ;  /* 0x0000000405187c11 */ /* 0x001fc8000f8218ff */
[----:B------:R-:W-:-:S05]  /*0620*/  LEA.HI.X R25, R5, UR5, R6, 0x3, P1 ;  /* 0x0000000505197c11 */ /* 0x000fca00088f1c06 */
        /* <DEDUP_REMOVED lines=17> */
.L_x_40:
[----:B------:R-:W-:Y:S05]  /*0740*/  BSYNC.RECONVERGENT B2 ;  /* 0x0000000000027941 */ /* 0x000fea0003800200 */
.L_x_39:
        /* <DEDUP_REMOVED lines=14> */
[----:B------:R-:W4:Y:S01]  /*0830*/  LDG.E.64 R14, desc[UR16][R4.64+0x3000] ;  /* 0x00300010040e7981 */ /* 0x000f22000c1e1b00 */
[----:B------:R-:W-:Y:S01]  /*0840*/  VIADD R2, R2, 0x800 ;  /* 0x0000080002027836 */ /* 0x000fe20000000000 */
[----:B--2--5:R-:W-:-:S08]  /*0850*/  DADD R6, R8, R6 ;  /* 0x0000000008067229 */ /* 0x024fd00000000006 */
[----:B---3--:R-:W-:-:S08]  /*0860*/  DADD R6, R6, R10 ;  /* 0x0000000006067229 */ /* 0x008fd0000000000a */
[----:B----4-:R-:W-:-:S08]  /*0870*/  DADD R6, R6, R12 ;  /* 0x0000000006067229 */ /* 0x010fd0000000000c */
[----:B------:R-:W-:-:S11]  /*0880*/  DADD R8, R6, R14 ;  /* 0x0000000006087229 */ /* 0x000fd6000000000e */
.L_x_42:
[----:B------:R-:W-:Y:S05]  /*0890*/  BSYNC.RECONVERGENT B2 ;  /* 0x0000000000027941 */ /* 0x000fea0003800200 */
.L_x_41:
[----:B------:R-:W-:Y:S05]  /*08a0*/  @!P0 BRA `(.L_x_35) ;  /* 0x00000000002c8947 */ /* 0x000fea0003800000 */
[----:B------:R-:W0:Y:S01]  /*08b0*/  LDC.64 R4, c[0x0][0x380] ;  /* 0x0000e000ff047b82 */ /* 0x000e220000000a00 */
[----:B------:R-:W-:Y:S02]  /*08c0*/  IMAD.U32 R7, RZ, RZ, UR18 ;  /* 0x00000012ff077e24 */ /* 0x000fe4000f8e00ff */
[----:B------:R-:W-:Y:S02]  /*08d0*/  IMAD.MOV R10, RZ, RZ, -R16 ;  /* 0x000000ffff0a7224 */ /* 0x000fe400078e0a10 */
[----:B0-----:R-:W-:-:S07]  /*08e0*/  IMAD.WIDE.U32 R4, R7, 0x7000, R4 ;  /* 0x0000700007047825 */ /* 0x001fce00078e0004 */
.L_x_43:
[----:B------:R-:W-:-:S06]  /*08f0*/  IMAD.WIDE R6, R2, 0x8, R4 ;  /* 0x0000000802067825 */ /* 0x000fcc00078e0204 */
[----:B------:R-:W2:Y:S01]  /*0900*/  LDG.E.64 R6, desc[UR16][R6.64] ;  /* 0x0000001006067981 */ /* 0x000ea2000c1e1b00 */
[----:B------:R-:W-:Y:S02]  /*0910*/  VIADD R10, R10, 0x1 ;  /* 0x000000010a0a7836 */ /* 0x000fe40000000000 */
[----:B------:R-:W-:-:S03]  /*0920*/  VIADD R2, R2, 0x200 ;  /* 0x0000020002027836 */ /* 0x000fc60000000000 */
[----:B------:R-:W-:Y:S01]  /*0930*/  ISETP.NE.AND P0, PT, R10, RZ, PT ;  /* 0x000000ff0a00720c */ /* 0x000fe20003f05270 */
[----:B--2--5:R-:W-:-:S12]  /*0940*/  DADD R8, R6, R8 ;  /* 0x0000000006087229 */ /* 0x024fd80000000008 */
[----:B------:R-:W-:Y:S05]  /*0950*/  @P0 BRA `(.L_x_43) ;  /* 0xfffffffc00e40947 */ /* 0x000fea000383ffff */
.L_x_35:
[----:B------:R-:W-:Y:S05]  /*0960*/  BSYNC.RECONVERGENT B1 ;  /* 0x0000000000017941 */ /* 0x000fea0003800200 */
.L_x_34:
        /* <DEDUP_REMOVED lines=12> */
[----:B------:R-:W-:-:S03]  /*0a30*/  @!P1 SHF.R.U32.HI R3, RZ, 0x2, R0 ;  /* 0x00000002ff039819 */ /* 0x000fc60000011600 */
[----:B------:R-:W0:Y:S01]  /*0a40*/  SHFL.DOWN PT, R5, R7, 0x2, 0x1f ;  /* 0x08401f0007057f89 */ /* 0x000e2200000e0000 */
[----:B------:R-:W-:Y:S01]  /*0a50*/  @!P1 LOP3.LUT R3, R3, 0xf8, RZ, 0xc0, !PT ;  /* 0x000000f803039812 */ /* 0x000fe200078ec0ff */
        /* <DEDUP_REMOVED lines=14> */
[----:B-1----:R-:W-:-:S05]  /*0b40*/  @!P1 LEA R10, R13, R10, 0x18 ;  /* 0x0000000a0d0a9211 */ /* 0x002fca00078ec0ff */
[----:B------:R-:W-:Y:S01]  /*0b50*/  @!P1 IMAD.IADD R3, R3, 0x1, R10 ;  /* 0x0000000103039824 */ /* 0x000fe200078e020a */
[----:B0-----:R-:W-:-:S10]  /*0b60*/  DADD R4, R4, R8 ;  /* 0x0000000004047229 */ /* 0x001fd40000000008 */
[----:B------:R-:W-:Y:S02]  /*0b70*/  FSEL R6, R8, R4, P0 ;  /* 0x0000000408067208 */ /* 0x000fe40000000000 */
[----:B------:R-:W-:Y:S02]  /*0b80*/  FSEL R7, R9, R5, P0 ;  /* 0x0000000509077208 */ /* 0x000fe40000000000 */
[----:B------:R-:W-:Y:S01]  /*0b90*/  ISETP.NE.AND P0, PT, R0, RZ, PT ;  /* 0x000000ff0000720c */ /* 0x000fe20003f05270 */
[----:B------:R-:W-:Y:S04]  /*0ba0*/  SHFL.DOWN PT, R4, R6, 0x10, 0x1f ;  /* 0x0a001f0006047f89 */ /* 0x000fe800000e0000 */
[----:B------:R-:W0:Y:S02]  /*0bb0*/  SHFL.DOWN PT, R5, R7, 0x10, 0x1f ;  /* 0x0a001f0007057f89 */ /* 0x000e2400000e0000 */
        /* <DEDUP_REMOVED lines=10> */
[----:B--2---:R-:W0:Y:S04]  /*0c60*/  LDS.64 R2, [UR4+0x18] ;  /* 0x00001804ff027984 */ /* 0x004e280008000a00 */
        /* <DEDUP_REMOVED lines=23> */
.L_x_44:
[----:B------:R-:W-:-:S05]  /*0de0*/  LOP3.LUT R2, R0, 0x3e0, RZ, 0xc0, !PT ;  /* 0x000003e000027812 */ /* 0x000fca00078ec0ff */
[----:B------:R-:W-:Y:S01]  /*0df0*/  VIADD R4, R2, 0x20 ;  /* 0x0000002002047836 */ /* 0x000fe20000000000 */
[----:B------:R-:W-:-:S04]  /*0e00*/  LOP3.LUT R2, RZ, R2, RZ, 0x33, !PT ;  /* 0x00000002ff027212 */ /* 0x000fc800078e33ff */
[----:B------:R-:W-:Y:S01]  /*0e10*/  ISETP.GT.AND P0, PT, R4, R3, PT ;  /* 0x000000030400720c */ /* 0x000fe20003f04270 */
[----:B------:R-:W-:-:S05]  /*0e20*/  IMAD.IADD R2, R3, 0x1, R2 ;  /* 0x0000000103027824 */ /* 0x000fca00078e0202 */
[----:B------:R-:W-:Y:S02]  /*0e30*/  SEL R5, R2, 0x1f, P0 ;  /* 0x0000001f02057807 */ /* 0x000fe40000000000 */
[----:B------:R-:W0:Y:S03]  /*0e40*/  S2R R2, SR_LANEID ;  /* 0x0000000000027919 */ /* 0x000e260000000000 */
[----:B-----5:R-:W-:Y:S04]  /*0e50*/  SHFL.DOWN PT, R6, R8, 0x1, R5 ;  /* 0x0820000008067989 */ /* 0x020fe800000e0005 */
[----:B------:R-:W1:Y:S02]  /*0e60*/  SHFL.DOWN PT, R7, R9, 0x1, R5 ;  /* 0x0820000009077989 */ /* 0x000e6400000e0005 */
[----:B-1----:R-:W-:Y:S01]  /*0e70*/  DADD R6, R6, R8 ;  /* 0x0000000006067229 */ /* 0x002fe20000000008 */
[C---:B0-----:R-:W-:Y:S01]  /*0e80*/  ISETP.GE.AND P0, PT, R2.reuse, R5, PT ;  /* 0x000000050200720c */ /* 0x041fe20003f06270 */
[C---:B------:R-:W-:Y:S01]  /*0e90*/  VIADD R4, R2.reuse, 0x2 ;  /* 0x0000000202047836 */ /* 0x040fe20000000000 */
[----:B------:R-:W-:-:S07]  /*0ea0*/  ISETP.NE.AND P1, PT, R2, RZ, PT ;  /* 0x000000ff0200720c */ /* 0x000fce0003f25270 */
[----:B------:R-:W-:Y:S02]  /*0eb0*/  FSEL R10, R6, R8, !P0 ;  /* 0x00000008060a7208 */ /* 0x000fe40004000000 */
[----:B------:R-:W-:Y:S02]  /*0ec0*/  FSEL R11, R7, R9, !P0 ;  /* 0x00000009070b7208 */ /* 0x000fe40004000000 */
[----:B------:R-:W-:Y:S01]  /*0ed0*/  ISETP.GT.AND P0, PT, R4, R5, PT ;  /* 0x000000050400720c */ /* 0x000fe20003f04270 */
[----:B------:R-:W-:Y:S01]  /*0ee0*/  SHFL.DOWN PT, R6, R10, 0x2, R5 ;  /* 0x084000000a067989 */ /* 0x000fe200000e0005 */
[----:B------:R-:W-:-:S03]  /*0ef0*/  VIADD R4, R2, 0x4 ;  /* 0x0000000402047836 */ /* 0x000fc60000000000 */
[----:B------:R-:W0:Y:S02]  /*0f00*/  SHFL.DOWN PT, R7, R11, 0x2, R5 ;  /* 0x084000000b077989 */ /* 0x000e2400000e0005 */
[----:B0-----:R-:W-:-:S10]  /*0f10*/  DADD R6, R6, R10 ;  /* 0x0000000006067229 */ /* 0x001fd4000000000a */
[----:B------:R-:W-:Y:S02]  /*0f20*/  FSEL R12, R10, R6, P0 ;  /* 0x000000060a0c7208 */ /* 0x000fe40000000000 */
[----:B------:R-:W-:Y:S02]  /*0f30*/  FSEL R13, R11, R7, P0 ;  /* 0x000000070b0d7208 */ /* 0x000fe40000000000 */
[----:B------:R-:W-:Y:S01]  /*0f40*/  ISETP.GT.AND P0, PT, R4, R5, PT ;  /* 0x000000050400720c */ /* 0x000fe20003f04270 */
[----:B------:R-:W-:Y:S01]  /*0f50*/  SHFL.DOWN PT, R6, R12, 0x4, R5 ;  /* 0x088000000c067989 */ /* 0x000fe200000e0005 */
[C---:B------:R-:W-:Y:S02]  /*0f60*/  VIADD R4, R2.reuse, 0x8 ;  /* 0x0000000802047836 */ /* 0x040fe40000000000 */
[----:B------:R-:W-:Y:S01]  /*0f70*/  VIADD R2, R2, 0x10 ;  /* 0x0000001002027836 */ /* 0x000fe20000000000 */
[----:B------:R-:W0:Y:S02]  /*0f80*/  SHFL.DOWN PT, R7, R13, 0x4, R5 ;  /* 0x088000000d077989 */ /* 0x000e2400000e0005 */
[----:B0-----:R-:W-:-:S10]  /*0f90*/  DADD R6, R6, R12 ;  /* 0x0000000006067229 */ /* 0x001fd4000000000c */
[----:B------:R-:W-:Y:S02]  /*0fa0*/  FSEL R8, R12, R6, P0 ;  /* 0x000000060c087208 */ /* 0x000fe40000000000 */
[----:B------:R-:W-:Y:S02]  /*0fb0*/  FSEL R9, R13, R7, P0 ;  /* 0x000000070d097208 */ /* 0x000fe40000000000 */
[----:B------:R-:W-:Y:S01]  /*0fc0*/  ISETP.GT.AND P0, PT, R4, R5, PT ;  /* 0x000000050400720c */ /* 0x000fe20003f04270 */
[----:B------:R-:W-:Y:S01]  /*0fd0*/  SHFL.DOWN PT, R6, R8, 0x8, R5 ;  /* 0x0900000008067989 */ /* 0x000fe200000e0005 */
[----:B------:R-:W-:-:S03]  /*0fe0*/  @!P1 SHF.R.U32.HI R4, RZ, 0x2, R0 ;  /* 0x00000002ff049819 */ /* 0x000fc60000011600 */
[----:B------:R-:W0:Y:S01]  /*0ff0*/  SHFL.DOWN PT, R7, R9, 0x8, R5 ;  /* 0x0900000009077989 */ /* 0x000e2200000e0005 */
[----:B------:R-:W-:Y:S01]  /*1000*/  @!P1 LOP3.LUT R4, R4, 0xf8, RZ, 0xc0, !PT ;  /* 0x000000f804049812 */ /* 0x000fe200078ec0ff */
[----:B------:R-:W1:Y:S01]  /*1010*/  @!P1 S2R R13, SR_CgaCtaId ;  /* 0x00000000000d9919 */ /* 0x000e620000008800 */
[----:B0-----:R-:W-:-:S10]  /*1020*/  DADD R6, R6, R8 ;  /* 0x0000000006067229 */ /* 0x001fd40000000008 */
[----:B------:R-:W-:Y:S02]  /*1030*/  FSEL R10, R8, R6, P0 ;  /* 0x00000006080a7208 */ /* 0x000fe40000000000 */
[----:B------:R-:W-:Y:S02]  /*1040*/  FSEL R11, R9, R7, P0 ;  /* 0x00000007090b7208 */ /* 0x000fe40000000000 */
[----:B------:R-:W-:Y:S01]  /*1050*/  @!P1 MOV R8, 0x400 ;  /* 0x0000040000089802 */ /* 0x000fe20000000f00 */
[----:B------:R-:W-:Y:S01]  /*1060*/  SHFL.DOWN PT, R6, R10, 0x10, R5 ;  /* 0x0a0000000a067989 */ /* 0x000fe200000e0005 */
[----:B------:R-:W-:Y:S02]  /*1070*/  ISETP.GT.AND P0, PT, R2, R5, PT ;  /* 0x000000050200720c */ /* 0x000fe40003f04270 */
[----:B-1----:R-:W-:Y:S01]  /*1080*/  @!P1 LEA R13, R13, R8, 0x18 ;  /* 0x000000080d0d9211 */ /* 0x002fe200078ec0ff */
[----:B------:R-:W0:Y:S04]  /*1090*/  SHFL.DOWN PT, R7, R11, 0x10, R5 ;  /* 0x0a0000000b077989 */ /* 0x000e2800000e0005 */
[----:B------:R-:W-:Y:S01]  /*10a0*/  @!P1 IMAD.IADD R13, R4, 0x1, R13 ;  /* 0x00000001040d9824 */ /* 0x000fe200078e020d */
[----:B0-----:R-:W-:-:S10]  /*10b0*/  DADD R6, R6, R10 ;  /* 0x0000000006067229 */ /* 0x001fd4000000000a */
[----:B------:R-:W-:Y:S02]  /*10c0*/  FSEL R8, R10, R6, P0 ;  /* 0x000000060a087208 */ /* 0x000fe40000000000 */
[----:B------:R-:W-:Y:S02]  /*10d0*/  FSEL R9, R11, R7, P0 ;  /* 0x000000070b097208 */ /* 0x000fe40000000000 */
[----:B------:R-:W-:-:S03]  /*10e0*/  ISETP.NE.AND P0, PT, R0, RZ, PT ;  /* 0x000000ff0000720c */ /* 0x000fc60003f05270 */
[----:B------:R1:W-:Y:S01]  /*10f0*/  @!P1 STS.64 [R13+0x10], R8 ;  /* 0x000010080d009388 */ /* 0x0003e20000000a00 */
[----:B------:R-:W-:Y:S09]  /*1100*/  BAR.SYNC.DEFER_BLOCKING 0x0 ;  /* 0x0000000000007b1d */ /* 0x000ff20000010000 */
[----:B------:R-:W-:Y:S05]  /*1110*/  @P0 BRA `(.L_x_45) ;  /* 0x0000001400a00947 */ /* 0x000fea0003800000 */
[----:B------:R-:W0:Y:S01]  /*1120*/  S2UR UR5, SR_CgaCtaId ;  /* 0x00000000000579c3 */ /* 0x000e220000008800 */
[----:B------:R-:W-:Y:S01]  /*1130*/  UMOV UR4, 0x400 ;  /* 0x0000040000047882 */ /* 0x000fe20000000000 */
[----:B------:R-:W-:Y:S01]  /*1140*/  ISETP.GT.AND P1, PT, R3, 0x20, PT ;  /* 0x000000200300780c */ /* 0x000fe20003f24270 */
[----:B0-----:R-:W-:-:S09]  /*1150*/  ULEA UR4, UR5, UR4, 0x18 ;  /* 0x0000000405047291 */ /* 0x001fd2000f8ec0ff */
[----:B------:R-:W0:Y:S04]  /*1160*/  LDS.64 R10, [UR4+0x18] ;  /* 0x00001804ff0a7984 */ /* 0x000e280008000a00 */
[----:B------:R-:W2:Y:S01]  /*1170*/  LDS.128 R4, [UR4+0x20] ;  /* 0x00002004ff047984 */ /* 0x000ea20008000c00 */
[----:B0-----:R-:W-:-:S10]  /*1180*/  DADD R10, R8, R10 ;  /* 0x00000000080a7229 */ /* 0x001fd4000000000a */
[----:B------:R-:W-:Y:S02]  /*1190*/  FSEL R12, R10, R8, P1 ;  /* 0x000000080a0c7208 */ /* 0x000fe40000800000 */
[----:B-1----:R-:W-:Y:S02]  /*11a0*/  FSEL R13, R11, R9, P1 ;  /* 0x000000090b0d7208 */ /* 0x002fe40000800000 */
[----:B------:R-:W0:Y:S01]  /*11b0*/  LDS.128 R8, [UR4+0x30] ;  /* 0x00003004ff087984 */ /* 0x000e220008000c00 */
[----:B------:R-:W-:-:S03]  /*11c0*/  ISETP.GT.AND P1, PT, R3, 0x40, PT ;  /* 0x000000400300780c */ /* 0x000fc60003f24270 */
        /* <DEDUP_REMOVED lines=61> */
.L_x_31:
[----:B------:R-:W0:Y:S01]  /*15a0*/  S2R R0, SR_TID.X ;  /* 0x0000000000007919 */ /* 0x000e220000002100 */
[----:B------:R-:W1:Y:S01]  /*15b0*/  LDC.64 R4, c[0x0][0x380] ;  /* 0x0000e000ff047b82 */ /* 0x000e620000000a00 */
[----:B0-----:R-:W-:-:S04]  /*15c0*/  VIADD R21, R0, UR9 ;  /* 0x0000000900157c36 */ /* 0x001fc80008000000 */
[----:B-1----:R-:W-:-:S05]  /*15d0*/  IMAD.WIDE.U32 R20, R21, 0x8, R4 ;  /* 0x0000000815147825 */ /* 0x002fca00078e0004 */
[----:B------:R-:W2:Y:S04]  /*15e0*/  LDG.E.64 R14, desc[UR16][R20.64] ;  /* 0x00000010140e7981 */ /* 0x000ea8000c1e1b00 */
[----:B------:R-:W2:Y:S04]  /*15f0*/  LDG.E.64 R16, desc[UR16][R20.64+0x1000] ;  /* 0x0010001014107981 */ /* 0x000ea8000c1e1b00 */
[----:B------:R-:W3:Y:S04]  /*1600*/  LDG.E.64 R18, desc[UR16][R20.64+0x2000] ;  /* 0x0020001014127981 */ /* 0x000ee8000c1e1b00 */
[----:B------:R-:W4:Y:S04]  /*1610*/  LDG.E.64 R10, desc[UR16][R20.64+0x3000] ;  /* 0x00300010140a7981 */ /* 0x000f28000c1e1b00 */
[----:B------:R-:W5:Y:S04]  /*1620*/  LDG.E.64 R6, desc[UR16][R20.64+0x4000] ;  /* 0x0040001014067981 */ /* 0x000f68000c1e1b00 */
[----:B------:R-:W5:Y:S04]  /*1630*/  LDG.E.64 R4, desc[UR16][R20.64+0x5000] ;  /* 0x0050001014047981 */ /* 0x000f68000c1e1b00 */
[----:B------:R-:W5:Y:S01]  /*1640*/  LDG.E.64 R8, desc[UR16][R20.64+0x6000] ;  /* 0x0060001014087981 */ /* 0x000f62000c1e1b00 */
[----:B------:R-:W-:-:S04]  /*1650*/  ISETP.GE.U32.AND P0, PT, R13, UR5, PT ;  /* 0x000000050d007c0c */ /* 0x000fc8000bf06070 */
[----:B------:R-:W-:Y:S01]  /*1660*/  ISETP.GE.U32.AND.EX P0, PT, R2, UR4, PT, P0 ;  /* 0x0000000402007c0c */ /* 0x000fe2000bf06100 */
[----:B--2---:R-:W-:-:S08]  /*1670*/  DADD R14, R14, R16 ;  /* 0x000000000e0e7229 */ /* 0x004fd00000000010 */
[----:B---3--:R-:W-:-:S08]  /*1680*/  DADD R14, R18, R14 ;  /* 0x00000000120e7229 */ /* 0x008fd0000000000e */
[----:B----4-:R-:W-:-:S08]  /*1690*/  DADD R10, R10, R14 ;  /* 0x000000000a0a7229 */ /* 0x010fd0000000000e */
[----:B-----5:R-:W-:-:S08]  /*16a0*/  DADD R6, R6, R10 ;  /* 0x0000000006067229 */ /* 0x020fd0000000000a */
[----:B------:R-:W-:-:S08]  /*16b0*/  DADD R4, R4, R6 ;  /* 0x0000000004047229 */ /* 0x000fd00000000006 */
[----:B------:R-:W-:Y:S01]  /*16c0*/  DADD R8, R8, R4 ;  /* 0x0000000008087229 */ /* 0x000fe20000000004 */
[----:B------:R-:W-:Y:S10]  /*16d0*/  @!P0 BRA `(.L_x_46) ;  /* 0x0000000c001c8947 */ /* 0x000ff40003800000 */
[----:B------:R-:W-:Y:S01]  /*16e0*/  UIADD3 UR7, UP0, UPT, UR5, UR9, URZ ;  /* 0x0000000905077290 */ /* 0x000fe2000ff1e0ff */
[----:B------:R-:W-:Y:S01]  /*16f0*/  IADD3 R23, P1, PT, R12, -0xe00, RZ ;  /* 0xfffff2000c177810 */ /* 0x000fe20007f3e0ff */
[----:B------:R-:W0:Y:S01]  /*1700*/  LDCU.64 UR12, c[0x0][0x380] ;  /* 0x00007000ff0c77ac */ /* 0x000e220008000a00 */
[----:B------:R-:W-:Y:S02]  /*1710*/  LOP3.LUT R5, RZ, R0, RZ, 0x33, !PT ;  /* 0x00000000ff057212 */ /* 0x000fe400078e33ff */
[----:B------:R-:W-:Y:S01]  /*1720*/  IADD3.X R22, PT, PT, R3, -0x1, RZ, P1, !PT ;  /* 0xffffffff03167810 */ /* 0x000fe20000ffe4ff */
[----:B------:R-:W-:Y:S01]  /*1730*/  UIADD3.X UR8, UPT, UPT, URZ, UR4, URZ, UP0, !UPT ;  /* 0x00000004ff087290 */ /* 0x000fe200087fe4ff */
[----:B------:R-:W-:Y:S01]  /*1740*/  ISETP.LT.U32.AND P0, PT, R23, UR7, PT ;  /* 0x0000000717007c0c */ /* 0x000fe2000bf01070 */
[----:B------:R-:W-:Y:S01]  /*1750*/  UMOV UR6, UR5 ;  /* 0x0000000500067c82 */ /* 0x000fe20008000000 */
[----:B------:R-:W-:Y:S01]  /*1760*/  IADD3 R7, P2, PT, R0, UR7, RZ ;  /* 0x0000000700077c10 */ /* 0x000fe2000ff5e0ff */
[----:B------:R-:W-:Y:S01]  /*1770*/  UMOV UR4, URZ ;  /* 0x000000ff00047c82 */ /* 0x000fe20008000000 */
[----:B------:R-:W-:Y:S01]  /*1780*/  IADD3 R5, PT, PT, R12, -UR5, R5 ;  /* 0x800000050c057c10 */ /* 0x000fe2000fffe005 */
[----:B------:R-:W-:Y:S01]  /*1790*/  IMAD.U32 R11, RZ, RZ, UR8 ;  /* 0x00000008ff0b7e24 */ /* 0x000fe2000f8e00ff */
[----:B------:R-:W-:Y:S01]  /*17a0*/  UMOV UR10, UR8 ;  /* 0x00000008000a7c82 */ /* 0x000fe20008000000 */
[----:B------:R-:W-:-:S03]  /*17b0*/  IMAD.X R0, RZ, RZ, UR8, P2 ;  /* 0x00000008ff007e24 */ /* 0x000fc600090e06ff */
[----:B------:R-:W-:Y:S02]  /*17c0*/  ISETP.GT.U32.AND.EX P0, PT, R11, R22, PT, P0 ;  /* 0x000000160b00720c */ /* 0x000fe40003f04100 */
[----:B0-----:R-:W-:-:S04]  /*17d0*/  LEA R6, P1, R7, UR12, 0x3 ;  /* 0x0000000c07067c11 */ /* 0x001fc8000f8218ff */
[----:B------:R-:W-:Y:S02]  /*17e0*/  IADD3 R6, P2, PT, R6, 0x8000, RZ ;  /* 0x0000800006067810 */ /* 0x000fe40007f5e0ff */
[----:B------:R-:W-:Y:S01]  /*17f0*/  LEA.HI.X R7, R7, UR13, R0, 0x3, P1 ;  /* 0x0000000d07077c11 */ /* 0x000fe200088f1c00 */
[----:B------:R-:W-:Y:S01]  /*1800*/  VIADD R0, R5, -UR9 ;  /* 0x8000000905007c36 */ /* 0x000fe20008000000 */
[----:B------:R-:W-:-:S03]  /*1810*/  UMOV UR9, UR7 ;  /* 0x0000000700097c82 */ /* 0x000fc60008000000 */
[----:B------:R-:W-:Y:S01]  /*1820*/  IMAD.X R7, RZ, RZ, R7, P2 ;  /* 0x000000ffff077224 */ /* 0x000fe200010e0607 */
[----:B------:R-:W-:Y:S06]  /*1830*/  @P0 BRA `(.L_x_47) ;  /* 0x0000000000b80947 */ /* 0x000fec0003800000 */
[----:B------:R-:W0:Y:S01]  /*1840*/  LDC.64 R2, c[0x0][0x3b8] ;  /* 0x0000ee00ff027b82 */ /* 0x000e220000000a00 */
[----:B------:R-:W1:Y:S01]  /*1850*/  LDCU UR11, c[0x0][0x3c0] ;  /* 0x00007800ff0b77ac */ /* 0x000e620008000800 */
[----:B------:R-:W2:Y:S01]  /*1860*/  LDCU.64 UR12, c[0x0][0x380] ;  /* 0x00007000ff0c77ac */ /* 0x000ea20008000a00 */
[----:B------:R-:W-:Y:S01]  /*1870*/  NOP ;  /* 0x0000000000007918 */ /* 0x000fe20000000000 */
.L_x_48:
[----:B------:R-:W3:Y:S02]  /*1880*/  S2R R4, SR_TID.X ;  /* 0x0000000000047919 */ /* 0x000ee40000002100 */
[----:B---3--:R-:W-:-:S05]  /*1890*/  IADD3 R4, P0, PT, R4, UR7, RZ ;  /* 0x0000000704047c10 */ /* 0x008fca000ff1e0ff */
[----:B------:R-:W-:Y:S01]  /*18a0*/  IMAD.X R5, RZ, RZ, UR8, P0 ;  /* 0x00000008ff057e24 */ /* 0x000fe200080e06ff */
[----:B--2---:R-:W-:-:S04]  /*18b0*/  LEA R24, P0, R4, UR12, 0x3 ;  /* 0x0000000c04187c11 */ /* 0x004fc8000f8018ff */
[----:B------:R-:W-:-:S05]  /*18c0*/  LEA.HI.X R25, R4, UR13, R5, 0x3, P0 ;  /* 0x0000000d04197c11 */ /* 0x000fca00080f1c05 */
[----:B------:R-:W2:Y:S04]  /*18d0*/  LDG.E.64 R12, desc[UR16][R24.64] ;  /* 0x00000010180c7981 */ /* 0x000ea8000c1e1b00 */
[----:B------:R-:W3:Y:S04]  /*18e0*/  LDG.E.64 R14, desc[UR16][R24.64+0x1000] ;  /* 0x00100010180e7981 */ /* 0x000ee8000c1e1b00 */
[----:B------:R-:W4:Y:S04]  /*18f0*/  LDG.E.64 R16, desc[UR16][R24.64+0x2000] ;  /* 0x0020001018107981 */ /* 0x000f28000c1e1b00 */
[----:B------:R-:W5:Y:S04]  /*1900*/  LDG.E.64 R18, desc[UR16][R24.64+0x3000] ;  /* 0x0030001018127981 */ /* 0x000f68000c1e1b00 */
[----:B------:R-:W5:Y:S04]  /*1910*/  LDG.E.64 R20, desc[UR16][R24.64+0x4000] ;  /* 0x0040001018147981 */ /* 0x000f68000c1e1b00 */
[----:B------:R-:W5:Y:S04]  /*1920*/  LDG.E.64 R4, desc[UR16][R24.64+0x5000] ;  /* 0x0050001018047981 */ /* 0x000f68000c1e1b00 */
[----:B------:R-:W5:Y:S01]  /*1930*/  LDG.E.64 R10, desc[UR16][R24.64+0x6000] ;  /* 0x00600010180a7981 */ /* 0x000f62000c1e1b00 */
[----:B-1----:R-:W-:-:S04]  /*1940*/  UIMAD UR14, UR11, 0xe00, URZ ;  /* 0x00000e000b0e78a4 */ /* 0x002fc8000f8e02ff */
[----:B------:R-:W-:Y:S02]  /*1950*/  USHF.R.S32.HI UR15, URZ, 0x1f, UR14 ;  /* 0x0000001fff0f7899 */ /* 0x000fe4000801140e */
[----:B------:R-:W-:-:S04]  /*1960*/  UIADD3 UR5, UP0, UPT, UR14, UR9, URZ ;  /* 0x000000090e057290 */ /* 0x000fc8000ff1e0ff */
[----:B------:R-:W-:Y:S01]  /*1970*/  UIADD3.X UR6, UPT, UPT, UR15, UR10, URZ, UP0, !UPT ;  /* 0x0000000a0f067290 */ /* 0x000fe200087fe4ff */
[----:B--2---:R-:W-:-:S08]  /*1980*/  DADD R12, R12, R8 ;  /* 0x000000000c0c7229 */ /* 0x004fd00000000008 */
[----:B---3--:R-:W-:-:S08]  /*1990*/  DADD R12, R14, R12 ;  /* 0x000000000e0c7229 */ /* 0x008fd0000000000c */
[----:B----4-:R-:W-:-:S08]  /*19a0*/  DADD R12, R16, R12 ;  /* 0x00000000100c7229 */ /* 0x010fd0000000000c */
[----:B-----5:R-:W-:-:S08]  /*19b0*/  DADD R12, R18, R12 ;  /* 0x00000000120c7229 */ /* 0x020fd0000000000c */
[----:B------:R-:W-:Y:S01]  /*19c0*/  DADD R20, R20, R12 ;  /* 0x0000000014147229 */ /* 0x000fe2000000000c */
[----:B0-----:R-:W-:-:S05]  /*19d0*/  IMAD.MOV.U32 R12, RZ, RZ, R2 ;  /* 0x000000ffff0c7224 */ /* 0x001fca00078e0002 */
[----:B------:R-:W-:Y:S02]  /*19e0*/  IADD3 R8, P1, PT, R12, -UR7, RZ ;  /* 0x800000070c087c10 */ /* 0x000fe4000ff3e0ff */
[----:B------:R-:W-:Y:S02]  /*19f0*/  DADD R4, R4, R20 ;  /* 0x0000000004047229 */ /* 0x000fe40000000014 */
[----:B------:R-:W-:Y:S02]  /*1a00*/  ISETP.GE.U32.AND P0, PT, R8, UR14, PT ;  /* 0x0000000e08007c0c */ /* 0x000fe4000bf06070 */
[----:B------:R-:W-:-:S04]  /*1a10*/  IADD3.X R8, PT, PT, R3, ~UR8, RZ, P1, !PT ;  /* 0x8000000803087c10 */ /* 0x000fc80008ffe4ff */
[----:B------:R-:W-:Y:S01]  /*1a20*/  ISETP.GE.U32.AND.EX P0, PT, R8, UR15, PT, P0 ;  /* 0x0000000f08007c0c */ /* 0x000fe2000bf06100 */
[----:B------:R-:W-:-:S12]  /*1a30*/  DADD R8, R10, R4 ;  /* 0x000000000a087229 */ /* 0x000fd80000000004 */
[----:B------:R-:W-:Y:S05]  /*1a40*/  @!P0 BRA `(.L_x_46) ;  /* 0x0000000800408947 */ /* 0x000fea0003800000 */
[----:B------:R-:W-:Y:S02]  /*1a50*/  UIADD3 UR7, UP0, UPT, UR14, UR7, URZ ;  /* 0x000000070e077290 */ /* 0x000fe4000ff1e0ff */
[----:B------:R-:W-:Y:S01]  /*1a60*/  IMAD.U32 R5, RZ, RZ, UR14 ;  /* 0x0000000eff057e24 */ /* 0x000fe2000f8e00ff */
[----:B------:R-:W-:Y:S01]  /*1a70*/  UIADD3 UR4, UPT, UPT, UR4, 0x1, URZ ;  /* 0x0000000104047890 */ /* 0x000fe2000fffe0ff */
[----:B------:R-:W-:Y:S01]  /*1a80*/  VIADD R0, R0, -UR14 ;  /* 0x8000000e00007c36 */ /* 0x000fe20008000000 */
[----:B------:R-:W-:Y:S01]  /*1a90*/  UIADD3.X UR8, UPT, UPT, UR15, UR8, URZ, UP0, !UPT ;  /* 0x000000080f087290 */ /* 0x000fe200087fe4ff */
[----:B------:R-:W-:Y:S01]  /*1aa0*/  IMAD.WIDE R6, R5, 0x8, R6 ;  /* 0x0000000805067825 */ /* 0x000fe200078e0206 */
[----:B------:R-:W-:Y:S01]  /*1ab0*/  ISETP.LT.U32.AND P0, PT, R23, UR7, PT ;  /* 0x0000000717007c0c */ /* 0x000fe2000bf01070 */
[----:B------:R-:W-:Y:S01]  /*1ac0*/  UMOV UR9, UR5 ;  /* 0x0000000500097c82 */ /* 0x000fe20008000000 */
[----:B------:R-:W-:Y:S02]  /*1ad0*/  UMOV UR10, UR6 ;  /* 0x00000006000a7c82 */ /* 0x000fe40008000000 */
[----:B------:R-:W-:-:S05]  /*1ae0*/  IMAD.U32 R11, RZ, RZ, UR8 ;  /* 0x00000008ff0b7e24 */ /* 0x000fca000f8e00ff */
[----:B------:R-:W-:-:S13]  /*1af0*/  ISETP.GT.U32.AND.EX P0, PT, R11, R22, PT, P0 ;  /* 0x000000160b00720c */ /* 0x000fda0003f04100 */
[----:B------:R-:W-:Y:S05]  /*1b00*/  @!P0 BRA `(.L_x_48) ;  /* 0xfffffffc005c8947 */ /* 0x000fea000383ffff */
[----:B------:R-:W-:-:S05]  /*1b10*/  UMOV UR6, UR14 ;  /* 0x0000000e00067c82 */ /* 0x000fca0008000000 */
.L_x_47:
[----:B------:R-:W0:Y:S01]  /*1b20*/  S2R R11, SR_TID.X ;  /* 0x00000000000b7919 */ /* 0x000e220000002100 */
[C---:B------:R-:W-:Y:S01]  /*1b30*/  VIADD R2, R12.reuse, -UR7 ;  /* 0x800000070c027c36 */ /* 0x040fe20008000000 */
[----:B------:R-:W-:Y:S01]  /*1b40*/  ISETP.LE.U32.AND P1, PT, R12, UR7, PT ;  /* 0x000000070c007c0c */ /* 0x000fe2000bf23070 */
[----:B------:R-:W-:Y:S01]  /*1b50*/  IMAD.U32 R4, RZ, RZ, UR8 ;  /* 0x00000008ff047e24 */ /* 0x000fe2000f8e00ff */
[----:B------:R-:W-:Y:S02]  /*1b60*/  BSSY.RECONVERGENT B1, `(.L_x_46) ;  /* 0x000007e000017945 */ /* 0x000fe40003800200 */
[----:B0-----:R-:W-:-:S04]  /*1b70*/  ISETP.GE.AND P0, PT, R11, R2, PT ;  /* 0x000000020b00720c */ /* 0x001fc80003f06270 */
[----:B------:R-:W-:-:S13]  /*1b80*/  ISETP.GE.U32.OR.EX P0, PT, R4, R3, P0, P1 ;  /* 0x000000030400720c */ /* 0x000fda0000706510 */
[----:B------:R-:W-:Y:S05]  /*1b90*/  @P0 BRA `(.L_x_49) ;  /* 0x0000000400e80947 */ /* 0x000fea0003800000 */
[----:B------:R-:W-:Y:S01]  /*1ba0*/  UIMAD UR5, UR18, 0xe00, URZ ;  /* 0x00000e00120578a4 */ /* 0x000fe2000f8e02ff */
[----:B------:R-:W-:Y:S01]  /*1bb0*/  LOP3.LUT R3, RZ, R11, RZ, 0x33, !PT ;  /* 0x0000000bff037212 */ /* 0x000fe200078e33ff */
[----:B------:R-:W-:Y:S01]  /*1bc0*/  UIMAD UR14, UR4, UR11, URZ ;  /* 0x0000000b040e72a4 */ /* 0x000fe2000f8e02ff */
[----:B------:R-:W-:Y:S01]  /*1bd0*/  BSSY.RECONVERGENT B2, `(.L_x_50) ;  /* 0x0000035000027945 */ /* 0x000fe20003800200 */
[----:B------:R-:W-:Y:S01]  /*1be0*/  UIADD3 UR5, UPT, UPT, UR5, UR6, URZ ;  /* 0x0000000605057290 */ /* 0x000fe2000fffe0ff */
[----:B------:R-:W-:-:S03]  /*1bf0*/  IMAD.MOV.U32 R2, RZ, RZ, R11 ;  /* 0x000000ffff027224 */ /* 0x000fc600078e000b */
[----:B------:R-:W-:Y:S02]  /*1c00*/  IMAD.U32 R5, RZ, RZ, UR14 ;  /* 0x0000000eff057e24 */ /* 0x000fe4000f8e00ff */
[----:B------:R-:W-:-:S05]  /*1c10*/  IADD3 R12, PT, PT, R12, -UR5, R3 ;  /* 0x800000050c0c7c10 */ /* 0x000fca000fffe003 */
[----:B------:R-:W-:-:S05]  /*1c20*/  IMAD R12, R5, -0xe00, R12 ;  /* 0xfffff200050c7824 */ /* 0x000fca00078e020c */
[C---:B------:R-:W-:Y:S02]  /*1c30*/  ISETP.GE.U32.AND P1, PT, R12.reuse, 0x1e00, PT ;  /* 0x00001e000c00780c */ /* 0x040fe40003f26070 */
[----:B------:R-:W-:-:S04]  /*1c40*/  LEA.HI R3, R12, 0x1, RZ, 0x17 ;  /* 0x000000010c037811 */ /* 0x000fc800078fb8ff */
[----:B------:R-:W-:-:S04]  /*1c50*/  LOP3.LUT R4, R3, 0xf, RZ, 0xc0, !PT ;  /* 0x0000000f03047812 */ /* 0x000fc800078ec0ff */
[----:B------:R-:W-:-:S03]  /*1c60*/  ISETP.NE.AND P0, PT, R4, RZ, PT ;  /* 0x000000ff0400720c */ /* 0x000fc60003f05270 */
[----:B------:R-:W-:Y:S10]  /*1c70*/  @!P1 BRA `(.L_x_51) ;  /* 0x0000000000a89947 */ /* 0x000ff40003800000 */
[----:B------:R-:W-:-:S04]  /*1c80*/  LEA.HI R2, R0, 0x1, RZ, 0x17 ;  /* 0x0000000100027811 */ /* 0x000fc800078fb8ff */
[----:B------:R-:W-:Y:S01]  /*1c90*/  LOP3.LUT R5, R2, 0xfffff0, RZ, 0xc0, !PT ;  /* 0x00fffff002057812 */ /* 0x000fe200078ec0ff */
[----:B------:R-:W-:-:S04]  /*1ca0*/  IMAD.MOV.U32 R2, RZ, RZ, R11 ;  /* 0x000000ffff027224 */ /* 0x000fc800078e000b */
[----:B------:R-:W-:-:S07]  /*1cb0*/  IMAD.MOV R5, RZ, RZ, -R5 ;  /* 0x000000ffff057224 */ /* 0x000fce00078e0a05 */
.L_x_52:
[----:B------:R-:W2:Y:S04]  /*1cc0*/  LDG.E.64 R20, desc[UR16][R6.64+-0x8000] ;  /* 0xff80001006147981 */ /* 0x000ea8000c1e1b00 */
[----:B------:R-:W3:Y:S04]  /*1cd0*/  LDG.E.64 R18, desc[UR16][R6.64+-0x7000] ;  /* 0xff90001006127981 */ /* 0x000ee8000c1e1b00 */
[----:B------:R-:W4:Y:S04]  /*1ce0*/  LDG.E.64 R16, desc[UR16][R6.64+-0x6000] ;  /* 0xffa0001006107981 */ /* 0x000f28000c1e1b00 */
[----:B------:R-:W5:Y:S04]  /*1cf0*/  LDG.E.64 R14, desc[UR16][R6.64+-0x5000] ;  /* 0xffb00010060e7981 */ /* 0x000f68000c1e1b00 */
[----:B------:R-:W5:Y:S04]  /*1d00*/  LDG.E.64 R12, desc[UR16][R6.64+-0x4000] ;  /* 0xffc00010060c7981 */ /* 0x000f68000c1e1b00 */
[----:B------:R-:W5:Y:S04]  /*1d10*/  LDG.E.64 R10, desc[UR16][R6.64+-0x3000] ;  /* 0xffd00010060a7981 */ /* 0x000f68000c1e1b00 */
[----:B------:R-:W5:Y:S04]  /*1d20*/  LDG.E.64 R24, desc[UR16][R6.64+-0x2000] ;  /* 0xffe0001006187981 */ /* 0x000f68000c1e1b00 */
[----:B------:R-:W5:Y:S01]  /*1d30*/  LDG.E.64 R22, desc[UR16][R6.64+-0x1000] ;  /* 0xfff0001006167981 */ /* 0x000f62000c1e1b00 */
[----:B--2---:R-:W-:-:S03]  /*1d40*/  DADD R20, R20, R8 ;  /* 0x0000000014147229 */ /* 0x004fc60000000008 */
[----:B------:R-:W2:Y:S05]  /*1d50*/  LDG.E.64 R8, desc[UR16][R6.64] ;  /* 0x0000001006087981 */ /* 0x000eaa000c1e1b00 */
[----:B---3--:R-:W-:Y:S02]  /*1d60*/  DADD R18, R20, R18 ;  /* 0x0000000014127229 */ /* 0x008fe40000000012 */
[----:B------:R-:W3:Y:S06]  /*1d70*/  LDG.E.64 R20, desc[UR16][R6.64+0x1000] ;  /* 0x0010001006147981 */ /* 0x000eec000c1e1b00 */
[----:B----4-:R-:W-:-:S02]  /*1d80*/  DADD R16, R18, R16 ;  /* 0x0000000012107229 */ /* 0x010fc40000000010 */
[----:B------:R-:W4:Y:S06]  /*1d90*/  LDG.E.64 R18, desc[UR16][R6.64+0x2000] ;  /* 0x0020001006127981 */ /* 0x000f2c000c1e1b00 */
[----:B-----5:R-:W-:Y:S02]  /*1da0*/  DADD R14, R16, R14 ;  /* 0x00000000100e7229 */ /* 0x020fe4000000000e */
[----:B------:R-:W5:Y:S06]  /*1db0*/  LDG.E.64 R16, desc[UR16][R6.64+0x3000] ;  /* 0x0030001006107981 */ /* 0x000f6c000c1e1b00 */
[----:B------:R-:W-:-:S02]  /*1dc0*/  DADD R12, R14, R12 ;  /* 0x000000000e0c7229 */ /* 0x000fc4000000000c */
[----:B------:R-:W5:Y:S06]  /*1dd0*/  LDG.E.64 R14, desc[UR16][R6.64+0x4000] ;  /* 0x00400010060e7981 */ /* 0x000f6c000c1e1b00 */
[----:B------:R-:W-:Y:S02]  /*1de0*/  DADD R10, R12, R10 ;  /* 0x000000000c0a7229 */ /* 0x000fe4000000000a */
[----:B------:R-:W5:Y:S06]  /*1df0*/  LDG.E.64 R12, desc[UR16][R6.64+0x5000] ;  /* 0x00500010060c7981 */ /* 0x000f6c000c1e1b00 */
[----:B------:R-:W-:-:S02]  /*1e00*/  DADD R24, R10, R24 ;  /* 0x000000000a187229 */ /* 0x000fc40000000018 */
[----:B------:R-:W5:Y:S06]  /*1e10*/  LDG.E.64 R10, desc[UR16][R6.64+0x6000] ;  /* 0x00600010060a7981 */ /* 0x000f6c000c1e1b00 */
[----:B------:R-:W-:Y:S02]  /*1e20*/  DADD R22, R24, R22 ;  /* 0x0000000018167229 */ /* 0x000fe40000000016 */
[----:B------:R0:W5:Y:S01]  /*1e30*/  LDG.E.64 R24, desc[UR16][R6.64+0x7000] ;  /* 0x0070001006187981 */ /* 0x000162000c1e1b00 */
        /* <DEDUP_REMOVED lines=8> */
[----:B-----5:R-:W-:-:S08]  /*1ec0*/  DADD R8, R8, R16 ;  /* 0x0000000008087229 */ /* 0x020fd00000000010 */
[----:B------:R-:W-:-:S08]  /*1ed0*/  DADD R8, R8, R14 ;  /* 0x0000000008087229 */ /* 0x000fd0000000000e */
[----:B------:R-:W-:-:S08]  /*1ee0*/  DADD R8, R8, R12 ;  /* 0x0000000008087229 */ /* 0x000fd0000000000c */
[----:B------:R-:W-:-:S08]  /*1ef0*/  DADD R8, R8, R10 ;  /* 0x0000000008087229 */ /* 0x000fd0000000000a */
[----:B------:R-:W-:Y:S01]  /*1f00*/  DADD R8, R8, R24 ;  /* 0x0000000008087229 */ /* 0x000fe20000000018 */
[----:B------:R-:W-:Y:S10]  /*1f10*/  @P1 BRA `(.L_x_52) ;  /* 0xfffffffc00681947 */ /* 0x000ff4000383ffff */
.L_x_51:
[----:B------:R-:W-:Y:S05]  /*1f20*/  BSYNC.RECONVERGENT B2 ;  /* 0x0000000000027941 */ /* 0x000fea0003800200 */
.L_x_50:
[----:B------:R-:W-:Y:S05]  /*1f30*/  @!P0 BRA `(.L_x_49) ;  /* 0x0000000400008947 */ /* 0x000fea0003800000 */
[----:B------:R-:W-:Y:S01]  /*1f40*/  ISETP.GE.U32.AND P1, PT, R4, 0x8, PT ;  /* 0x000000080400780c */ /* 0x000fe20003f26070 */
[----:B------:R-:W-:Y:S01]  /*1f50*/  BSSY.RECONVERGENT B2, `(.L_x_53) ;  /* 0x0000019000027945 */ /* 0x000fe20003800200 */
[----:B------:R-:W-:-:S04]  /*1f60*/  LOP3.LUT R24, R3, 0x7, RZ, 0xc0, !PT ;  /* 0x0000000703187812 */ /* 0x000fc800078ec0ff */
[----:B------:R-:W-:-:S07]  /*1f70*/  ISETP.NE.AND P0, PT, R24, RZ, PT ;  /* 0x000000ff1800720c */ /* 0x000fce0003f05270 */
[----:B------:R-:W-:Y:S06]  /*1f80*/  @!P1 BRA `(.L_x_54) ;  /* 0x0000000000549947 */ /* 0x000fec0003800000 */
[----:B------:R-:W-:-:S05]  /*1f90*/  IADD3 R4, P1, PT, R2, UR7, RZ ;  /* 0x0000000702047c10 */ /* 0x000fca000ff3e0ff */
[----:B------:R-:W-:Y:S01]  /*1fa0*/  IMAD.X R5, RZ, RZ, UR8, P1 ;  /* 0x00000008ff057e24 */ /* 0x000fe200088e06ff */
[----:B------:R-:W-:-:S04]  /*1fb0*/  LEA R20, P1, R4, UR12, 0x3 ;  /* 0x0000000c04147c11 */ /* 0x000fc8000f8218ff */
[----:B------:R-:W-:-:S05]  /*1fc0*/  LEA.HI.X R21, R4, UR13, R5, 0x3, P1 ;  /* 0x0000000d04157c11 */ /* 0x000fca00088f1c05 */
        /* <DEDUP_REMOVED lines=8> */
[----:B------:R-:W-:Y:S01]  /*2050*/  VIADD R2, R2, 0x1000 ;  /* 0x0000100002027836 */ /* 0x000fe20000000000 */
[----:B--2---:R-:W-:-:S08]  /*2060*/  DADD R22, R8, R22 ;  /* 0x0000000008167229 */ /* 0x004fd00000000016 */
[----:B---3--:R-:W-:-:S08]  /*2070*/  DADD R16, R22, R16 ;  /* 0x0000000016107229 */ /* 0x008fd00000000010 */
[----:B----4-:R-:W-:-:S08]  /*2080*/  DADD R14, R16, R14 ;  /* 0x00000000100e7229 */ /* 0x010fd0000000000e */
[----:B-----5:R-:W-:-:S08]  /*2090*/  DADD R12, R14, R12 ;  /* 0x000000000e0c7229 */ /* 0x020fd0000000000c */
[----:B------:R-:W-:-:S08]  /*20a0*/  DADD R10, R12, R10 ;  /* 0x000000000c0a7229 */ /* 0x000fd0000000000a */
[----:B------:R-:W-:-:S08]  /*20b0*/  DADD R6, R10, R6 ;  /* 0x000000000a067229 */ /* 0x000fd00000000006 */
[----:B------:R-:W-:-:S08]  /*20c0*/  DADD R4, R6, R4 ;  /* 0x0000000006047229 */ /* 0x000fd00000000004 */
[----:B------:R-:W-:-:S11]  /*20d0*/  DADD R8, R4, R18 ;  /* 0x0000000004087229 */ /* 0x000fd60000000012 */
.L_x_54:
[----:B------:R-:W-:Y:S05]  /*20e0*/  BSYNC.RECONVERGENT B2 ;  /* 0x0000000000027941 */ /* 0x000fea0003800200 */
.L_x_53:
[----:B------:R-:W-:Y:S05]  /*20f0*/  @!P0 BRA `(.L_x_49) ;  /* 0x0000000000908947 */ /* 0x000fea0003800000 */
[----:B------:R-:W-:Y:S01]  /*2100*/  ISETP.GE.U32.AND P1, PT, R24, 0x4, PT ;  /* 0x000000041800780c */ /* 0x000fe20003f26070 */
[----:B------:R-:W-:Y:S01]  /*2110*/  BSSY.RECONVERGENT B2, `(.L_x_55) ;  /* 0x0000010000027945 */ /* 0x000fe20003800200 */
[----:B------:R-:W-:-:S11]  /*2120*/  LOP3.LUT P0, RZ, R3, 0x3, RZ, 0xc0, !PT ;  /* 0x0000000303ff7812 */ /* 0x000fd6000780c0ff */
[----:B------:R-:W-:Y:S05]  /*2130*/  @!P1 BRA `(.L_x_56) ;  /* 0x0000000000349947 */ /* 0x000fea0003800000 */
[----:B------:R-:W-:-:S05]  /*2140*/  IADD3 R3, P1, PT, R2, UR7, RZ ;  /* 0x0000000702037c10 */ /* 0x000fca000ff3e0ff */
[----:B------:R-:W-:Y:S01]  /*2150*/  IMAD.X R6, RZ, RZ, UR8, P1 ;  /* 0x00000008ff067e24 */ /* 0x000fe200088e06ff */
[----:B------:R-:W-:-:S04]  /*2160*/  LEA R4, P1, R3, UR12, 0x3 ;  /* 0x0000000c03047c11 */ /* 0x000fc8000f8218ff */
[----:B------:R-:W-:-:S05]  /*2170*/  LEA.HI.X R5, R3, UR13, R6, 0x3, P1 ;  /* 0x0000000d03057c11 */ /* 0x000fca00088f1c06 */
[----:B------:R-:W2:Y:S04]  /*2180*/  LDG.E.64 R6, desc[UR16][R4.64] ;  /* 0x0000001004067981 */ /* 0x000ea8000c1e1b00 */
[----:B------:R-:W3:Y:S04]  /*2190*/  LDG.E.64 R10, desc[UR16][R4.64+0x1000] ;  /* 0x00100010040a7981 */ /* 0x000ee8000c1e1b00 */
[----:B------:R-:W4:Y:S04]  /*21a0*/  LDG.E.64 R12, desc[UR16][R4.64+0x2000] ;  /* 0x00200010040c7981 */ /* 0x000f28000c1e1b00 */
[----:B------:R-:W5:Y:S01]  /*21b0*/  LDG.E.64 R14, desc[UR16][R4.64+0x3000] ;  /* 0x00300010040e7981 */ /* 0x000f62000c1e1b00 */
[----:B------:R-:W-:Y:S01]  /*21c0*/  VIADD R2, R2, 0x800 ;  /* 0x0000080002027836 */ /* 0x000fe20000000000 */
[----:B--2---:R-:W-:-:S08]  /*21d0*/  DADD R6, R8, R6 ;  /* 0x0000000008067229 */ /* 0x004fd00000000006 */
[----:B---3--:R-:W-:-:S08]  /*21e0*/  DADD R6, R6, R10 ;  /* 0x0000000006067229 */ /* 0x008fd0000000000a */
[----:B----4-:R-:W-:-:S08]  /*21f0*/  DADD R6, R6, R12 ;  /* 0x0000000006067229 */ /* 0x010fd0000000000c */
[----:B-----5:R-:W-:-:S11]  /*2200*/  DADD R8, R6, R14 ;  /* 0x0000000006087229 */ /* 0x020fd6000000000e */
.L_x_56:
[----:B------:R-:W-:Y:S05]  /*2210*/  BSYNC.RECONVERGENT B2 ;  /* 0x0000000000027941 */ /* 0x000fea0003800200 */
.L_x_55:
[----:B------:R-:W-:Y:S05]  /*2220*/  @!P0 BRA `(.L_x_49) ;  /* 0x0000000000448947 */ /* 0x000fea0003800000 */
[----:B------:R-:W-:Y:S02]  /*2230*/  LOP3.LUT R0, R0, 0xffff, RZ, 0xc0, !PT ;  /* 0x0000ffff00007812 */ /* 0x000fe400078ec0ff */
[----:B------:R-:W-:Y:S02]  /*2240*/  IADD3 R2, P0, PT, R2, UR9, RZ ;  /* 0x0000000902027c10 */ /* 0x000fe4000ff1e0ff */
[----:B------:R-:W-:Y:S02]  /*2250*/  LEA.HI R0, R0, 0x1, RZ, 0x17 ;  /* 0x0000000100007811 */ /* 0x000fe400078fb8ff */
[----:B------:R-:W-:Y:S01]  /*2260*/  LEA R4, P1, R2, UR12, 0x3 ;  /* 0x0000000c02047c11 */ /* 0x000fe2000f8218ff */
[----:B------:R-:W-:Y:S01]  /*2270*/  IMAD.X R5, RZ, RZ, UR10, P0 ;  /* 0x0000000aff057e24 */ /* 0x000fe200080e06ff */
[----:B------:R-:W-:-:S04]  /*2280*/  LOP3.LUT R0, R0, 0x3, RZ, 0xc0, !PT ;  /* 0x0000000300007812 */ /* 0x000fc800078ec0ff */
[----:B------:R-:W-:Y:S01]  /*2290*/  LEA.HI.X R5, R2, UR13, R5, 0x3, P1 ;  /* 0x0000000d02057c11 */ /* 0x000fe200088f1c05 */
[----:B------:R-:W-:-:S07]  /*22a0*/  IMAD.MOV R0, RZ, RZ, -R0 ;  /* 0x000000ffff007224 */ /* 0x000fce00078e0a00 */
.L_x_57:
[----:B------:R-:W-:Y:S02]  /*22b0*/  IMAD.MOV.U32 R2, RZ, RZ, R4 ;  /* 0x000000ffff027224 */ /* 0x000fe400078e0004 */
[----:B------:R-:W-:-:S06]  /*22c0*/  IMAD.MOV.U32 R3, RZ, RZ, R5 ;  /* 0x000000ffff037224 */ /* 0x000fcc00078e0005 */
[----:B------:R-:W2:Y:S01]  /*22d0*/  LDG.E.64 R2, desc[UR16][R2.64] ;  /* 0x0000001002027981 */ /* 0x000ea2000c1e1b00 */
[----:B------:R-:W-:Y:S01]  /*22e0*/  VIADD R0, R0, 0x1 ;  /* 0x0000000100007836 */ /* 0x000fe20000000000 */
[----:B------:R-:W-:-:S04]  /*22f0*/  IADD3 R4, P1, PT, R4, 0x1000, RZ ;  /* 0x0000100004047810 */ /* 0x000fc80007f3e0ff */
[----:B------:R-:W-:Y:S01]  /*2300*/  ISETP.NE.AND P0, PT, R0, RZ, PT ;  /* 0x000000ff0000720c */ /* 0x000fe20003f05270 */
[----:B------:R-:W-:Y:S01]  /*2310*/  IMAD.X R5, RZ, RZ, R5, P1 ;  /* 0x000000ffff057224 */ /* 0x000fe200008e0605 */
[----:B--2---:R-:W-:-:S11]  /*2320*/  DADD R8, R2, R8 ;  /* 0x0000000002087229 */ /* 0x004fd60000000008 */
[----:B------:R-:W-:Y:S05]  /*2330*/  @P0 BRA `(.L_x_57) ;  /* 0xfffffffc00dc0947 */ /* 0x000fea000383ffff */
.L_x_49:
[----:B------:R-:W-:Y:S05]  /*2340*/  BSYNC.RECONVERGENT B1 ;  /* 0x0000000000017941 */ /* 0x000fea0003800200 */
.L_x_46:
[----:B------:R-:W0:Y:S01]  /*2350*/  S2R R0, SR_LANEID ;  /* 0x0000000000007919 */ /* 0x000e220000000000 */
[----:B------:R-:W-:Y:S04]  /*2360*/  SHFL.DOWN PT, R2, R8, 0x1, 0x1f ;  /* 0x08201f0008027f89 */ /* 0x000fe800000e0000 */
[----:B------:R-:W1:Y:S01]  /*2370*/  SHFL.DOWN PT, R3, R9, 0x1, 0x1f ;  /* 0x08201f0009037f89 */ /* 0x000e6200000e0000 */
[----:B------:R-:W2:Y:S01]  /*2380*/  S2R R11, SR_TID.X ;  /* 0x00000000000b7919 */ /* 0x000ea20000002100 */
        /* <DEDUP_REMOVED lines=20> */
[----:B------:R-:W-:Y:S02]  /*24d0*/  @!P1 MOV R7, 0x400 ;  /* 0x0000040000079802 */ /* 0x000fe40000000f00 */
[----:B--2---:R-:W-:Y:S01]  /*24e0*/  @!P1 SHF.R.U32.HI R6, RZ, 0x2, R11 ;  /* 0x00000002ff069819 */ /* 0x004fe2000001160b */
[----:B------:R-:W0:Y:S01]  /*24f0*/  SHFL.DOWN PT, R3, R9, 0x8, 0x1f ;  /* 0x09001f0009037f89 */ /* 0x000e2200000e0000 */
[----:B-1----:R-:W-:-:S02]  /*2500*/  @!P1 LEA R7, R10, R7, 0x18 ;  /* 0x000000070a079211 */ /* 0x002fc400078ec0ff */
[----:B------:R-:W-:-:S05]  /*2510*/  @!P1 LOP3.LUT R6, R6, 0xf8, RZ, 0xc0, !PT ;  /* 0x000000f806069812 */ /* 0x000fca00078ec0ff */
        /* <DEDUP_REMOVED lines=14> */
[----:B------:R-:W1:Y:S01]  /*2600*/  S2UR UR5, SR_CgaCtaId ;  /* 0x00000000000579c3 */ /* 0x000e620000008800 */
[----:B------:R-:W-:Y:S02]  /*2610*/  UMOV UR4, 0x400 ;  /* 0x0000040000047882 */ /* 0x000fe40000000000 */
[----:B-1----:R-:W-:-:S09]  /*2620*/  ULEA UR4, UR5, UR4, 0x18 ;  /* 0x0000000405047291 */ /* 0x002fd2000f8ec0ff */
[----:B0-----:R-:W0:Y:S04]  /*2630*/  LDS.64 R2, [UR4+0x18] ;  /* 0x00001804ff027984 */ /* 0x001e280008000a00 */
        /* <DEDUP_REMOVED lines=22> */
.L_x_45:
[----:B------:R-:W-:Y:S05]  /*27a0*/  BSYNC.RECONVERGENT B0 ;  /* 0x0000000000007941 */ /* 0x000fea0003800200 */
.L_x_30:
[----:B------:R-:W-:Y:S05]  /*27b0*/  @P0 EXIT ;  /* 0x000000000000094d */ /* 0x000fea0003800000 */
[----:B------:R-:W3:Y:S02]  /*27c0*/  LDCU.64 UR4, c[0x0][0x388] ;  /* 0x00007100ff0477ac */ /* 0x000ee40008000a00 */
[----:B---3--:R-:W-:-:S06]  /*27d0*/  UIMAD.WIDE.U32 UR4, UR18, 0x8, UR4 ;  /* 0x00000008120478a5 */ /* 0x008fcc000f8e0004 */
[----:B0-----:R-:W-:Y:S02]  /*27e0*/  IMAD.U32 R2, RZ, RZ, UR4 ;  /* 0x00000004ff027e24 */ /* 0x001fe4000f8e00ff */
[----:B--2---:R-:W-:-:S05]  /*27f0*/  IMAD.U32 R3, RZ, RZ, UR5 ;  /* 0x00000005ff037e24 */ /* 0x004fca000f8e00ff */
[----:B------:R-:W-:Y:S01]  /*2800*/  STG.E.64 desc[UR16][R2.64], R8 ;  /* 0x0000000802007986 */ /* 0x000fe2000c101b10 */
[----:B------:R-:W-:Y:S05]  /*2810*/  EXIT ;  /* 0x000000000000794d */ /* 0x000fea0003800000 */
.L_x_58:
        /* <DEDUP_REMOVED lines=14> */
.L_x_189:


//--------------------- .text._ZN3cub18CUB_300001_SM_10006detail6reduce28DeviceReduceSingleTileKernelINS2_10policy_hubIdyN4cuda3std3__44plusIdEEE10Policy1000EN6thrust24THRUST_300001_SM_1000_NS10device_ptrIdEEPdyS9_ddNS7_10__identityEEEvT0_T1_T2_T3_T4_T6_ --------------------------
	.section	.text._ZN3cub18CUB_300001_SM_10006detail6reduce28DeviceReduceSingleTileKernelINS2_10policy_hubIdyN4cuda3std3__44plusIdEEE10Policy1000EN6thrust24THRUST_300001_SM_1000_NS10device_ptrIdEEPdyS9_ddNS7_10__identityEEEvT0_T1_T2_T3_T4_T6_,"ax",@progbits
	.align	128
        .global         _ZN3cub18CUB_300001_SM_10006detail6reduce28DeviceReduceSingleTileKernelINS2_10policy_hubIdyN4cuda3std3__44plusIdEEE10Policy1000EN6thrust24THRUST_300001_SM_1000_NS10device_ptrIdEEPdyS9_ddNS7_10__identityEEEvT0_T1_T2_T3_T4_T6_
        .type           _ZN3cub18CUB_300001_SM_10006detail6reduce28DeviceReduceSingleTileKernelINS2_10policy_hubIdyN4cuda3std3__44plusIdEEE10Policy1000EN6thrust24THRUST_300001_SM_1000_NS10device_ptrIdEEPdyS9_ddNS7_10__identityEEEvT0_T1_T2_T3_T4_T6_,@function
        .size           _ZN3cub18CUB_300001_SM_10006detail6reduce28DeviceReduceSingleTileKernelINS2_10policy_hubIdyN4cuda3std3__44plusIdEEE10Policy1000EN6thrust24THRUST_300001_SM_1000_NS10device_ptrIdEEPdyS9_ddNS7_10__identityEEEvT0_T1_T2_T3_T4_T6_,(.L_x_190 - _ZN3cub18CUB_300001_SM_10006detail6reduce28DeviceReduceSingleTileKernelINS2_10policy_hubIdyN4cuda3std3__44plusIdEEE10Policy1000EN6thrust24THRUST_300001_SM_1000_NS10device_ptrIdEEPdyS9_ddNS7_10__identityEEEvT0_T1_T2_T3_T4_T6_)
        .other          _ZN3cub18CUB_300001_SM_10006detail6reduce28DeviceReduceSingleTileKernelINS2_10policy_hubIdyN4cuda3std3__44plusIdEEE10Policy1000EN6thrust24THRUST_300001_SM_1000_NS10device_ptrIdEEPdyS9_ddNS7_10__identityEEEvT0_T1_T2_T3_T4_T6_,@"STO_CUDA_ENTRY STV_DEFAULT"
_ZN3cub18CUB_300001_SM_10006detail6reduce28DeviceReduceSingleTileKernelINS2_10policy_hubIdyN4cuda3std3__44plusIdEEE10Policy1000EN6thrust24THRUST_300001_SM_1000_NS10device_ptrIdEEPdyS9_ddNS7_10__identityEEEvT0_T1_T2_T3_T4_T6_:
.text._ZN3cub18CUB_300001_SM_10006detail6reduce28DeviceReduceSingleTileKernelINS2_10policy_hubIdyN4cuda3std3__44plusIdEEE10Policy1000EN6thrust24THRUST_300001_SM_1000_NS10device_ptrIdEEPdyS9_ddNS7_10__identityEEEvT0_T1_T2_T3_T4_T6_:
[----:B------:R-:W-:Y:S01]  /*0000*/  LDC R1, c[0x0][0x37c] ;  /* 0x0000df00ff017b82 */ /* 0x000fe20000000800 */
[----:B------:R-:W0:Y:S01]  /*0010*/  LDCU.64 UR4, c[0x0][0x390] ;  /* 0x00007200ff0477ac */ /* 0x000e220008000a00 */
[----:B------:R-:W1:Y:S01]  /*0020*/  LDCU.64 UR6, c[0x0][0x358] ;  /* 0x00006b00ff0677ac */ /* 0x000e620008000a00 */
[----:B0-----:R-:W-:Y:S02]  /*0030*/  IMAD.U32 R8, RZ, RZ, UR4 ;  /* 0x00000004ff087e24 */ /* 0x001fe4000f8e00ff */
[----:B------:R-:W-:-:S03]  /*0040*/  IMAD.U32 R9, RZ, RZ, UR5 ;  /* 0x00000005ff097e24 */ /* 0x000fc6000f8e00ff */
[----:B------:R-:W-:-:S04]  /*0050*/  ISETP.NE.U32.AND P0, PT, R8, RZ, PT ;  /* 0x000000ff0800720c */ /* 0x000fc80003f05070 */
[----:B------:R-:W-:-:S13]  /*0060*/  ISETP.NE.AND.EX P0, PT, R9, RZ, PT, P0 ;  /* 0x000000ff0900720c */ /* 0x000fda0003f05300 */
        /* <DEDUP_REMOVED lines=8> */
.L_x_59:
[----:B------:R-:W-:Y:S01]  /*00f0*/  ISETP.GT.U32.AND P0, PT, R8, 0xdff, PT ;  /* 0x00000dff0800780c */ /* 0x000fe20003f04070 */
[----:B------:R-:W-:Y:S03]  /*0100*/  BSSY.RECONVERGENT B0, `(.L_x_60) ;  /* 0x000024d000007945 */ /* 0x000fe60003800200 */
[----:B------:R-:W-:-:S13]  /*0110*/  ISETP.GT.U32.AND.EX P0, PT, R9, RZ, PT, P0 ;  /* 0x000000ff0900720c */ /* 0x000fda0003f04100 */
[----:B------:R-:W-:Y:S05]  /*0120*/  @P0 BRA `(.L_x_61) ;  /* 0x0000001400340947 */ /* 0x000fea0003800000 */
[----:B------:R-:W0:Y:S01]  /*0130*/  S2R R0, SR_TID.X ;  /* 0x0000000000007919 */ /* 0x000e220000002100 */
[----:B------:R-:W-:Y:S01]  /*0140*/  BSSY.RECONVERGENT B1, `(.L_x_62) ;  /* 0x0000009000017945 */ /* 0x000fe20003800200 */
[----:B------:R-:W-:Y:S02]  /*0150*/  CS2R R4, SRZ ;  /* 0x0000000000047805 */ /* 0x000fe4000001ff00 */
[----:B0-----:R-:W-:Y:S01]  /*0160*/  ISETP.GE.U32.AND P0, PT, R0, R8, PT ;  /* 0x000000080000720c */ /* 0x001fe20003f06070 */
[----:B------:R-:W-:-:S12]  /*0170*/  IMAD.MOV.U32 R2, RZ, RZ, R0 ;  /* 0x000000ffff027224 */ /* 0x000fd800078e0000 */
[----:B------:R-:W-:Y:S05]  /*0180*/  @P0 BRA `(.L_x_63) ;  /* 0x0000000000100947 */ /* 0x000fea0003800000 */
[----:B------:R-:W0:Y:S02]  /*0190*/  LDC.64 R4, c[0x0][0x380] ;  /* 0x0000e000ff047b82 */ /* 0x000e240000000a00 */
[----:B0-----:R-:W-:-:S06]  /*01a0*/  IMAD.WIDE.U32 R4, R0, 0x8, R4 ;  /* 0x0000000800047825 */ /* 0x001fcc00078e0004 */
[----:B------:R-:W5:Y:S01]  /*01b0*/  LDG.E.64 R4, desc[UR6][R4.64] ;  /* 0x0000000604047981 */ /* 0x000f62000c1e1b00 */
[----:B------:R-:W-:-:S07]  /*01c0*/  VIADD R2, R0, 0x200 ;  /* 0x0000020000027836 */ /* 0x000fce0000000000 */
.L_x_63:
[----:B------:R-:W-:Y:S05]  /*01d0*/  BSYNC.RECONVERGENT B1 ;  /* 0x0000000000017941 */ /* 0x000fea0003800200 */
.L_x_62:
[----:B------:R-:W-:Y:S01]  /*01e0*/  ISETP.GE.U32.AND P0, PT, R2, R8, PT ;  /* 0x000000080200720c */ /* 0x000fe20003f06070 */
[----:B------:R-:W-:-:S12]  /*01f0*/  BSSY.RECONVERGENT B1, `(.L_x_64) ;  /* 0x000006d000017945 */ /* 0x000fd80003800200 */
[----:B------:R-:W-:Y:S05]  /*0200*/  @P0 BRA `(.L_x_65) ;  /* 0x0000000400ac0947 */ /* 0x000fea0003800000 */
[----:B------:R-:W-:Y:S01]  /*0210*/  LOP3.LUT R3, RZ, R2, RZ, 0x33, !PT ;  /* 0x00000002ff037212 */ /* 0x000fe200078e33ff */
[----:B------:R-:W-:Y:S04]  /*0220*/  BSSY.RECONVERGENT B2, `(.L_x_66) ;  /* 0x0000033000027945 */ /* 0x000fe80003800200 */
[----:B------:R-:W-:-:S05]  /*0230*/  IMAD.IADD R6, R3, 0x1, R8 ;  /* 0x0000000103067824 */ /* 0x000fca00078e0208 */
[C---:B------:R-:W-:Y:S02]  /*0240*/  ISETP.GE.U32.AND P1, PT, R6.reuse, 0x1e00, PT ;  /* 0x00001e000600780c */ /* 0x040fe40003f26070 */
[----:B------:R-:W-:-:S04]  /*0250*/  LEA.HI R3, R6, 0x1, RZ, 0x17 ;  /* 0x0000000106037811 */ /* 0x000fc800078fb8ff */
[----:B------:R-:W-:-:S04]  /*0260*/  LOP3.LUT R43, R3, 0xf, RZ, 0xc0, !PT ;  /* 0x0000000f032b7812 */ /* 0x000fc800078ec0ff */
[----:B------:R-:W-:-:S03]  /*0270*/  ISETP.NE.AND P0, PT, R43, RZ, PT ;  /* 0x000000ff2b00720c */ /* 0x000fc60003f05270 */
[----:B------:R-:W-:Y:S10]  /*0280*/  @!P1 BRA `(.L_x_67) ;  /* 0x0000000000b09947 */ /* 0x000ff40003800000 */
[----:B------:R-:W0:Y:S01]  /*0290*/  LDC.64 R6, c[0x0][0x380] ;  /* 0x0000e000ff067b82 */ /* 0x000e220000000a00 */
[----:B------:R-:W-:-:S05]  /*02a0*/  LOP3.LUT R42, R3, 0xfffff0, RZ, 0xc0, !PT ;  /* 0x00fffff0032a7812 */ /* 0x000fca00078ec0ff */
[----:B------:R-:W-:Y:S02]  /*02b0*/  IMAD.MOV R42, RZ, RZ, -R42 ;  /* 0x000000ffff2a7224 */ /* 0x000fe400078e0a2a */
[----:B0-----:R-:W-:-:S03]  /*02c0*/  IMAD.WIDE.U32 R6, R2, 0x8, R6 ;  /* 0x0000000802067825 */ /* 0x001fc600078e0006 */
[----:B------:R-:W-:-:S05]  /*02d0*/  IADD3 R6, P1, PT, R6, 0x8000, RZ ;  /* 0x0000800006067810 */ /* 0x000fca0007f3e0ff */
[----:B------:R-:W-:-:S08]  /*02e0*/  IMAD.X R7, RZ, RZ, R7, P1 ;  /* 0x000000ffff077224 */ /* 0x000fd000008e0607 */
.L_x_68:
[----:B------:R-:W2:Y:S04]  /*02f0*/  LDG.E.64 R10, desc[UR6][R6.64+-0x8000] ;  /* 0xff800006060a7981 */ /* 0x000ea8000c1e1b00 */
[----:B------:R-:W3:Y:S04]  /*0300*/  LDG.E.64 R12, desc[UR6][R6.64+-0x7000] ;  /* 0xff900006060c7981 */ /* 0x000ee8000c1e1b00 */
[----:B------:R-:W4:Y:S04]  /*0310*/  LDG.E.64 R14, desc[UR6][R6.64+-0x6000] ;  /* 0xffa00006060e7981 */ /* 0x000f28000c1e1b00 */
        /* <DEDUP_REMOVED lines=12> */
[----:B------:R0:W4:Y:S01]  /*03e0*/  LDG.E.64 R40, desc[UR6][R6.64+0x7000] ;  /* 0x0070000606287981 */ /* 0x000122000c1e1b00 */
[----:B------:R-:W-:-:S02]  /*03f0*/  VIADD R42, R42, 0x10 ;  /* 0x000000102a2a7836 */ /* 0x000fc40000000000 */
[----:B------:R-:W-:-:S03]  /*0400*/  VIADD R2, R2, 0x2000 ;  /* 0x0000200002027836 */ /* 0x000fc60000000000 */
[----:B------:R-:W-:Y:S02]  /*0410*/  ISETP.NE.AND P1, PT, R42, RZ, PT ;  /* 0x000000ff2a00720c */ /* 0x000fe40003f25270 */
[----:B0-----:R-:W-:-:S05]  /*0420*/  IADD3 R6, P2, PT, R6, 0x10000, RZ ;  /* 0x0001000006067810 */ /* 0x001fca0007f5e0ff */
[----:B------:R-:W-:Y:S01]  /*0430*/  IMAD.X R7, RZ, RZ, R7, P2 ;  /* 0x000000ffff077224 */ /* 0x000fe200010e0607 */
        /* <DEDUP_REMOVED lines=16> */
[----:B------:R-:W-:Y:S10]  /*0540*/  @P1 BRA `(.L_x_68) ;  /* 0xfffffffc00681947 */ /* 0x000ff4000383ffff */
.L_x_67:
[----:B------:R-:W-:Y:S05]  /*0550*/  BSYNC.RECONVERGENT B2 ;  /* 0x0000000000027941 */ /* 0x000fea0003800200 */
.L_x_66:
[----:B------:R-:W-:Y:S05]  /*0560*/  @!P0 BRA `(.L_x_65) ;  /* 0x0000000000d48947 */ /* 0x000fea0003800000 */
[----:B------:R-:W-:Y:S01]  /*0570*/  ISETP.GE.U32.AND P0, PT, R43, 0x8, PT ;  /* 0x000000082b00780c */ /* 0x000fe20003f06070 */
[----:B------:R-:W-:Y:S01]  /*0580*/  BSSY.RECONVERGENT B2, `(.L_x_69) ;  /* 0x0000017000027945 */ /* 0x000fe20003800200 */
[----:B------:R-:W-:-:S04]  /*0590*/  LOP3.LUT R26, R3, 0x7, RZ, 0xc0, !PT ;  /* 0x00000007031a7812 */ /* 0x000fc800078ec0ff */
[----:B------:R-:W-:-:S07]  /*05a0*/  ISETP.NE.AND P1, PT, R26, RZ, PT ;  /* 0x000000ff1a00720c */ /* 0x000fce0003f25270 */
[----:B------:R-:W-:Y:S06]  /*05b0*/  @!P0 BRA `(.L_x_70) ;  /* 0x00000000004c8947 */ /* 0x000fec0003800000 */
[----:B------:R-:W0:Y:S02]  /*05c0*/  LDC.64 R6, c[0x0][0x380] ;  /* 0x0000e000ff067b82 */ /* 0x000e240000000a00 */
[----:B0-----:R-:W-:-:S05]  /*05d0*/  IMAD.WIDE R6, R2, 0x8, R6 ;  /* 0x0000000802067825 */ /* 0x001fca00078e0206 */
        /* <DEDUP_REMOVED lines=17> */
.L_x_70:
[----:B------:R-:W-:Y:S05]  /*06f0*/  BSYNC.RECONVERGENT B2 ;  /* 0x0000000000027941 */ /* 0x000fea0003800200 */
.L_x_69:
        /* <DEDUP_REMOVED lines=17> */
.L_x_72:
[----:B------:R-:W-:Y:S05]  /*0810*/  BSYNC.RECONVERGENT B2 ;  /* 0x0000000000027941 */ /* 0x000fea0003800200 */
.L_x_71:
[----:B------:R-:W-:Y:S05]  /*0820*/  @!P1 BRA `(.L_x_65) ;  /* 0x0000000000249947 */ /* 0x000fea0003800000 */
[----:B------:R-:W0:Y:S01]  /*0830*/  LDC.64 R10, c[0x0][0x380] ;  /* 0x0000e000ff0a7b82 */ /* 0x000e220000000a00 */
[----:B------:R-:W-:-:S07]  /*0840*/  IMAD.MOV R3, RZ, RZ, -R3 ;  /* 0x000000ffff037224 */ /* 0x000fce00078e0a03 */
.L_x_73:
[----:B0-----:R-:W-:-:S06]  /*0850*/  IMAD.WIDE R6, R2, 0x8, R10 ;  /* 0x0000000802067825 */ /* 0x001fcc00078e020a */
[----:B------:R-:W2:Y:S01]  /*0860*/  LDG.E.64 R6, desc[UR6][R6.64] ;  /* 0x0000000606067981 */ /* 0x000ea2000c1e1b00 */
[----:B------:R-:W-:Y:S02]  /*0870*/  VIADD R3, R3, 0x1 ;  /* 0x0000000103037836 */ /* 0x000fe40000000000 */
[----:B------:R-:W-:-:S03]  /*0880*/  VIADD R2, R2, 0x200 ;  /* 0x0000020002027836 */ /* 0x000fc60000000000 */
[----:B------:R-:W-:Y:S01]  /*0890*/  ISETP.NE.AND P0, PT, R3, RZ, PT ;  /* 0x000000ff0300720c */ /* 0x000fe20003f05270 */
[----:B--2--5:R-:W-:-:S12]  /*08a0*/  DADD R4, R6, R4 ;  /* 0x0000000006047229 */ /* 0x024fd80000000004 */
[----:B------:R-:W-:Y:S05]  /*08b0*/  @P0 BRA `(.L_x_73) ;  /* 0xfffffffc00e40947 */ /* 0x000fea000383ffff */
.L_x_65:
[----:B------:R-:W-:Y:S05]  /*08c0*/  BSYNC.RECONVERGENT B1 ;  /* 0x0000000000017941 */ /* 0x000fea0003800200 */
.L_x_64:
[----:B------:R-:W-:-:S04]  /*08d0*/  ISETP.GE.U32.AND P0, PT, R8, 0x200, PT ;  /* 0x000002000800780c */ /* 0x000fc80003f06070 */
[----:B------:R-:W-:-:S13]  /*08e0*/  ISETP.GE.U32.AND.EX P0, PT, R9, RZ, PT, P0 ;  /* 0x000000ff0900720c */ /* 0x000fda0003f06100 */
        /* <DEDUP_REMOVED lines=32> */
[----:B------:R-:W-:Y:S02]  /*0af0*/  ISETP.GT.AND P0, PT, R10, 0xf, PT ;  /* 0x0000000f0a00780c */ /* 0x000fe40003f04270 */
[----:B------:R-:W-:Y:S01]  /*0b00*/  @!P1 LOP3.LUT R8, R4, 0xf8, RZ, 0xc0, !PT ;  /* 0x000000f804089812 */ /* 0x000fe200078ec0ff */
[----:B------:R-:W0:Y:S04]  /*0b10*/  SHFL.DOWN PT, R3, R7, 0x10, 0x1f ;  /* 0x0a001f0007037f89 */ /* 0x000e2800000e0000 */
[----:B------:R-:W-:Y:S01]  /*0b20*/  @!P1 IMAD.IADD R9, R8, 0x1, R9 ;  /* 0x0000000108099824 */ /* 0x000fe200078e0209 */
[----:B0-----:R-:W-:-:S07]  /*0b30*/  DADD R4, R2, R6 ;  /* 0x0000000002047229 */ /* 0x001fce0000000006 */
[----:B------:R0:W-:Y:S01]  /*0b40*/  @!P1 STS.64 [R9+0x10], R4 ;  /* 0x0000100409009388 */ /* 0x0001e20000000a00 */
[----:B------:R-:W-:Y:S01]  /*0b50*/  BAR.SYNC.DEFER_BLOCKING 0x0 ;  /* 0x0000000000007b1d */ /* 0x000fe20000010000 */
[----:B------:R-:W-:Y:S02]  /*0b60*/  ISETP.NE.AND P1, PT, R0, RZ, PT ;  /* 0x000000ff0000720c */ /* 0x000fe40003f25270 */
[----:B------:R-:W-:Y:S02]  /*0b70*/  FSEL R2, R6, R4, P0 ;  /* 0x0000000406027208 */ /* 0x000fe40000000000 */
[----:B------:R-:W-:-:S09]  /*0b80*/  FSEL R3, R7, R5, P0 ;  /* 0x0000000507037208 */ /* 0x000fd20000000000 */
[----:B0-----:R-:W-:Y:S05]  /*0b90*/  @P1 BRA `(.L_x_75) ;  /* 0x00000018008c1947 */ /* 0x001fea0003800000 */
        /* <DEDUP_REMOVED lines=27> */
.L_x_74:
[----:B------:R-:W-:Y:S01]  /*0d50*/  LOP3.LUT R2, R0, 0x3e0, RZ, 0xc0, !PT ;  /* 0x000003e000027812 */ /* 0x000fe200078ec0ff */
[----:B------:R-:W0:Y:S03]  /*0d60*/  S2R R12, SR_LANEID ;  /* 0x00000000000c7919 */ /* 0x000e260000000000 */
[----:B------:R-:W-:Y:S01]  /*0d70*/  LOP3.LUT R7, RZ, R2, RZ, 0x33, !PT ;  /* 0x00000002ff077212 */ /* 0x000fe200078e33ff */
[----:B------:R-:W-:-:S04]  /*0d80*/  VIADD R3, R2, 0x20 ;  /* 0x0000002002037836 */ /* 0x000fc80000000000 */
[----:B------:R-:W-:Y:S01]  /*0d90*/  IMAD.IADD R7, R7, 0x1, R8 ;  /* 0x0000000107077824 */ /* 0x000fe200078e0208 */
[----:B------:R-:W-:-:S04]  /*0da0*/  ISETP.GT.U32.AND P0, PT, R3, R8, PT ;  /* 0x000000080300720c */ /* 0x000fc80003f04070 */
[----:B------:R-:W-:-:S05]  /*0db0*/  SEL R13, R7, 0x1f, P0 ;  /* 0x0000001f070d7807 */ /* 0x000fca0000000000 */
[----:B-----5:R-:W-:Y:S04]  /*0dc0*/  SHFL.DOWN PT, R2, R4, 0x1, R13 ;  /* 0x0820000004027989 */ /* 0x020fe800000e000d */
[----:B------:R-:W1:Y:S01]  /*0dd0*/  SHFL.DOWN PT, R3, R5, 0x1, R13 ;  /* 0x0820000005037989 */ /* 0x000e6200000e000d */
[C---:B0-----:R-:W-:Y:S01]  /*0de0*/  ISETP.GE.AND P0, PT, R12.reuse, R13, PT ;  /* 0x0000000d0c00720c */ /* 0x041fe20003f06270 */
[C---:B------:R-:W-:Y:S01]  /*0df0*/  VIADD R10, R12.reuse, 0x2 ;  /* 0x000000020c0a7836 */ /* 0x040fe20000000000 */
[----:B------:R-:W-:Y:S01]  /*0e00*/  ISETP.NE.AND P1, PT, R12, RZ, PT ;  /* 0x000000ff0c00720c */ /* 0x000fe20003f25270 */
[----:B-1----:R-:W-:-:S10]  /*0e10*/  DADD R2, R2, R4 ;  /* 0x0000000002027229 */ /* 0x002fd40000000004 */
[----:B------:R-:W-:Y:S01]  /*0e20*/  FSEL R6, R2, R4, !P0 ;  /* 0x0000000402067208 */ /* 0x000fe20004000000 */
[----:B------:R-:W-:Y:S01]  /*0e30*/  VIADD R4, R12, 0x4 ;  /* 0x000000040c047836 */ /* 0x000fe20000000000 */
[----:B------:R-:W-:Y:S02]  /*0e40*/  FSEL R7, R3, R5, !P0 ;  /* 0x0000000503077208 */ /* 0x000fe40004000000 */
[----:B------:R-:W-:Y:S01]  /*0e50*/  ISETP.GT.AND P0, PT, R10, R13, PT ;  /* 0x0000000d0a00720c */ /* 0x000fe20003f04270 */
[----:B------:R-:W-:Y:S04]  /*0e60*/  SHFL.DOWN PT, R2, R6, 0x2, R13 ;  /* 0x0840000006027989 */ /* 0x000fe800000e000d */
[----:B------:R-:W0:Y:S02]  /*0e70*/  SHFL.DOWN PT, R3, R7, 0x2, R13 ;  /* 0x0840000007037989 */ /* 0x000e2400000e000d */
[----:B0-----:R-:W-:-:S10]  /*0e80*/  DADD R2, R2, R6 ;  /* 0x0000000002027229 */ /* 0x001fd40000000006 */
[----:B------:R-:W-:Y:S01]  /*0e90*/  FSEL R10, R6, R2, P0 ;  /* 0x00000002060a7208 */ /* 0x000fe20000000000 */
[----:B------:R-:W-:Y:S01]  /*0ea0*/  VIADD R6, R12, 0x8 ;  /* 0x000000080c067836 */ /* 0x000fe20000000000 */
[----:B------:R-:W-:Y:S02]  /*0eb0*/  FSEL R11, R7, R3, P0 ;  /* 0x00000003070b7208 */ /* 0x000fe40000000000 */
[----:B------:R-:W-:Y:S01]  /*0ec0*/  ISETP.GT.AND P0, PT, R4, R13, PT ;  /* 0x0000000d0400720c */ /* 0x000fe20003f04270 */
[----:B------:R-:W-:Y:S04]  /*0ed0*/  SHFL.DOWN PT, R2, R10, 0x4, R13 ;  /* 0x088000000a027989 */ /* 0x000fe800000e000d */
[----:B------:R-:W0:Y:S02]  /*0ee0*/  SHFL.DOWN PT, R3, R11, 0x4, R13 ;  /* 0x088000000b037989 */ /* 0x000e2400000e000d */
[----:B0-----:R-:W-:-:S10]  /*0ef0*/  DADD R2, R2, R10 ;  /* 0x0000000002027229 */ /* 0x001fd4000000000a */
[----:B------:R-:W-:Y:S02]  /*0f00*/  FSEL R4, R10, R2, P0 ;  /* 0x000000020a047208 */ /* 0x000fe40000000000 */
[----:B------:R-:W-:Y:S02]  /*0f10*/  FSEL R5, R11, R3, P0 ;  /* 0x000000030b057208 */ /* 0x000fe40000000000 */
[----:B------:R-:W-:Y:S01]  /*0f20*/  ISETP.GT.AND P0, PT, R6, R13, PT ;  /* 0x0000000d0600720c */ /* 0x000fe20003f04270 */
[----:B------:R-:W-:Y:S01]  /*0f30*/  SHFL.DOWN PT, R2, R4, 0x8, R13 ;  /* 0x0900000004027989 */ /* 0x000fe200000e000d */
[----:B------:R-:W-:-:S03]  /*0f40*/  @!P1 MOV R10, 0x400 ;  /* 0x00000400000a9802 */ /* 0x000fc60000000f00 */
[----:B------:R-:W0:Y:S01]  /*0f50*/  SHFL.DOWN PT, R3, R5, 0x8, R13 ;  /* 0x0900000005037989 */ /* 0x000e2200000e000d */
[----:B------:R-:W1:Y:S01]  /*0f60*/  @!P1 S2R R11, SR_CgaCtaId ;  /* 0x00000000000b9919 */ /* 0x000e620000008800 */
[----:B0-----:R-:W-:-:S10]  /*0f70*/  DADD R2, R2, R4 ;  /* 0x0000000002027229 */ /* 0x001fd40000000004 */
[----:B------:R-:W-:Y:S01]  /*0f80*/  FSEL R6, R4, R2, P0 ;  /* 0x0000000204067208 */ /* 0x000fe20000000000 */
[----:B------:R-:W-:Y:S01]  /*0f90*/  VIADD R4, R12, 0x10 ;  /* 0x000000100c047836 */ /* 0x000fe20000000000 */
[----:B------:R-:W-:Y:S02]  /*0fa0*/  FSEL R7, R5, R3, P0 ;  /* 0x0000000305077208 */ /* 0x000fe40000000000 */
[----:B------:R-:W-:Y:S01]  /*0fb0*/  @!P1 SHF.R.U32.HI R5, RZ, 0x2, R0 ;  /* 0x00000002ff059819 */ /* 0x000fe20000011600 */
[----:B------:R-:W-:Y:S01]  /*0fc0*/  SHFL.DOWN PT, R2, R6, 0x10, R13 ;  /* 0x0a00000006027989 */ /* 0x000fe200000e000d */
[----:B-1----:R-:W-:Y:S02]  /*0fd0*/  @!P1 LEA R10, R11, R10, 0x18 ;  /* 0x0000000a0b0a9211 */ /* 0x002fe400078ec0ff */
[----:B------:R-:W-:Y:S01]  /*0fe0*/  @!P1 LOP3.LUT R5, R5, 0xf8, RZ, 0xc0, !PT ;  /* 0x000000f805059812 */ /* 0x000fe200078ec0ff */
[----:B------:R-:W0:Y:S01]  /*0ff0*/  SHFL.DOWN PT, R3, R7, 0x10, R13 ;  /* 0x0a00000007037989 */ /* 0x000e2200000e000d */
[----:B------:R-:W-:-:S03]  /*1000*/  ISETP.GT.AND P0, PT, R4, R13, PT ;  /* 0x0000000d0400720c */ /* 0x000fc60003f04270 */
[----:B------:R-:W-:Y:S01]  /*1010*/  @!P1 IMAD.IADD R5, R5, 0x1, R10 ;  /* 0x0000000105059824 */ /* 0x000fe200078e020a */
[----:B0-----:R-:W-:-:S10]  /*1020*/  DADD R2, R2, R6 ;  /* 0x0000000002027229 */ /* 0x001fd40000000006 */
[----:B------:R-:W-:Y:S02]  /*1030*/  FSEL R2, R6, R2, P0 ;  /* 0x0000000206027208 */ /* 0x000fe40000000000 */
[----:B------:R-:W-:-:S05]  /*1040*/  FSEL R3, R7, R3, P0 ;  /* 0x0000000307037208 */ /* 0x000fca0000000000 */
[----:B------:R0:W-:Y:S01]  /*1050*/  @!P1 STS.64 [R5+0x10], R2 ;  /* 0x0000100205009388 */ /* 0x0001e20000000a00 */
[----:B------:R-:W-:Y:S01]  /*1060*/  BAR.SYNC.DEFER_BLOCKING 0x0 ;  /* 0x0000000000007b1d */ /* 0x000fe20000010000 */
[----:B------:R-:W-:-:S13]  /*1070*/  ISETP.NE.AND P1, PT, R0, RZ, PT ;  /* 0x000000ff0000720c */ /* 0x000fda0003f25270 */
[----:B0-----:R-:W-:Y:S05]  /*1080*/  @P1 BRA `(.L_x_75) ;  /* 0x0000001400501947 */ /* 0x001fea0003800000 */
[----:B------:R-:W0:Y:S01]  /*1090*/  S2UR UR5, SR_CgaCtaId ;  /* 0x00000000000579c3 */ /* 0x000e220000008800 */
[----:B------:R-:W-:Y:S01]  /*10a0*/  UMOV UR4, 0x400 ;  /* 0x0000040000047882 */ /* 0x000fe20000000000 */
[----:B------:R-:W-:-:S04]  /*10b0*/  ISETP.GT.U32.AND P0, PT, R8, 0x20, PT ;  /* 0x000000200800780c */ /* 0x000fc80003f04070 */
[----:B------:R-:W-:Y:S01]  /*10c0*/  ISETP.GT.U32.AND.EX P0, PT, R9, RZ, PT, P0 ;  /* 0x000000ff0900720c */ /* 0x000fe20003f04100 */
[----:B0-----:R-:W-:-:S09]  /*10d0*/  ULEA UR4, UR5, UR4, 0x18 ;  /* 0x0000000405047291 */ /* 0x001fd2000f8ec0ff */
[----:B------:R-:W0:Y:S04]  /*10e0*/  LDS.64 R4, [UR4+0x18] ;  /* 0x00001804ff047984 */ /* 0x000e280008000a00 */
[----:B------:R-:W1:Y:S01]  /*10f0*/  LDS.128 R12, [UR4+0x20] ;  /* 0x00002004ff0c7984 */ /* 0x000e620008000c00 */
[----:B0-----:R-:W-:-:S10]  /*1100*/  DADD R4, R2, R4 ;  /* 0x0000000002047229 */ /* 0x001fd40000000004 */
[----:B------:R-:W-:Y:S02]  /*1110*/  FSEL R2, R4, R2, P0 ;  /* 0x0000000204027208 */ /* 0x000fe40000000000 */
[----:B------:R-:W-:Y:S02]  /*1120*/  FSEL R3, R5, R3, P0 ;  /* 0x0000000305037208 */ /* 0x000fe40000000000 */
[----:B------:R-:W0:Y:S01]  /*1130*/  LDS.128 R4, [UR4+0x30] ;  /* 0x00003004ff047984 */ /* 0x000e220008000c00 */
[----:B------:R-:W-:-:S03]  /*1140*/  ISETP.GT.U32.AND P0, PT, R8, 0x40, PT ;  /* 0x000000400800780c */ /* 0x000fc60003f04070 */
[----:B-1----:R-:W-:Y:S01]  /*1150*/  DADD R12, R12, R2 ;  /* 0x000000000c0c7229 */ /* 0x002fe20000000002 */
[----:B------:R-:W-:-:S09]  /*1160*/  ISETP.GT.U32.AND.EX P0, PT, R9, RZ, PT, P0 ;  /* 0x000000ff0900720c */ /* 0x000fd20003f04100 */
[----:B------:R-:W-:Y:S02]  /*1170*/  FSEL R2, R12, R2, P0 ;  /* 0x000000020c027208 */ /* 0x000fe40000000000 */
[----:B------:R-:W-:Y:S02]  /*1180*/  FSEL R3, R13, R3, P0 ;  /* 0x000000030d037208 */ /* 0x000fe40000000000 */
[----:B------:R-:W-:-:S04]  /*1190*/  ISETP.GT.U32.AND P0, PT, R8, 0x60, PT ;  /* 0x000000600800780c */ /* 0x000fc80003f04070 */
[----:B------:R-:W-:Y:S01]  /*11a0*/  DADD R14, R2, R14 ;  /* 0x00000000020e7229 */ /* 0x000fe2000000000e */
[----:B------:R-:W-:-:S09]  /*11b0*/  ISETP.GT.U32.AND.EX P0, PT, R9, RZ, PT, P0 ;  /* 0x000000ff0900720c */ /* 0x000fd20003f04100 */
[----:B------:R-:W-:Y:S02]  /*11c0*/  FSEL R2, R14, R2, P0 ;  /* 0x000000020e027208 */ /* 0x000fe40000000000 */
[----:B------:R-:W-:Y:S02]  /*11d0*/  FSEL R3, R15, R3, P0 ;  /* 0x000000030f037208 */ /* 0x000fe40000000000 */
[----:B------:R-:W1:Y:S01]  /*11e0*/  LDS.128 R12, [UR4+0x40] ;  /* 0x00004004ff0c7984 */ /* 0x000e620008000c00 */
[----:B------:R-:W-:-:S03]  /*11f0*/  ISETP.GT.U32.AND P0, PT, R8, 0x80, PT ;  /* 0x000000800800780c */ /* 0x000fc60003f04070 */
[----:B0-----:R-:W-:Y:S01]  /*1200*/  DADD R4, R4, R2 ;  /* 0x0000000004047229 */ /* 0x001fe20000000002 */
        /* <DEDUP_REMOVED lines=52> */
[----:B------:R-:W-:-:S04]  /*1550*/  ISETP.GT.U32.AND P0, PT, R8, 0x1c0, PT ;  /* 0x000001c00800780c */ /* 0x000fc80003f04070 */
        /* <DEDUP_REMOVED lines=8> */
[----:B------:R-:W-:Y:S01]  /*15e0*/  FSEL R3, R15, R3, P0 ;  /* 0x000000030f037208 */ /* 0x000fe20000000000 */
[----:B------:R-:W-:Y:S06]  /*15f0*/  BRA `(.L_x_75) ;  /* 0x0000000c00f47947 */ /* 0x000fec0003800000 */
.L_x_61:
[----:B------:R-:W0:Y:S01]  /*1600*/  S2R R0, SR_TID.X ;  /* 0x0000000000007919 */ /* 0x000e220000002100 */
[----:B------:R-:W0:Y:S02]  /*1610*/  LDC.64 R4, c[0x0][0x380] ;  /* 0x0000e000ff047b82 */ /* 0x000e240000000a00 */
[----:B0-----:R-:W-:-:S05]  /*1620*/  IMAD.WIDE.U32 R4, R0, 0x8, R4 ;  /* 0x0000000800047825 */ /* 0x001fca00078e0004 */
[----:B------:R-:W2:Y:S04]  /*1630*/  LDG.E.64 R2, desc[UR6][R4.64] ;  /* 0x0000000604027981 */ /* 0x000ea8000c1e1b00 */
[----:B------:R-:W2:Y:S04]  /*1640*/  LDG.E.64 R6, desc[UR6][R4.64+0x1000] ;  /* 0x0010000604067981 */ /* 0x000ea8000c1e1b00 */
[----:B------:R-:W3:Y:S04]  /*1650*/  LDG.E.64 R10, desc[UR6][R4.64+0x2000] ;  /* 0x00200006040a7981 */ /* 0x000ee8000c1e1b00 */
[----:B------:R-:W4:Y:S04]  /*1660*/  LDG.E.64 R12, desc[UR6][R4.64+0x3000] ;  /* 0x00300006040c7981 */ /* 0x000f28000c1e1b00 */
[----:B------:R-:W5:Y:S04]  /*1670*/  LDG.E.64 R14, desc[UR6][R4.64+0x4000] ;  /* 0x00400006040e7981 */ /* 0x000f68000c1e1b00 */
[----:B------:R-:W5:Y:S04]  /*1680*/  LDG.E.64 R16, desc[UR6][R4.64+0x5000] ;  /* 0x0050000604107981 */ /* 0x000f68000c1e1b00 */
[----:B------:R-:W5:Y:S01]  /*1690*/  LDG.E.64 R18, desc[UR6][R4.64+0x6000] ;  /* 0x0060000604127981 */ /* 0x000f62000c1e1b00 */
[----:B--2---:R-:W-:-:S08]  /*16a0*/  DADD R2, R2, R6 ;  /* 0x0000000002027229 */ /* 0x004fd00000000006 */
[----:B---3--:R-:W-:-:S08]  /*16b0*/  DADD R2, R10, R2 ;  /* 0x000000000a027229 */ /* 0x008fd00000000002 */
[----:B----4-:R-:W-:Y:S01]  /*16c0*/  DADD R2, R12, R2 ;  /* 0x000000000c027229 */ /* 0x010fe20000000002 */
[----:B------:R-:W-:-:S04]  /*16d0*/  IADD3 R12, P1, PT, R8, -0xe00, RZ ;  /* 0xfffff200080c7810 */ /* 0x000fc80007f3e0ff */
[----:B------:R-:W-:Y:S02]  /*16e0*/  ISETP.GE.U32.AND P0, PT, R12, 0xe00, PT ;  /* 0x00000e000c00780c */ /* 0x000fe40003f06070 */
[----:B------:R-:W-:Y:S01]  /*16f0*/  IADD3.X R13, PT, PT, R9, -0x1, RZ, P1, !PT ;  /* 0xffffffff090d7810 */ /* 0x000fe20000ffe4ff */
[----:B-----5:R-:W-:-:S03]  /*1700*/  DADD R2, R14, R2 ;  /* 0x000000000e027229 */ /* 0x020fc60000000002 */
[----:B------:R-:W-:-:S05]  /*1710*/  ISETP.GE.U32.AND.EX P0, PT, R13, RZ, PT, P0 ;  /* 0x000000ff0d00720c */ /* 0x000fca0003f06100 */
[----:B------:R-:W-:-:S08]  /*1720*/  DADD R2, R16, R2 ;  /* 0x0000000010027229 */ /* 0x000fd00000000002 */
[----:B------:R-:W-:Y:S01]  /*1730*/  DADD R6, R18, R2 ;  /* 0x0000000012067229 */ /* 0x000fe20000000002 */
[----:B------:R-:W-:Y:S02]  /*1740*/  IMAD.MOV.U32 R3, RZ, RZ, 0xe00 ;  /* 0x00000e00ff037424 */ /* 0x000fe400078e00ff */
[----:B------:R-:W-:Y:S01]  /*1750*/  IMAD.MOV.U32 R2, RZ, RZ, RZ ;  /* 0x000000ffff027224 */ /* 0x000fe200078e00ff */
[----:B------:R-:W-:Y:S07]  /*1760*/  @!P0 BRA `(.L_x_76) ;  /* 0x0000000000748947 */ /* 0x000fee0003800000 */
[----:B------:R-:W0:Y:S01]  /*1770*/  LDC.64 R8, c[0x0][0x390] ;  /* 0x0000e400ff087b82 */ /* 0x000e220000000a00 */
[----:B------:R-:W-:Y:S02]  /*1780*/  IMAD.MOV.U32 R3, RZ, RZ, 0xe00 ;  /* 0x00000e00ff037424 */ /* 0x000fe400078e00ff */
[----:B------:R-:W-:-:S07]  /*1790*/  IMAD.MOV.U32 R2, RZ, RZ, RZ ;  /* 0x000000ffff027224 */ /* 0x000fce00078e00ff */
.L_x_78:
[----:B------:R-:W-:-:S04]  /*17a0*/  LEA R16, P0, R3, R4, 0x3 ;  /* 0x0000000403107211 */ /* 0x000fc800078018ff */
[----:B------:R-:W-:-:S05]  /*17b0*/  LEA.HI.X R17, R3, R5, R2, 0x3, P0 ;  /* 0x0000000503117211 */ /* 0x000fca00000f1c02 */
[----:B------:R-:W2:Y:S04]  /*17c0*/  LDG.E.64 R18, desc[UR6][R16.64] ;  /* 0x0000000610127981 */ /* 0x000ea8000c1e1b00 */
[----:B------:R-:W3:Y:S04]  /*17d0*/  LDG.E.64 R20, desc[UR6][R16.64+0x1000] ;  /* 0x0010000610147981 */ /* 0x000ee8000c1e1b00 */
[----:B------:R-:W4:Y:S04]  /*17e0*/  LDG.E.64 R22, desc[UR6][R16.64+0x2000] ;  /* 0x0020000610167981 */ /* 0x000f28000c1e1b00 */
[----:B------:R-:W5:Y:S04]  /*17f0*/  LDG.E.64 R24, desc[UR6][R16.64+0x3000] ;  /* 0x0030000610187981 */ /* 0x000f68000c1e1b00 */
[----:B------:R-:W5:Y:S04]  /*1800*/  LDG.E.64 R26, desc[UR6][R16.64+0x4000] ;  /* 0x00400006101a7981 */ /* 0x000f68000c1e1b00 */
[----:B------:R-:W5:Y:S04]  /*1810*/  LDG.E.64 R10, desc[UR6][R16.64+0x5000] ;  /* 0x00500006100a7981 */ /* 0x000f68000c1e1b00 */
[----:B------:R-:W5:Y:S01]  /*1820*/  LDG.E.64 R14, desc[UR6][R16.64+0x6000] ;  /* 0x00600006100e7981 */ /* 0x000f62000c1e1b00 */
[----:B--2---:R-:W-:Y:S01]  /*1830*/  DADD R18, R18, R6 ;  /* 0x0000000012127229 */ /* 0x004fe20000000006 */
[----:B0-----:R-:W-:-:S04]  /*1840*/  IADD3 R6, P1, PT, -R3, R8, RZ ;  /* 0x0000000803067210 */ /* 0x001fc80007f3e1ff */
[----:B------:R-:W-:Y:S01]  /*1850*/  ISETP.GE.U32.AND P0, PT, R6, 0xe00, PT ;  /* 0x00000e000600780c */ /* 0x000fe20003f06070 */
[----:B------:R-:W-:Y:S02]  /*1860*/  IMAD.X R6, R9, 0x1, ~R2, P1 ;  /* 0x0000000109067824 */ /* 0x000fe400008e0e02 */
[----:B---3--:R-:W-:-:S03]  /*1870*/  DADD R18, R20, R18 ;  /* 0x0000000014127229 */ /* 0x008fc60000000012 */
[----:B------:R-:W-:-:S05]  /*1880*/  ISETP.GE.U32.AND.EX P0, PT, R6, RZ, PT, P0 ;  /* 0x000000ff0600720c */ /* 0x000fca0003f06100 */
[----:B----4-:R-:W-:-:S08]  /*1890*/  DADD R18, R22, R18 ;  /* 0x0000000016127229 */ /* 0x010fd00000000012 */
[----:B-----5:R-:W-:-:S08]  /*18a0*/  DADD R18, R24, R18 ;  /* 0x0000000018127229 */ /* 0x020fd00000000012 */
[----:B------:R-:W-:-:S08]  /*18b0*/  DADD R18, R26, R18 ;  /* 0x000000001a127229 */ /* 0x000fd00000000012 */
[----:B------:R-:W-:-:S08]  /*18c0*/  DADD R10, R10, R18 ;  /* 0x000000000a0a7229 */ /* 0x000fd00000000012 */
[----:B------:R-:W-:Y:S01]  /*18d0*/  DADD R6, R14, R10 ;  /* 0x000000000e067229 */ /* 0x000fe2000000000a */
[----:B------:R-:W-:Y:S10]  /*18e0*/  @!P0 BRA `(.L_x_77) ;  /* 0x0000000800208947 */ /* 0x000ff40003800000 */
[----:B------:R-:W-:-:S05]  /*18f0*/  IADD3 R3, P0, PT, R3, 0xe00, RZ ;  /* 0x00000e0003037810 */ /* 0x000fca0007f1e0ff */
[----:B------:R-:W-:Y:S01]  /*1900*/  IMAD.X R2, RZ, RZ, R2, P0 ;  /* 0x000000ffff027224 */ /* 0x000fe200000e0602 */
[----:B------:R-:W-:-:S04]  /*1910*/  ISETP.GT.U32.AND P0, PT, R3, R12, PT ;  /* 0x0000000c0300720c */ /* 0x000fc80003f04070 */
[----:B------:R-:W-:-:S13]  /*1920*/  ISETP.GT.U32.AND.EX P0, PT, R2, R13, PT, P0 ;  /* 0x0000000d0200720c */ /* 0x000fda0003f04100 */
[----:B------:R-:W-:Y:S05]  /*1930*/  @!P0 BRA `(.L_x_78) ;  /* 0xfffffffc00988947 */ /* 0x000fea000383ffff */
.L_x_76:
[----:B------:R-:W-:Y:S01]  /*1940*/  IMAD.IADD R5, R8, 0x1, -R3 ;  /* 0x0000000108057824 */ /* 0x000fe200078e0a03 */
[----:B------:R-:W-:Y:S01]  /*1950*/  ISETP.GE.U32.AND P1, PT, R3, R8, PT ;  /* 0x000000080300720c */ /* 0x000fe20003f26070 */
[----:B------:R-:W-:Y:S03]  /*1960*/  BSSY.RECONVERGENT B1, `(.L_x_77) ;  /* 0x0000080000017945 */ /* 0x000fe60003800200 */
[----:B------:R-:W-:-:S04]  /*1970*/  ISETP.GE.AND P0, PT, R0, R5, PT ;  /* 0x000000050000720c */ /* 0x000fc80003f06270 */
[----:B------:R-:W-:-:S13]  /*1980*/  ISETP.GE.U32.OR.EX P0, PT, R2, R9, P0, P1 ;  /* 0x000000090200720c */ /* 0x000fda0000706510 */
[----:B------:R-:W-:Y:S05]  /*1990*/  @P0 BRA `(.L_x_79) ;  /* 0x0000000400f00947 */ /* 0x000fea0003800000 */
[----:B------:R-:W-:Y:S01]  /*19a0*/  LOP3.LUT R4, RZ, R0, RZ, 0x33, !PT ;  /* 0x00000000ff047212 */ /* 0x000fe200078e33ff */
[----:B------:R-:W-:Y:S01]  /*19b0*/  BSSY.RECONVERGENT B2, `(.L_x_80) ;  /* 0x0000038000027945 */ /* 0x000fe20003800200 */
[----:B------:R-:W-:Y:S02]  /*19c0*/  IMAD.MOV.U32 R42, RZ, RZ, R0 ;  /* 0x000000ffff2a7224 */ /* 0x000fe400078e0000 */
[----:B------:R-:W-:-:S04]  /*19d0*/  IADD3 R8, PT, PT, -R3, R8, R4 ;  /* 0x0000000803087210 */ /* 0x000fc80007ffe104 */
[C---:B------:R-:W-:Y:S02]  /*19e0*/  ISETP.GE.U32.AND P1, PT, R8.reuse, 0x1e00, PT ;  /* 0x00001e000800780c */ /* 0x040fe40003f26070 */
[----:B------:R-:W-:-:S04]  /*19f0*/  LEA.HI R4, R8, 0x1, RZ, 0x17 ;  /* 0x0000000108047811 */ /* 0x000fc800078fb8ff */
[----:B------:R-:W-:-:S04]  /*1a00*/  LOP3.LUT R5, R4, 0xf, RZ, 0xc0, !PT ;  /* 0x0000000f04057812 */ /* 0x000fc800078ec0ff */
[----:B------:R-:W-:-:S03]  /*1a10*/  ISETP.NE.AND P0, PT, R5, RZ, PT ;  /* 0x000000ff0500720c */ /* 0x000fc60003f05270 */
[----:B------:R-:W-:Y:S10]  /*1a20*/  @!P1 BRA `(.L_x_81) ;  /* 0x0000000000c09947 */ /* 0x000ff40003800000 */
[----:B------:R-:W0:Y:S01]  /*1a30*/  LDCU.64 UR4, c[0x0][0x380] ;  /* 0x00007000ff0477ac */ /* 0x000e220008000a00 */
[----:B------:R-:W-:Y:S01]  /*1a40*/  IADD3 R9, P2, PT, R0, R3, RZ ;  /* 0x0000000300097210 */ /* 0x000fe20007f5e0ff */
[----:B------:R-:W-:Y:S01]  /*1a50*/  IMAD.MOV.U32 R42, RZ, RZ, R0 ;  /* 0x000000ffff2a7224 */ /* 0x000fe200078e0000 */
[----:B------:R-:W-:-:S03]  /*1a60*/  LOP3.LUT R43, R4, 0xfffff0, RZ, 0xc0, !PT ;  /* 0x00fffff0042b7812 */ /* 0x000fc600078ec0ff */
[----:B------:R-:W-:Y:S02]  /*1a70*/  IMAD.X R10, RZ, RZ, R2, P2 ;  /* 0x000000ffff0a7224 */ /* 0x000fe400010e0602 */
[----:B------:R-:W-:Y:S01]  /*1a80*/  IMAD.MOV R43, RZ, RZ, -R43 ;  /* 0x000000ffff2b7224 */ /* 0x000fe200078e0a2b */
[----:B0-----:R-:W-:-:S04]  /*1a90*/  LEA R8, P1, R9, UR4, 0x3 ;  /* 0x0000000409087c11 */ /* 0x001fc8000f8218ff */
[----:B------:R-:W-:Y:S02]  /*1aa0*/  IADD3 R8, P2, PT, R8, 0x8000, RZ ;  /* 0x0000800008087810 */ /* 0x000fe40007f5e0ff */
[----:B------:R-:W-:-:S05]  /*1ab0*/  LEA.HI.X R9, R9, UR5, R10, 0x3, P1 ;  /* 0x0000000509097c11 */ /* 0x000fca00088f1c0a */
[----:B------:R-:W-:-:S07]  /*1ac0*/  IMAD.X R9, RZ, RZ, R9, P2 ;  /* 0x000000ffff097224 */ /* 0x000fce00010e0609 */
.L_x_82:
[----:B------:R-:W2:Y:S04]  /*1ad0*/  LDG.E.64 R10, desc[UR6][R8.64+-0x8000] ;  /* 0xff800006080a7981 */ /* 0x000ea8000c1e1b00 */
[----:B------:R-:W3:Y:S04]  /*1ae0*/  LDG.E.64 R12, desc[UR6][R8.64+-0x7000] ;  /* 0xff900006080c7981 */ /* 0x000ee8000c1e1b00 */
[----:B------:R-:W4:Y:S04]  /*1af0*/  LDG.E.64 R14, desc[UR6][R8.64+-0x6000] ;  /* 0xffa00006080e7981 */ /* 0x000f28000c1e1b00 */
[----:B------:R-:W5:Y:S04]  /*1b00*/  LDG.E.64 R16, desc[UR6][R8.64+-0x5000] ;  /* 0xffb0000608107981 */ /* 0x000f68000c1e1b00 */
        /* <DEDUP_REMOVED lines=11> */
[----:B------:R0:W5:Y:S01]  /*1bc0*/  LDG.E.64 R40, desc[UR6][R8.64+0x7000] ;  /* 0x0070000608287981 */ /* 0x000162000c1e1b00 */
[----:B------:R-:W-:-:S02]  /*1bd0*/  VIADD R43, R43, 0x10 ;  /* 0x000000102b2b7836 */ /* 0x000fc40000000000 */
        /* <DEDUP_REMOVED lines=21> */
.L_x_81:
[----:B------:R-:W-:Y:S05]  /*1d30*/  BSYNC.RECONVERGENT B2 ;  /* 0x0000000000027941 */ /* 0x000fea0003800200 */
.L_x_80:
[----:B------:R-:W-:Y:S05]  /*1d40*/  @!P0 BRA `(.L_x_79) ;  /* 0x0000000400048947 */ /* 0x000fea0003800000 */
[----:B------:R-:W-:Y:S01]  /*1d50*/  ISETP.GE.U32.AND P1, PT, R5, 0x8, PT ;  /* 0x000000080500780c */ /* 0x000fe20003f26070 */
[----:B------:R-:W-:Y:S01]  /*1d60*/  BSSY.RECONVERGENT B2, `(.L_x_83) ;  /* 0x000001a000027945 */ /* 0x000fe20003800200 */
[----:B------:R-:W-:-:S04]  /*1d70*/  LOP3.LUT R26, R4, 0x7, RZ, 0xc0, !PT ;  /* 0x00000007041a7812 */ /* 0x000fc800078ec0ff */
[----:B------:R-:W-:-:S07]  /*1d80*/  ISETP.NE.AND P0, PT, R26, RZ, PT ;  /* 0x000000ff1a00720c */ /* 0x000fce0003f05270 */
[----:B------:R-:W-:Y:S06]  /*1d90*/  @!P1 BRA `(.L_x_84) ;  /* 0x0000000000589947 */ /* 0x000fec0003800000 */
[----:B------:R-:W0:Y:S01]  /*1da0*/  LDCU.64 UR4, c[0x0][0x380] ;  /* 0x00007000ff0477ac */ /* 0x000e220008000a00 */
[----:B------:R-:W-:-:S05]  /*1db0*/  IADD3 R5, P1, PT, R42, R3, RZ ;  /* 0x000000032a057210 */ /* 0x000fca0007f3e0ff */
[----:B------:R-:W-:Y:S01]  /*1dc0*/  IMAD.X R10, RZ, RZ, R2, P1 ;  /* 0x000000ffff0a7224 */ /* 0x000fe200008e0602 */
[----:B0-----:R-:W-:-:S04]  /*1dd0*/  LEA R8, P1, R5, UR4, 0x3 ;  /* 0x0000000405087c11 */ /* 0x001fc8000f8218ff */
        /* <DEDUP_REMOVED lines=18> */
.L_x_84:
[----:B------:R-:W-:Y:S05]  /*1f00*/  BSYNC.RECONVERGENT B2 ;  /* 0x0000000000027941 */ /* 0x000fea0003800200 */
.L_x_83:
        /* <DEDUP_REMOVED lines=20> */
.L_x_86:
[----:B------:R-:W-:Y:S05]  /*2050*/  BSYNC.RECONVERGENT B2 ;  /* 0x0000000000027941 */ /* 0x000fea0003800200 */
.L_x_85:
[----:B------:R-:W-:Y:S05]  /*2060*/  @!P0 BRA `(.L_x_79) ;  /* 0x00000000003c8947 */ /* 0x000fea0003800000 */
[----:B------:R-:W0:Y:S01]  /*2070*/  LDCU.64 UR4, c[0x0][0x380] ;  /* 0x00007000ff0477ac */ /* 0x000e220008000a00 */
[----:B------:R-:W-:Y:S01]  /*2080*/  IADD3 R3, P0, PT, R42, R3, RZ ;  /* 0x000000032a037210 */ /* 0x000fe20007f1e0ff */
[----:B------:R-:W-:-:S04]  /*2090*/  IMAD.MOV R4, RZ, RZ, -R16 ;  /* 0x000000ffff047224 */ /* 0x000fc800078e0a10 */
[----:B------:R-:W-:Y:S01]  /*20a0*/  IMAD.X R2, RZ, RZ, R2, P0 ;  /* 0x000000ffff027224 */ /* 0x000fe200000e0602 */
[----:B0-----:R-:W-:-:S04]  /*20b0*/  LEA R5, P1, R3, UR4, 0x3 ;  /* 0x0000000403057c11 */ /* 0x001fc8000f8218ff */
[----:B------:R-:W-:-:S09]  /*20c0*/  LEA.HI.X R8, R3, UR5, R2, 0x3, P1 ;  /* 0x0000000503087c11 */ /* 0x000fd200088f1c02 */
.L_x_87:
        /* <DEDUP_REMOVED lines=9> */
.L_x_79:
[----:B------:R-:W-:Y:S05]  /*2160*/  BSYNC.RECONVERGENT B1 ;  /* 0x0000000000017941 */ /* 0x000fea0003800200 */
.L_x_77:
        /* <DEDUP_REMOVED lines=40> */
[----:B------:R-:W-:-:S03]  /*23f0*/  FSEL R5, R5, R3, P0 ;  /* 0x0000000305057208 */ /* 0x000fc60000000000 */
[----:B0-----:R-:W-:Y:S02]  /*2400*/  IMAD.MOV.U32 R2, RZ, RZ, R0 ;  /* 0x000000ffff027224 */ /* 0x001fe400078e0000 */
[----:B------:R-:W-:-:S04]  /*2410*/  IMAD.MOV.U32 R3, RZ, RZ, R5 ;  /* 0x000000ffff037224 */ /* 0x000fc800078e0005 */
[----:B------:R-:W-:Y:S05]  /*2420*/  @P1 BRA `(.L_x_75) ;  /* 0x0000000000681947 */ /* 0x000fea0003800000 */
        /* <DEDUP_REMOVED lines=26> */
.L_x_75:
[----:B------:R-:W-:Y:S05]  /*25d0*/  BSYNC.RECONVERGENT B0 ;  /* 0x0000000000007941 */ /* 0x000fea0003800200 */
.L_x_60:
[----:B------:R-:W-:Y:S05]  /*25e0*/  @P1 EXIT ;  /* 0x000000000000194d */ /* 0x000fea0003800000 */
[----:B------:R-:W0:Y:S01]  /*25f0*/  LDCU.64 UR4, c[0x0][0x3a0] ;  /* 0x00007400ff0477ac */ /* 0x000e220008000a00 */
[----:B------:R-:W1:Y:S01]  /*2600*/  LDC.64 R4, c[0x0][0x388] ;  /* 0x0000e200ff047b82 */ /* 0x000e620000000a00 */
[----:B0-----:R-:W-:-:S07]  /*2610*/  DADD R2, R2, UR4 ;  /* 0x0000000402027e29 */ /* 0x001fce0008000000 */
[----:B-1----:R-:W-:Y:S01]  /*2620*/  STG.E.64 desc[UR6][R4.64], R2 ;  /* 0x0000000204007986 */ /* 0x002fe2000c101b06 */
[----:B------:R-:W-:Y:S05]  /*2630*/  EXIT ;  /* 0x000000000000794d */ /* 0x000fea0003800000 */
.L_x_88:
        /* <DEDUP_REMOVED lines=12> */
.L_x_190:


//--------------------- .text._ZN3cub18CUB_300001_SM_10006detail6reduce28DeviceReduceSingleTileKernelINS2_10policy_hubIdjN4cuda3std3__44plusIdEEE10Policy1000EPdSC_iS9_ddNS7_10__identityEEEvT0_T1_T2_T3_T4_T6_ --------------------------
	.section	.text._ZN3cub18CUB_300001_SM_10006detail6reduce28DeviceReduceSingleTileKernelINS2_10policy_hubIdjN4cuda3std3__44plusIdEEE10Policy1000EPdSC_iS9_ddNS7_10__identityEEEvT0_T1_T2_T3_T4_T6_,"ax",@progbits
	.align	128
        .global         _ZN3cub18CUB_300001_SM_10006detail6reduce28DeviceReduceSingleTileKernelINS2_10policy_hubIdjN4cuda3std3__44plusIdEEE10Policy1000EPdSC_iS9_ddNS7_10__identityEEEvT0_T1_T2_T3_T4_T6_
        .type           _ZN3cub18CUB_300001_SM_10006detail6reduce28DeviceReduceSingleTileKernelINS2_10policy_hubIdjN4cuda3std3__44plusIdEEE10Policy1000EPdSC_iS9_ddNS7_10__identityEEEvT0_T1_T2_T3_T4_T6_,@function
        .size           _ZN3cub18CUB_300001_SM_10006detail6reduce28DeviceReduceSingleTileKernelINS2_10policy_hubIdjN4cuda3std3__44plusIdEEE10Policy1000EPdSC_iS9_ddNS7_10__identityEEEvT0_T1_T2_T3_T4_T6_,(.L_x_191 - _ZN3cub18CUB_300001_SM_10006detail6reduce28DeviceReduceSingleTileKernelINS2_10policy_hubIdjN4cuda3std3__44plusIdEEE10Policy1000EPdSC_iS9_ddNS7_10__identityEEEvT0_T1_T2_T3_T4_T6_)
        .other          _ZN3cub18CUB_300001_SM_10006detail6reduce28DeviceReduceSingleTileKernelINS2_10policy_hubIdjN4cuda3std3__44plusIdEEE10Policy1000EPdSC_iS9_ddNS7_10__identityEEEvT0_T1_T2_T3_T4_T6_,@"STO_CUDA_ENTRY STV_DEFAULT"
_ZN3cub18CUB_300001_SM_10006detail6reduce28DeviceReduceSingleTileKernelINS2_10policy_hubIdjN4cuda3std3__44plusIdEEE10Policy1000EPdSC_iS9_ddNS7_10__identityEEEvT0_T1_T2_T3_T4_T6_:
.text._ZN3cub18CUB_300001_SM_10006detail6reduce28DeviceReduceSingleTileKernelINS2_10policy_hubIdjN4cuda3std3__44plusIdEEE10Policy1000EPdSC_iS9_ddNS7_10__identityEEEvT0_T1_T2_T3_T4_T6_:
        /* <DEDUP_REMOVED lines=13> */
.L_x_89:
        /* <DEDUP_REMOVED lines=13> */
.L_x_93:
[----:B------:R-:W-:Y:S05]  /*01a0*/  BSYNC.RECONVERGENT B1 ;  /* 0x0000000000017941 */ /* 0x000fea0003800200 */
.L_x_92:
[----:B------:R-:W-:Y:S01]  /*01b0*/  ISETP.GE.AND P0, PT, R5, R4, PT ;  /* 0x000000040500720c */ /* 0x000fe20003f06270 */
[----:B------:R-:W-:-:S12]  /*01c0*/  BSSY.RECONVERGENT B1, `(.L_x_94) ;  /* 0x0000078000017945 */ /* 0x000fd80003800200 */
[----:B------:R-:W-:Y:S05]  /*01d0*/  @P0 BRA `(.L_x_95) ;  /* 0x0000000400d80947 */ /* 0x000fea0003800000 */
[----:B------:R-:W-:Y:S01]  /*01e0*/  LOP3.LUT R9, RZ, R5, RZ, 0x33, !PT ;  /* 0x00000005ff097212 */ /* 0x000fe200078e33ff */
[----:B------:R-:W-:Y:S04]  /*01f0*/  BSSY.RECONVERGENT B2, `(.L_x_96) ;  /* 0x0000019000027945 */ /* 0x000fe80003800200 */
[----:B------:R-:W-:-:S04]  /*0200*/  IMAD.IADD R9, R9, 0x1, R4 ;  /* 0x0000000109097824 */ /* 0x000fc800078e0204 */
[C---:B------:R-:W-:Y:S01]  /*0210*/  IMAD.HI.U32 R0, R9.reuse, -0x33333333, RZ ;  /* 0xcccccccd09007827 */ /* 0x040fe200078e00ff */
[----:B------:R-:W-:-:S04]  /*0220*/  ISETP.GE.U32.AND P0, PT, R9, 0x780, PT ;  /* 0x000007800900780c */ /* 0x000fc80003f06070 */
[----:B------:R-:W-:-:S04]  /*0230*/  SHF.R.U32.HI R0, RZ, 0x9, R0 ;  /* 0x00000009ff007819 */ /* 0x000fc80000011600 */
[----:B------:R-:W-:-:S04]  /*0240*/  LOP3.LUT R2, R0, 0x3, RZ, 0xc0, !PT ;  /* 0x0000000300027812 */ /* 0x000fc800078ec0ff */
[----:B------:R-:W-:-:S13]  /*0250*/  ISETP.NE.AND P1, PT, R2, 0x3, PT ;  /* 0x000000030200780c */ /* 0x000fda0003f25270 */
[----:B------:R-:W-:Y:S05]  /*0260*/  @!P1 BRA `(.L_x_97) ;  /* 0x0000000000449947 */ /* 0x000fea0003800000 */
[----:B------:R-:W0:Y:S01]  /*0270*/  LDC.64 R8, c[0x0][0x380] ;  /* 0x0000e000ff087b82 */ /* 0x000e220000000a00 */
[----:B------:R-:W-:-:S05]  /*0280*/  VIADD R0, R0, 0x1 ;  /* 0x0000000100007836 */ /* 0x000fca0000000000 */
[----:B------:R-:W-:-:S05]  /*0290*/  LOP3.LUT R0, R0, 0x3, RZ, 0xc0, !PT ;  /* 0x0000000300007812 */ /* 0x000fca00078ec0ff */
[----:B------:R-:W-:Y:S02]  /*02a0*/  IMAD.MOV R0, RZ, RZ, -R0 ;  /* 0x000000ffff007224 */ /* 0x000fe400078e0a00 */
[----:B0-----:R-:W-:-:S04]  /*02b0*/  IMAD.WIDE.U32 R8, R5, 0x8, R8 ;  /* 0x0000000805087825 */ /* 0x001fc800078e0008 */
[----:B------:R-:W-:Y:S02]  /*02c0*/  IMAD.MOV.U32 R2, RZ, RZ, R8 ;  /* 0x000000ffff027224 */ /* 0x000fe400078e0008 */
[----:B------:R-:W-:-:S07]  /*02d0*/  IMAD.MOV.U32 R11, RZ, RZ, R9 ;  /* 0x000000ffff0b7224 */ /* 0x000fce00078e0009 */
.L_x_98:
        /* <DEDUP_REMOVED lines=10> */
.L_x_97:
[----:B------:R-:W-:Y:S05]  /*0380*/  BSYNC.RECONVERGENT B2 ;  /* 0x0000000000027941 */ /* 0x000fea0003800200 */
.L_x_96:
        /* <DEDUP_REMOVED lines=8> */
.L_x_101:
        /* <DEDUP_REMOVED lines=43> */
.L_x_100:
[----:B------:R-:W-:Y:S05]  /*06c0*/  BSYNC.RECONVERGENT B2 ;  /* 0x0000000000027941 */ /* 0x000fea0003800200 */
.L_x_99:
        /* <DEDUP_REMOVED lines=26> */
.L_x_103:
[----:B------:R-:W-:Y:S05]  /*0870*/  BSYNC.RECONVERGENT B2 ;  /* 0x0000000000027941 */ /* 0x000fea0003800200 */
.L_x_102:
        /* <DEDUP_REMOVED lines=12> */
.L_x_95:
[----:B------:R-:W-:Y:S05]  /*0940*/  BSYNC.RECONVERGENT B1 ;  /* 0x0000000000017941 */ /* 0x000fea0003800200 */
.L_x_94:
        /* <DEDUP_REMOVED lines=47> */
[----:B------:R-:W0:Y:S04]  /*0c40*/  LDS.128 R8, [UR4+0x20] ;  /* 0x00002004ff087984 */ /* 0x000e280008000c00 */
[----:B------:R-:W1:Y:S04]  /*0c50*/  LDS.128 R16, [UR4+0x30] ;  /* 0x00003004ff107984 */ /* 0x000e680008000c00 */
[----:B--2---:R-:W2:Y:S01]  /*0c60*/  LDS.128 R4, [UR4+0x40] ;  /* 0x00004004ff047984 */ /* 0x004ea20008000c00 */
[----:B0-----:R-:W-:-:S03]  /*0c70*/  DADD R8, R12, R8 ;  /* 0x000000000c087229 */ /* 0x001fc60000000008 */
[----:B------:R-:W-:Y:S05]  /*0c80*/  LDS.128 R12, [UR4+0x60] ;  /* 0x00006004ff0c7984 */ /* 0x000fea0008000c00 */
[----:B------:R-:W-:Y:S02]  /*0c90*/  DADD R2, R8, R10 ;  /* 0x0000000008027229 */ /* 0x000fe4000000000a */
[----:B------:R-:W0:Y:S06]  /*0ca0*/  LDS.128 R8, [UR4+0x50] ;  /* 0x00005004ff087984 */ /* 0x000e2c0008000c00 */
[----:B-1----:R-:W-:-:S08]  /*0cb0*/  DADD R2, R2, R16 ;  /* 0x0000000002027229 */ /* 0x002fd00000000010 */
[----:B------:R-:W-:-:S08]  /*0cc0*/  DADD R2, R2, R18 ;  /* 0x0000000002027229 */ /* 0x000fd00000000012 */
[----:B--2---:R-:W-:-:S08]  /*0cd0*/  DADD R2, R2, R4 ;  /* 0x0000000002027229 */ /* 0x004fd00000000004 */
[----:B------:R-:W-:Y:S01]  /*0ce0*/  DADD R2, R2, R6 ;  /* 0x0000000002027229 */ /* 0x000fe20000000006 */
[----:B------:R-:W1:Y:S07]  /*0cf0*/  LDS.128 R4, [UR4+0x70] ;  /* 0x00007004ff047984 */ /* 0x000e6e0008000c00 */
[----:B0-----:R-:W-:-:S08]  /*0d00*/  DADD R2, R2, R8 ;  /* 0x0000000002027229 */ /* 0x001fd00000000008 */
[----:B------:R-:W-:Y:S01]  /*0d10*/  DADD R2, R2, R10 ;  /* 0x0000000002027229 */ /* 0x000fe2000000000a */
[----:B------:R-:W0:Y:S07]  /*0d20*/  LDS.128 R8, [UR4+0x80] ;  /* 0x00008004ff087984 */ /* 0x000e2e0008000c00 */
[----:B------:R-:W-:-:S08]  /*0d30*/  DADD R2, R2, R12 ;  /* 0x0000000002027229 */ /* 0x000fd0000000000c */
[----:B------:R-:W-:Y:S01]  /*0d40*/  DADD R2, R2, R14 ;  /* 0x0000000002027229 */ /* 0x000fe2000000000e */
[----:B------:R-:W2:Y:S07]  /*0d50*/  LDS.128 R12, [UR4+0x90] ;  /* 0x00009004ff0c7984 */ /* 0x000eae0008000c00 */
[----:B-1----:R-:W-:-:S08]  /*0d60*/  DADD R2, R2, R4 ;  /* 0x0000000002027229 */ /* 0x002fd00000000004 */
[----:B------:R-:W-:Y:S01]  /*0d70*/  DADD R2, R2, R6 ;  /* 0x0000000002027229 */ /* 0x000fe20000000006 */
[----:B------:R-:W1:Y:S07]  /*0d80*/  LDS.128 R4, [UR4+0xa0] ;  /* 0x0000a004ff047984 */ /* 0x000e6e0008000c00 */
[----:B0-----:R-:W-:Y:S01]  /*0d90*/  DADD R2, R2, R8 ;  /* 0x0000000002027229 */ /* 0x001fe20000000008 */
[----:B------:R-:W0:Y:S07]  /*0da0*/  LDS.64 R8, [UR4+0xb0] ;  /* 0x0000b004ff087984 */ /* 0x000e2e0008000a00 */
[----:B------:R-:W-:-:S08]  /*0db0*/  DADD R2, R2, R10 ;  /* 0x0000000002027229 */ /* 0x000fd0000000000a */
[----:B--2---:R-:W-:-:S08]  /*0dc0*/  DADD R2, R2, R12 ;  /* 0x0000000002027229 */ /* 0x004fd0000000000c */
[----:B------:R-:W-:-:S08]  /*0dd0*/  DADD R2, R2, R14 ;  /* 0x0000000002027229 */ /* 0x000fd0000000000e */
[----:B-1----:R-:W-:-:S08]  /*0de0*/  DADD R2, R2, R4 ;  /* 0x0000000002027229 */ /* 0x002fd00000000004 */
[----:B------:R-:W-:-:S08]  /*0df0*/  DADD R2, R2, R6 ;  /* 0x0000000002027229 */ /* 0x000fd00000000006 */
[----:B0-----:R-:W-:Y:S01]  /*0e00*/  DADD R12, R2, R8 ;  /* 0x00000000020c7229 */ /* 0x001fe20000000008 */
[----:B------:R-:W-:Y:S10]  /*0e10*/  BRA `(.L_x_105) ;  /* 0x0000001800487947 */ /* 0x000ff40003800000 */
.L_x_104:
        /* <DEDUP_REMOVED lines=32> */
[----:B------:R-:W-:Y:S01]  /*1020*/  VIADD R0, R2, 0x10 ;  /* 0x0000001002007836 */ /* 0x000fe20000000000 */
[----:B------:R-:W-:Y:S02]  /*1030*/  @!P1 SHF.R.U32.HI R2, RZ, 0x2, R3 ;  /* 0x00000002ff029819 */ /* 0x000fe40000011603 */
[----:B------:R-:W1:Y:S02]  /*1040*/  SHFL.DOWN PT, R7, R11, 0x8, R5 ;  /* 0x090000000b077989 */ /* 0x000e6400000e0005 */
[----:B------:R-:W-:Y:S01]  /*1050*/  @!P1 LOP3.LUT R2, R2, 0xf8, RZ, 0xc0, !PT ;  /* 0x000000f802029812 */ /* 0x000fe200078ec0ff */
[----:B-1----:R-:W-:-:S10]  /*1060*/  DADD R6, R6, R10 ;  /* 0x0000000006067229 */ /* 0x002fd4000000000a */
[----:B------:R-:W-:Y:S02]  /*1070*/  FSEL R8, R10, R6, P0 ;  /* 0x000000060a087208 */ /* 0x000fe40000000000 */
[----:B------:R-:W-:Y:S02]  /*1080*/  FSEL R9, R11, R7, P0 ;  /* 0x000000070b097208 */ /* 0x000fe40000000000 */
[----:B------:R-:W-:Y:S01]  /*1090*/  @!P1 MOV R10, 0x400 ;  /* 0x00000400000a9802 */ /* 0x000fe20000000f00 */
[----:B------:R-:W-:Y:S01]  /*10a0*/  SHFL.DOWN PT, R6, R8, 0x10, R5 ;  /* 0x0a00000008067989 */ /* 0x000fe200000e0005 */
[----:B------:R-:W-:Y:S02]  /*10b0*/  ISETP.GT.AND P0, PT, R0, R5, PT ;  /* 0x000000050000720c */ /* 0x000fe40003f04270 */
[----:B0-----:R-:W-:Y:S01]  /*10c0*/  @!P1 LEA R11, R13, R10, 0x18 ;  /* 0x0000000a0d0b9211 */ /* 0x001fe200078ec0ff */
        /* <DEDUP_REMOVED lines=13> */
[----:B------:R-:W0:Y:S04]  /*11a0*/  LDS.128 R16, [UR4+0x20] ;  /* 0x00002004ff107984 */ /* 0x000e280008000c00 */
[----:B-1----:R-:W1:Y:S01]  /*11b0*/  LDS.128 R8, [UR4+0x30] ;  /* 0x00003004ff087984 */ /* 0x002e620008000c00 */
[----:B0-----:R-:W-:-:S10]  /*11c0*/  DADD R16, R12, R16 ;  /* 0x000000000c107229 */ /* 0x001fd40000000010 */
[----:B------:R-:W-:Y:S02]  /*11d0*/  FSEL R2, R16, R12, P1 ;  /* 0x0000000c10027208 */ /* 0x000fe40000800000 */
[----:B------:R-:W-:Y:S02]  /*11e0*/  FSEL R3, R17, R13, P1 ;  /* 0x0000000d11037208 */ /* 0x000fe40000800000 */
[----:B------:R-:W-:Y:S01]  /*11f0*/  ISETP.GT.AND P1, PT, R4, 0x40, PT ;  /* 0x000000400400780c */ /* 0x000fe20003f24270 */
[----:B------:R-:W0:Y:S03]  /*1200*/  LDS.128 R12, [UR4+0x40] ;  /* 0x00004004ff0c7984 */ /* 0x000e260008000c00 */
        /* <DEDUP_REMOVED lines=65> */
[----:B------:R-:W1:Y:S01]  /*1620*/  LDS.64 R2, [UR4+0xb0] ;  /* 0x0000b004ff027984 */ /* 0x000e620008000a00 */
        /* <DEDUP_REMOVED lines=11> */
[----:B------:R-:W-:Y:S01]  /*16e0*/  FSEL R13, R3, R7, P1 ;  /* 0x00000007030d7208 */ /* 0x000fe20000800000 */
[----:B------:R-:W-:Y:S06]  /*16f0*/  BRA `(.L_x_105) ;  /* 0x0000001000107947 */ /* 0x000fec0003800000 */
.L_x_91:
[----:B------:R-:W0:Y:S01]  /*1700*/  S2R R0, SR_TID.X ;  /* 0x0000000000007919 */ /* 0x000e220000002100 */
[----:B------:R-:W0:Y:S02]  /*1710*/  LDC.64 R6, c[0x0][0x380] ;  /* 0x0000e000ff067b82 */ /* 0x000e240000000a00 */
[----:B0-----:R-:W-:-:S05]  /*1720*/  IMAD.WIDE.U32 R6, R0, 0x8, R6 ;  /* 0x0000000800067825 */ /* 0x001fca00078e0006 */
[----:B------:R-:W2:Y:S04]  /*1730*/  LDG.E.64.CONSTANT R20, desc[UR6][R6.64] ;  /* 0x0000000606147981 */ /* 0x000ea8000c1e9b00 */
[----:B------:R-:W2:Y:S04]  /*1740*/  LDG.E.64.CONSTANT R2, desc[UR6][R6.64+0x1400] ;  /* 0x0014000606027981 */ /* 0x000ea8000c1e9b00 */
[----:B------:R-:W3:Y:S04]  /*1750*/  LDG.E.64.CONSTANT R8, desc[UR6][R6.64+0x2800] ;  /* 0x0028000606087981 */ /* 0x000ee8000c1e9b00 */
[----:B------:R-:W4:Y:S04]  /*1760*/  LDG.E.64.CONSTANT R10, desc[UR6][R6.64+0x3c00] ;  /* 0x003c0006060a7981 */ /* 0x000f28000c1e9b00 */
[----:B------:R-:W5:Y:S04]  /*1770*/  LDG.E.64.CONSTANT R12, desc[UR6][R6.64+0x5000] ;  /* 0x00500006060c7981 */ /* 0x000f68000c1e9b00 */
[----:B------:R-:W5:Y:S04]  /*1780*/  LDG.E.64.CONSTANT R14, desc[UR6][R6.64+0x6400] ;  /* 0x00640006060e7981 */ /* 0x000f68000c1e9b00 */
[----:B------:R-:W5:Y:S04]  /*1790*/  LDG.E.64.CONSTANT R16, desc[UR6][R6.64+0x7800] ;  /* 0x0078000606107981 */ /* 0x000f68000c1e9b00 */
[----:B------:R-:W5:Y:S01]  /*17a0*/  LDG.E.64.CONSTANT R18, desc[UR6][R6.64+0x8c00] ;  /* 0x008c000606127981 */ /* 0x000f62000c1e9b00 */
[----:B------:R-:W-:Y:S01]  /*17b0*/  ISETP.GE.U32.AND P0, PT, R4, 0x2800, PT ;  /* 0x000028000400780c */ /* 0x000fe20003f06070 */
[----:B--2---:R-:W-:-:S08]  /*17c0*/  DADD R2, R20, R2 ;  /* 0x0000000014027229 */ /* 0x004fd00000000002 */
[----:B---3--:R-:W-:Y:S01]  /*17d0*/  DADD R2, R8, R2 ;  /* 0x0000000008027229 */ /* 0x008fe20000000002 */
[----:B------:R-:W-:-:S07]  /*17e0*/  IMAD.MOV.U32 R9, RZ, RZ, 0x1400 ;  /* 0x00001400ff097424 */ /* 0x000fce00078e00ff */
[----:B----4-:R-:W-:-:S08]  /*17f0*/  DADD R2, R10, R2 ;  /* 0x000000000a027229 */ /* 0x010fd00000000002 */
[----:B-----5:R-:W-:-:S08]  /*1800*/  DADD R2, R12, R2 ;  /* 0x000000000c027229 */ /* 0x020fd00000000002 */
[----:B------:R-:W-:-:S08]  /*1810*/  DADD R2, R14, R2 ;  /* 0x000000000e027229 */ /* 0x000fd00000000002 */
[----:B------:R-:W-:-:S08]  /*1820*/  DADD R2, R16, R2 ;  /* 0x0000000010027229 */ /* 0x000fd00000000002 */
[----:B------:R-:W-:Y:S01]  /*1830*/  DADD R2, R18, R2 ;  /* 0x0000000012027229 */ /* 0x000fe20000000002 */
[----:B------:R-:W-:Y:S10]  /*1840*/  @!P0 BRA `(.L_x_106) ;  /* 0x00000000006c8947 */ /* 0x000ff40003800000 */
[----:B------:R-:W0:Y:S01]  /*1850*/  LDC R26, c[0x0][0x390] ;  /* 0x0000e400ff1a7b82 */ /* 0x000e220000000800 */
[----:B------:R-:W-:Y:S02]  /*1860*/  VIADD R8, R4, 0xffffec00 ;  /* 0xffffec0004087836 */ /* 0x000fe40000000000 */
[----:B------:R-:W-:-:S07]  /*1870*/  IMAD.MOV.U32 R9, RZ, RZ, 0x1400 ;  /* 0x00001400ff097424 */ /* 0x000fce00078e00ff */
.L_x_108:
[----:B------:R-:W-:-:S05]  /*1880*/  IMAD.WIDE R12, R9, 0x8, R6 ;  /* 0x00000008090c7825 */ /* 0x000fca00078e0206 */
[----:B------:R-:W2:Y:S04]  /*1890*/  LDG.E.64.CONSTANT R4, desc[UR6][R12.64] ;  /* 0x000000060c047981 */ /* 0x000ea8000c1e9b00 */
[----:B------:R-:W3:Y:S04]  /*18a0*/  LDG.E.64.CONSTANT R14, desc[UR6][R12.64+0x1400] ;  /* 0x001400060c0e7981 */ /* 0x000ee8000c1e9b00 */
[----:B------:R-:W4:Y:S04]  /*18b0*/  LDG.E.64.CONSTANT R16, desc[UR6][R12.64+0x2800] ;  /* 0x002800060c107981 */ /* 0x000f28000c1e9b00 */
[----:B------:R-:W5:Y:S04]  /*18c0*/  LDG.E.64.CONSTANT R18, desc[UR6][R12.64+0x3c00] ;  /* 0x003c00060c127981 */ /* 0x000f68000c1e9b00 */
        /* <DEDUP_REMOVED lines=8> */
[----:B------:R-:W-:-:S08]  /*1950*/  DADD R4, R20, R4 ;  /* 0x0000000014047229 */ /* 0x000fd00000000004 */
[----:B------:R-:W-:Y:S01]  /*1960*/  DADD R22, R22, R4 ;  /* 0x0000000016167229 */ /* 0x000fe20000000004 */
[----:B0-----:R-:W-:-:S04]  /*1970*/  IMAD.MOV.U32 R4, RZ, RZ, R26 ;  /* 0x000000ffff047224 */ /* 0x001fc800078e001a */
[----:B------:R-:W-:-:S03]  /*1980*/  IMAD.IADD R2, R4, 0x1, -R9 ;  /* 0x0000000104027824 */ /* 0x000fc600078e0a09 */
[----:B------:R-:W-:Y:S02]  /*1990*/  DADD R22, R24, R22 ;  /* 0x0000000018167229 */ /* 0x000fe40000000016 */
[----:B------:R-:W-:-:S06]  /*19a0*/  ISETP.GE.AND P0, PT, R2, 0x1400, PT ;  /* 0x000014000200780c */ /* 0x000fcc0003f06270 */
[----:B------:R-:W-:-:S07]  /*19b0*/  DADD R2, R10, R22 ;  /* 0x000000000a027229 */ /* 0x000fce0000000016 */
[----:B------:R-:W-:Y:S05]  /*19c0*/  @!P0 BRA `(.L_x_107) ;  /* 0x0000000800348947 */ /* 0x000fea0003800000 */
[----:B------:R-:W-:-:S05]  /*19d0*/  VIADD R9, R9, 0x1400 ;  /* 0x0000140009097836 */ /* 0x000fca0000000000 */
[----:B------:R-:W-:-:S13]  /*19e0*/  ISETP.GT.AND P0, PT, R9, R8, PT ;  /* 0x000000080900720c */ /* 0x000fda0003f04270 */
[----:B------:R-:W-:Y:S05]  /*19f0*/  @!P0 BRA `(.L_x_108) ;  /* 0xfffffffc00a08947 */ /* 0x000fea000383ffff */
.L_x_106:
[----:B------:R-:W-:-:S13]  /*1a00*/  ISETP.GE.AND P0, PT, R9, R4, PT ;  /* 0x000000040900720c */ /* 0x000fda0003f06270 */
[----:B------:R-:W-:Y:S05]  /*1a10*/  @P0 BRA `(.L_x_107) ;  /* 0x0000000800200947 */ /* 0x000fea0003800000 */
[----:B------:R-:W-:Y:S01]  /*1a20*/  IMAD.IADD R39, R4, 0x1, -R9 ;  /* 0x0000000104277824 */ /* 0x000fe200078e0a09 */
[----:B------:R-:W-:Y:S04]  /*1a30*/  BSSY.RECONVERGENT B1, `(.L_x_107) ;  /* 0x0000086000017945 */ /* 0x000fe80003800200 */
[----:B------:R-:W-:-:S13]  /*1a40*/  ISETP.GE.AND P0, PT, R0, R39, PT ;  /* 0x000000270000720c */ /* 0x000fda0003f06270 */
[----:B------:R-:W-:Y:S05]  /*1a50*/  @P0 BRA `(.L_x_109) ;  /* 0x00000008000c0947 */ /* 0x000fea0003800000 */
[----:B------:R-:W-:Y:S01]  /*1a60*/  LOP3.LUT R5, RZ, R0, RZ, 0x33, !PT ;  /* 0x00000000ff057212 */ /* 0x000fe200078e33ff */
[----:B------:R-:W-:Y:S01]  /*1a70*/  BSSY.RECONVERGENT B2, `(.L_x_110) ;  /* 0x0000017000027945 */ /* 0x000fe20003800200 */
[----:B------:R-:W-:Y:S02]  /*1a80*/  IMAD.MOV.U32 R38, RZ, RZ, R0 ;  /* 0x000000ffff267224 */ /* 0x000fe400078e0000 */
[----:B------:R-:W-:-:S04]  /*1a90*/  IADD3 R5, PT, PT, -R9, R4, R5 ;  /* 0x0000000409057210 */ /* 0x000fc80007ffe105 */
[C---:B------:R-:W-:Y:S01]  /*1aa0*/  ISETP.GE.U32.AND P1, PT, R5.reuse, 0x780, PT ;  /* 0x000007800500780c */ /* 0x040fe20003f26070 */
[----:B------:R-:W-:-:S05]  /*1ab0*/  IMAD.HI.U32 R4, R5, -0x33333333, RZ ;  /* 0xcccccccd05047827 */ /* 0x000fca00078e00ff */
[----:B------:R-:W-:-:S04]  /*1ac0*/  SHF.R.U32.HI R4, RZ, 0x9, R4 ;  /* 0x00000009ff047819 */ /* 0x000fc80000011604 */
[----:B------:R-:W-:-:S04]  /*1ad0*/  LOP3.LUT R6, R4, 0x3, RZ, 0xc0, !PT ;  /* 0x0000000304067812 */ /* 0x000fc800078ec0ff */
[----:B------:R-:W-:-:S13]  /*1ae0*/  ISETP.NE.AND P0, PT, R6, 0x3, PT ;  /* 0x000000030600780c */ /* 0x000fda0003f05270 */
[----:B------:R-:W-:Y:S05]  /*1af0*/  @!P0 BRA `(.L_x_111) ;  /* 0x0000000000388947 */ /* 0x000fea0003800000 */
[----:B------:R-:W0:Y:S01]  /*1b00*/  LDC.64 R6, c[0x0][0x380] ;  /* 0x0000e000ff067b82 */ /* 0x000e220000000a00 */
[----:B------:R-:W-:Y:S02]  /*1b10*/  VIADD R4, R4, 0x1 ;  /* 0x0000000104047836 */ /* 0x000fe40000000000 */
[----:B------:R-:W-:Y:S02]  /*1b20*/  IMAD.IADD R11, R0, 0x1, R9 ;  /* 0x00000001000b7824 */ /* 0x000fe400078e0209 */
[----:B------:R-:W-:Y:S01]  /*1b30*/  IMAD.MOV.U32 R38, RZ, RZ, R0 ;  /* 0x000000ffff267224 */ /* 0x000fe200078e0000 */
[----:B------:R-:W-:-:S05]  /*1b40*/  LOP3.LUT R4, R4, 0x3, RZ, 0xc0, !PT ;  /* 0x0000000304047812 */ /* 0x000fca00078ec0ff */
[----:B------:R-:W-:-:S07]  /*1b50*/  IMAD.MOV R8, RZ, RZ, -R4 ;  /* 0x000000ffff087224 */ /* 0x000fce00078e0a04 */
.L_x_112:
[----:B0-----:R-:W-:-:S06]  /*1b60*/  IMAD.WIDE.U32 R4, R11, 0x8, R6 ;  /* 0x000000080b047825 */ /* 0x001fcc00078e0006 */
[----:B------:R-:W2:Y:S01]  /*1b70*/  LDG.E.64.CONSTANT R4, desc[UR6][R4.64] ;  /* 0x0000000604047981 */ /* 0x000ea2000c1e9b00 */
[----:B------:R-:W-:Y:S02]  /*1b80*/  VIADD R8, R8, 0x1 ;  /* 0x0000000108087836 */ /* 0x000fe40000000000 */
[----:B------:R-:W-:Y:S02]  /*1b90*/  VIADD R38, R38, 0x280 ;  /* 0x0000028026267836 */ /* 0x000fe40000000000 */
[----:B------:R-:W-:Y:S01]  /*1ba0*/  VIADD R11, R11, 0x280 ;  /* 0x000002800b0b7836 */ /* 0x000fe20000000000 */
[----:B------:R-:W-:Y:S01]  /*1bb0*/  ISETP.NE.AND P0, PT, R8, RZ, PT ;  /* 0x000000ff0800720c */ /* 0x000fe20003f05270 */
[----:B--2---:R-:W-:-:S12]  /*1bc0*/  DADD R2, R4, R2 ;  /* 0x0000000004027229 */ /* 0x004fd80000000002 */
[----:B------:R-:W-:Y:S05]  /*1bd0*/  @P0 BRA `(.L_x_112) ;  /* 0xfffffffc00e00947 */ /* 0x000fea000383ffff */
.L_x_111:
[----:B------:R-:W-:Y:S05]  /*1be0*/  BSYNC.RECONVERGENT B2 ;  /* 0x0000000000027941 */ /* 0x000fea0003800200 */
.L_x_110:
[----:B------:R-:W-:Y:S05]  /*1bf0*/  @!P1 BRA `(.L_x_109) ;  /* 0x0000000400a49947 */ /* 0x000fea0003800000 */
[----:B------:R-:W0:Y:S01]  /*1c00*/  LDCU.64 UR4, c[0x0][0x380] ;  /* 0x00007000ff0477ac */ /* 0x000e220008000a00 */
[----:B------:R-:W-:Y:S01]  /*1c10*/  IMAD.IADD R7, R39, 0x1, -R38 ;  /* 0x0000000127077824 */ /* 0x000fe200078e0a26 */
[C---:B------:R-:W-:Y:S01]  /*1c20*/  IADD3 R5, P0, PT, R38.reuse, R9, RZ ;  /* 0x0000000926057210 */ /* 0x040fe20007f1e0ff */
[----:B------:R-:W-:Y:S01]  /*1c30*/  BSSY.RECONVERGENT B2, `(.L_x_113) ;  /* 0x000003a000027945 */ /* 0x000fe20003800200 */
[----:B------:R-:W-:Y:S02]  /*1c40*/  IMAD.IADD R40, R38, 0x1, R9 ;  /* 0x0000000126287824 */ /* 0x000fe400078e0209 */
        /* <DEDUP_REMOVED lines=10> */
.L_x_115:
[----:B------:R-:W0:Y:S01]  /*1cf0*/  LDC.64 R30, c[0x0][0x380] ;  /* 0x0000e000ff1e7b82 */ /* 0x000e220000000a00 */
[----:B------:R-:W2:Y:S04]  /*1d00*/  LDG.E.64.CONSTANT R8, desc[UR6][R4.64+-0x1400] ;  /* 0xffec000604087981 */ /* 0x000ea8000c1e9b00 */
[----:B------:R-:W3:Y:S01]  /*1d10*/  LDG.E.64.CONSTANT R10, desc[UR6][R4.64] ;  /* 0x00000006040a7981 */ /* 0x000ee2000c1e9b00 */
[----:B------:R-:W-:-:S03]  /*1d20*/  VIADD R15, R40, 0xa00 ;  /* 0x00000a00280f7836 */ /* 0x000fc60000000000 */
[----:B------:R-:W4:Y:S04]  /*1d30*/  LDG.E.64.CONSTANT R12, desc[UR6][R4.64+0x1400] ;  /* 0x00140006040c7981 */ /* 0x000f28000c1e9b00 */
[----:B------:R-:W5:Y:S04]  /*1d40*/  LDG.E.64.CONSTANT R16, desc[UR6][R4.64+0x3c00] ;  /* 0x003c000604107981 */ /* 0x000f68000c1e9b00 */
[----:B------:R-:W5:Y:S01]  /*1d50*/  LDG.E.64.CONSTANT R18, desc[UR6][R4.64+0x5000] ;  /* 0x0050000604127981 */ /* 0x000f62000c1e9b00 */
[----:B------:R-:W-:-:S03]  /*1d60*/  VIADD R23, R40, 0x1400 ;  /* 0x0000140028177836 */ /* 0x000fc60000000000 */
[----:B------:R-:W5:Y:S01]  /*1d70*/  LDG.E.64.CONSTANT R20, desc[UR6][R4.64+0x6400] ;  /* 0x0064000604147981 */ /* 0x000f62000c1e9b00 */
[----:B0-----:R-:W-:-:S03]  /*1d80*/  IMAD.WIDE.U32 R6, R40, 0x8, R30 ;  /* 0x0000000828067825 */ /* 0x001fc600078e001e */
[----:B------:R-:W5:Y:S04]  /*1d90*/  LDG.E.64.CONSTANT R24, desc[UR6][R4.64+0x8c00] ;  /* 0x008c000604187981 */ /* 0x000f68000c1e9b00 */
[----:B------:R-:W5:Y:S04]  /*1da0*/  LDG.E.64.CONSTANT R26, desc[UR6][R4.64+0xa000] ;  /* 0x00a00006041a7981 */ /* 0x000f68000c1e9b00 */
[----:B------:R-:W2:Y:S01]  /*1db0*/  LDG.E.64.CONSTANT R6, desc[UR6][R6.64] ;  /* 0x0000000606067981 */ /* 0x000ea2000c1e9b00 */
[----:B------:R-:W-:-:S03]  /*1dc0*/  IMAD.WIDE.U32 R14, R15, 0x8, R30 ;  /* 0x000000080f0e7825 */ /* 0x000fc600078e001e */
[----:B------:R-:W5:Y:S04]  /*1dd0*/  LDG.E.64.CONSTANT R28, desc[UR6][R4.64+0xb400] ;  /* 0x00b40006041c7981 */ /* 0x000f68000c1e9b00 */
[----:B------:R-:W5:Y:S01]  /*1de0*/  LDG.E.64.CONSTANT R14, desc[UR6][R14.64] ;  /* 0x000000060e0e7981 */ /* 0x000f62000c1e9b00 */
[----:B------:R-:W-:-:S03]  /*1df0*/  IMAD.WIDE.U32 R22, R23, 0x8, R30 ;  /* 0x0000000817167825 */ /* 0x000fc600078e001e */
[----:B------:R-:W5:Y:S04]  /*1e00*/  LDG.E.64.CONSTANT R34, desc[UR6][R4.64+0xf000] ;  /* 0x00f0000604227981 */ /* 0x000f68000c1e9b00 */
[----:B------:R-:W5:Y:S01]  /*1e10*/  LDG.E.64.CONSTANT R22, desc[UR6][R22.64] ;  /* 0x0000000616167981 */ /* 0x000f62000c1e9b00 */
[----:B------:R-:W-:-:S03]  /*1e20*/  VIADD R33, R40, 0x1e00 ;  /* 0x00001e0028217836 */ /* 0x000fc60000000000 */
[----:B------:R-:W5:Y:S01]  /*1e30*/  LDG.E.64.CONSTANT R36, desc[UR6][R4.64+0x10400] ;  /* 0x0104000604247981 */ /* 0x000f62000c1e9b00 */
[----:B------:R-:W-:-:S03]  /*1e40*/  IMAD.WIDE.U32 R30, R33, 0x8, R30 ;  /* 0x00000008211e7825 */ /* 0x000fc600078e001e */
[----:B------:R0:W5:Y:S04]  /*1e50*/  LDG.E.64.CONSTANT R32, desc[UR6][R4.64+0xdc00] ;  /* 0x00dc000604207981 */ /* 0x000168000c1e9b00 */
[----:B------:R-:W5:Y:S01]  /*1e60*/  LDG.E.64.CONSTANT R30, desc[UR6][R30.64] ;  /* 0x000000061e1e7981 */ /* 0x000f62000c1e9b00 */
[----:B------:R-:W-:-:S05]  /*1e70*/  VIADD R38, R38, 0x2800 ;  /* 0x0000280026267836 */ /* 0x000fca0000000000 */
[----:B------:R-:W-:Y:S02]  /*1e80*/  ISETP.GE.AND P1, PT, R38, R41, PT ;  /* 0x000000292600720c */ /* 0x000fe40003f26270 */
[----:B0-----:R-:W-:Y:S01]  /*1e90*/  IADD3 R4, P2, PT, R4, 0x14000, RZ ;  /* 0x0001400004047810 */ /* 0x001fe20007f5e0ff */
[----:B------:R-:W-:-:S04]  /*1ea0*/  VIADD R40, R40, 0x2800 ;  /* 0x0000280028287836 */ /* 0x000fc80000000000 */
[----:B------:R-:W-:Y:S01]  /*1eb0*/  IMAD.X R5, RZ, RZ, R5, P2 ;  /* 0x000000ffff057224 */ /* 0x000fe200010e0605 */
[----:B--2---:R-:W-:-:S08]  /*1ec0*/  DADD R6, R6, R2 ;  /* 0x0000000006067229 */ /* 0x004fd00000000002 */
[----:B------:R-:W-:-:S08]  /*1ed0*/  DADD R6, R6, R8 ;  /* 0x0000000006067229 */ /* 0x000fd00000000008 */
        /* <DEDUP_REMOVED lines=15> */
.L_x_114:
[----:B------:R-:W-:Y:S05]  /*1fd0*/  BSYNC.RECONVERGENT B2 ;  /* 0x0000000000027941 */ /* 0x000fea0003800200 */
.L_x_113:
[----:B------:R-:W-:Y:S01]  /*1fe0*/  IMAD.IADD R6, R39, 0x1, -R38 ;  /* 0x0000000127067824 */ /* 0x000fe200078e0a26 */
[----:B------:R-:W-:Y:S04]  /*1ff0*/  BSSY.RECONVERGENT B2, `(.L_x_116) ;  /* 0x000001d000027945 */ /* 0x000fe80003800200 */
[----:B------:R-:W-:-:S13]  /*2000*/  ISETP.GT.AND P1, PT, R6, 0xa00, PT ;  /* 0x00000a000600780c */ /* 0x000fda0003f24270 */
[----:B------:R-:W-:Y:S05]  /*2010*/  @!P1 BRA `(.L_x_117) ;  /* 0x0000000000689947 */ /* 0x000fea0003800000 */
[----:B------:R-:W0:Y:S01]  /*2020*/  LDC.64 R14, c[0x0][0x380] ;  /* 0x0000e000ff0e7b82 */ /* 0x000e220000000a00 */
[----:B------:R-:W2:Y:S04]  /*2030*/  LDG.E.64.CONSTANT R8, desc[UR6][R4.64+-0x1400] ;  /* 0xffec000604087981 */ /* 0x000ea8000c1e9b00 */
[----:B------:R-:W3:Y:S01]  /*2040*/  LDG.E.64.CONSTANT R10, desc[UR6][R4.64] ;  /* 0x00000006040a7981 */ /* 0x000ee2000c1e9b00 */
[----:B------:R-:W-:-:S03]  /*2050*/  VIADD R17, R40, 0xa00 ;  /* 0x00000a0028117836 */ /* 0x000fc60000000000 */
[----:B------:R-:W4:Y:S04]  /*2060*/  LDG.E.64.CONSTANT R12, desc[UR6][R4.64+0x1400] ;  /* 0x00140006040c7981 */ /* 0x000f28000c1e9b00 */
[----:B------:R-:W5:Y:S04]  /*2070*/  LDG.E.64.CONSTANT R18, desc[UR6][R4.64+0x5000] ;  /* 0x0050000604127981 */ /* 0x000f68000c1e9b00 */
[----:B------:R1:W5:Y:S01]  /*2080*/  LDG.E.64.CONSTANT R20, desc[UR6][R4.64+0x6400] ;  /* 0x0064000604147981 */ /* 0x000362000c1e9b00 */
[----:B0-----:R-:W-:-:S06]  /*2090*/  IMAD.WIDE.U32 R6, R40, 0x8, R14 ;  /* 0x0000000828067825 */ /* 0x001fcc00078e000e */
[----:B------:R-:W2:Y:S01]  /*20a0*/  LDG.E.64.CONSTANT R6, desc[UR6][R6.64] ;  /* 0x0000000606067981 */ /* 0x000ea2000c1e9b00 */
[----:B------:R-:W-:-:S03]  /*20b0*/  IMAD.WIDE.U32 R14, R17, 0x8, R14 ;  /* 0x00000008110e7825 */ /* 0x000fc600078e000e */
[----:B------:R-:W5:Y:S04]  /*20c0*/  LDG.E.64.CONSTANT R16, desc[UR6][R4.64+0x3c00] ;  /* 0x003c000604107981 */ /* 0x000f68000c1e9b00 */
[----:B------:R-:W5:Y:S01]  /*20d0*/  LDG.E.64.CONSTANT R14, desc[UR6][R14.64] ;  /* 0x000000060e0e7981 */ /* 0x000f62000c1e9b00 */
[----:B------:R-:W-:Y:S01]  /*20e0*/  PLOP3.LUT P0, PT, PT, PT, PT, 0x8, 0x80 ;  /* 0x000000000080781c */ /* 0x000fe20003f0e170 */
[----:B------:R-:W-:Y:S02]  /*20f0*/  VIADD R38, R38, 0x1400 ;  /* 0x0000140026267836 */ /* 0x000fe40000000000 */
[----:B------:R-:W-:Y:S01]  /*2100*/  VIADD R40, R40, 0x1400 ;  /* 0x0000140028287836 */ /* 0x000fe20000000000 */
[----:B--2---:R-:W-:-:S08]  /*2110*/  DADD R2, R2, R6 ;  /* 0x0000000002027229 */ /* 0x004fd00000000006 */
[----:B------:R-:W-:-:S08]  /*2120*/  DADD R2, R2, R8 ;  /* 0x0000000002027229 */ /* 0x000fd00000000008 */
[----:B---3--:R-:W-:-:S08]  /*2130*/  DADD R2, R2, R10 ;  /* 0x0000000002027229 */ /* 0x008fd0000000000a */
[----:B----4-:R-:W-:-:S08]  /*2140*/  DADD R2, R2, R12 ;  /* 0x0000000002027229 */ /* 0x010fd0000000000c */
[----:B-----5:R-:W-:-:S08]  /*2150*/  DADD R2, R2, R14 ;  /* 0x0000000002027229 */ /* 0x020fd0000000000e */
[----:B------:R-:W-:Y:S01]  /*2160*/  DADD R2, R2, R16 ;  /* 0x0000000002027229 */ /* 0x000fe20000000010 */
[----:B------:R-:W-:-:S07]  /*2170*/  IADD3 R6, P1, PT, R4, 0xa000, RZ ;  /* 0x0000a00004067810 */ /* 0x000fce0007f3e0ff */
[----:B------:R-:W-:Y:S01]  /*2180*/  DADD R2, R2, R18 ;  /* 0x0000000002027229 */ /* 0x000fe20000000012 */
[----:B-1----:R-:W-:Y:S02]  /*2190*/  IMAD.X R5, RZ, RZ, R5, P1 ;  /* 0x000000ffff057224 */ /* 0x002fe400008e0605 */
[----:B------:R-:W-:-:S05]  /*21a0*/  IMAD.MOV.U32 R4, RZ, RZ, R6 ;  /* 0x000000ffff047224 */ /* 0x000fca00078e0006 */
[----:B------:R-:W-:-:S11]  /*21b0*/  DADD R2, R2, R20 ;  /* 0x0000000002027229 */ /* 0x000fd60000000014 */
.L_x_117:
[----:B------:R-:W-:Y:S05]  /*21c0*/  BSYNC.RECONVERGENT B2 ;  /* 0x0000000000027941 */ /* 0x000fea0003800200 */
.L_x_116:
[----:B------:R-:W-:-:S13]  /*21d0*/  ISETP.LT.OR P0, PT, R38, R39, P0 ;  /* 0x000000272600720c */ /* 0x000fda0000701670 */
[----:B------:R-:W-:Y:S05]  /*21e0*/  @!P0 BRA `(.L_x_109) ;  /* 0x0000000000288947 */ /* 0x000fea0003800000 */
[----:B------:R-:W0:Y:S01]  /*21f0*/  LDC.64 R6, c[0x0][0x380] ;  /* 0x0000e000ff067b82 */ /* 0x000e220000000a00 */
[----:B------:R-:W2:Y:S04]  /*2200*/  LDG.E.64.CONSTANT R8, desc[UR6][R4.64] ;  /* 0x0000000604087981 */ /* 0x000ea8000c1e9b00 */
[----:B------:R-:W3:Y:S01]  /*2210*/  LDG.E.64.CONSTANT R10, desc[UR6][R4.64+0x1400] ;  /* 0x00140006040a7981 */ /* 0x000ee2000c1e9b00 */
[----:B0-----:R-:W-:-:S03]  /*2220*/  IMAD.WIDE.U32 R40, R40, 0x8, R6 ;  /* 0x0000000828287825 */ /* 0x001fc600078e0006 */
[----:B------:R-:W4:Y:S04]  /*2230*/  LDG.E.64.CONSTANT R6, desc[UR6][R4.64+-0x1400] ;  /* 0xffec000604067981 */ /* 0x000f28000c1e9b00 */
[----:B------:R-:W5:Y:S02]  /*2240*/  LDG.E.64.CONSTANT R40, desc[UR6][R40.64] ;  /* 0x0000000628287981 */ /* 0x000f64000c1e9b00 */
[----:B-----5:R-:W-:-:S08]  /*2250*/  DADD R2, R2, R40 ;  /* 0x0000000002027229 */ /* 0x020fd00000000028 */
[----:B----4-:R-:W-:-:S08]  /*2260*/  DADD R2, R2, R6 ;  /* 0x0000000002027229 */ /* 0x010fd00000000006 */
[----:B--2---:R-:W-:-:S08]  /*2270*/  DADD R2, R2, R8 ;  /* 0x0000000002027229 */ /* 0x004fd00000000008 */
[----:B---3--:R-:W-:-:S11]  /*2280*/  DADD R2, R2, R10 ;  /* 0x0000000002027229 */ /* 0x008fd6000000000a */
.L_x_109:
[----:B------:R-:W-:Y:S05]  /*2290*/  BSYNC.RECONVERGENT B1 ;  /* 0x0000000000017941 */ /* 0x000fea0003800200 */
.L_x_107:
        /* <DEDUP_REMOVED lines=16> */
[----:B------:R-:W-:Y:S01]  /*23a0*/  SHFL.DOWN PT, R2, R4, 0x4, 0x1f ;  /* 0x08801f0004027f89 */ /* 0x000fe200000e0000 */
[----:B------:R-:W-:Y:S02]  /*23b0*/  @!P1 MOV R7, 0x400 ;  /* 0x0000040000079802 */ /* 0x000fe40000000f00 */
[----:B------:R-:W-:Y:S01]  /*23c0*/  @!P1 SHF.R.U32.HI R6, RZ, 0x2, R0 ;  /* 0x00000002ff069819 */ /* 0x000fe20000011600 */
[----:B------:R-:W0:Y:S01]  /*23d0*/  SHFL.DOWN PT, R3, R5, 0x4, 0x1f ;  /* 0x08801f0005037f89 */ /* 0x000e2200000e0000 */
[----:B-1----:R-:W-:-:S02]  /*23e0*/  @!P1 LEA R7, R12, R7, 0x18 ;  /* 0x000000070c079211 */ /* 0x002fc400078ec0ff */
[----:B------:R-:W-:-:S05]  /*23f0*/  @!P1 LOP3.LUT R6, R6, 0xf8, RZ, 0xc0, !PT ;  /* 0x000000f806069812 */ /* 0x000fca00078ec0ff */
[----:B------:R-:W-:Y:S01]  /*2400*/  @!P1 IMAD.IADD R7, R6, 0x1, R7 ;  /* 0x0000000106079824 */ /* 0x000fe200078e0207 */
        /* <DEDUP_REMOVED lines=22> */
[----:B------:R-:W1:Y:S04]  /*2570*/  LDS.128 R8, [UR4+0x20] ;  /* 0x00002004ff087984 */ /* 0x000e680008000c00 */
[----:B------:R-:W2:Y:S04]  /*2580*/  LDS.128 R16, [UR4+0x30] ;  /* 0x00003004ff107984 */ /* 0x000ea80008000c00 */
[----:B0-----:R-:W0:Y:S01]  /*2590*/  LDS.128 R4, [UR4+0x40] ;  /* 0x00004004ff047984 */ /* 0x001e220008000c00 */
[----:B-1----:R-:W-:-:S03]  /*25a0*/  DADD R8, R12, R8 ;  /* 0x000000000c087229 */ /* 0x002fc60000000008 */
[----:B------:R-:W-:Y:S05]  /*25b0*/  LDS.128 R12, [UR4+0x60] ;  /* 0x00006004ff0c7984 */ /* 0x000fea0008000c00 */
[----:B------:R-:W-:Y:S02]  /*25c0*/  DADD R2, R8, R10 ;  /* 0x0000000008027229 */ /* 0x000fe4000000000a */
[----:B------:R-:W1:Y:S06]  /*25d0*/  LDS.128 R8, [UR4+0x50] ;  /* 0x00005004ff087984 */ /* 0x000e6c0008000c00 */
[----:B--2---:R-:W-:-:S08]  /*25e0*/  DADD R2, R2, R16 ;  /* 0x0000000002027229 */ /* 0x004fd00000000010 */
[----:B------:R-:W-:-:S08]  /*25f0*/  DADD R2, R2, R18 ;  /* 0x0000000002027229 */ /* 0x000fd00000000012 */
[----:B0-----:R-:W-:-:S08]  /*2600*/  DADD R2, R2, R4 ;  /* 0x0000000002027229 */ /* 0x001fd00000000004 */
[----:B------:R-:W-:Y:S01]  /*2610*/  DADD R2, R2, R6 ;  /* 0x0000000002027229 */ /* 0x000fe20000000006 */
[----:B------:R-:W0:Y:S07]  /*2620*/  LDS.128 R4, [UR4+0x70] ;  /* 0x00007004ff047984 */ /* 0x000e2e0008000c00 */
[----:B-1----:R-:W-:-:S08]  /*2630*/  DADD R2, R2, R8 ;  /* 0x0000000002027229 */ /* 0x002fd00000000008 */
[----:B------:R-:W-:Y:S01]  /*2640*/  DADD R2, R2, R10 ;  /* 0x0000000002027229 */ /* 0x000fe2000000000a */
[----:B------:R-:W1:Y:S07]  /*2650*/  LDS.128 R8, [UR4+0x80] ;  /* 0x00008004ff087984 */ /* 0x000e6e0008000c00 */
[----:B------:R-:W-:-:S08]  /*2660*/  DADD R2, R2, R12 ;  /* 0x0000000002027229 */ /* 0x000fd0000000000c */
[----:B------:R-:W-:Y:S01]  /*2670*/  DADD R2, R2, R14 ;  /* 0x0000000002027229 */ /* 0x000fe2000000000e */
[----:B------:R-:W2:Y:S07]  /*2680*/  LDS.128 R12, [UR4+0x90] ;  /* 0x00009004ff0c7984 */ /* 0x000eae0008000c00 */
[----:B0-----:R-:W-:-:S08]  /*2690*/  DADD R2, R2, R4 ;  /* 0x0000000002027229 */ /* 0x001fd00000000004 */
[----:B------:R-:W-:Y:S01]  /*26a0*/  DADD R2, R2, R6 ;  /* 0x0000000002027229 */ /* 0x000fe20000000006 */
[----:B------:R-:W0:Y:S07]  /*26b0*/  LDS.128 R4, [UR4+0xa0] ;  /* 0x0000a004ff047984 */ /* 0x000e2e0008000c00 */
[----:B-1----:R-:W-:Y:S01]  /*26c0*/  DADD R2, R2, R8 ;  /* 0x0000000002027229 */ /* 0x002fe20000000008 */
[----:B------:R-:W1:Y:S07]  /*26d0*/  LDS.64 R8, [UR4+0xb0] ;  /* 0x0000b004ff087984 */ /* 0x000e6e0008000a00 */
[----:B------:R-:W-:-:S08]  /*26e0*/  DADD R2, R2, R10 ;  /* 0x0000000002027229 */ /* 0x000fd0000000000a */
[----:B--2---:R-:W-:-:S08]  /*26f0*/  DADD R2, R2, R12 ;  /* 0x0000000002027229 */ /* 0x004fd0000000000c */
[----:B------:R-:W-:-:S08]  /*2700*/  DADD R2, R2, R14 ;  /* 0x0000000002027229 */ /* 0x000fd0000000000e */
[----:B0-----:R-:W-:-:S08]  /*2710*/  DADD R2, R2, R4 ;  /* 0x0000000002027229 */ /* 0x001fd00000000004 */
[----:B------:R-:W-:-:S08]  /*2720*/  DADD R2, R2, R6 ;  /* 0x0000000002027229 */ /* 0x000fd00000000006 */
[----:B-1----:R-:W-:-:S11]  /*2730*/  DADD R12, R2, R8 ;  /* 0x00000000020c7229 */ /* 0x002fd60000000008 */
.L_x_105:
[----:B------:R-:W-:Y:S05]  /*2740*/  BSYNC.RECONVERGENT B0 ;  /* 0x0000000000007941 */ /* 0x000fea0003800200 */
.L_x_90:
[----:B------:R-:W-:Y:S05]  /*2750*/  @P0 EXIT ;  /* 0x000000000000094d */ /* 0x000fea0003800000 */
[----:B------:R-:W1:Y:S01]  /*2760*/  LDCU.64 UR4, c[0x0][0x398] ;  /* 0x00007300ff0477ac */ /* 0x000e620008000a00 */
[----:B0-----:R-:W0:Y:S01]  /*2770*/  LDC.64 R2, c[0x0][0x388] ;  /* 0x0000e200ff027b82 */ /* 0x001e220000000a00 */
[----:B-1----:R-:W-:-:S07]  /*2780*/  DADD R12, R12, UR4 ;  /* 0x000000040c0c7e29 */ /* 0x002fce0008000000 */
[----:B0-----:R-:W-:Y:S01]  /*2790*/  STG.E.64 desc[UR6][R2.64], R12 ;  /* 0x0000000c02007986 */ /* 0x001fe2000c101b06 */
[----:B------:R-:W-:Y:S05]  /*27a0*/  EXIT ;  /* 0x000000000000794d */ /* 0x000fea0003800000 */
.L_x_118:
        /* <DEDUP_REMOVED lines=13> */
.L_x_191:


//--------------------- .text._ZN3cub18CUB_300001_SM_10006detail6reduce18DeviceReduceKernelINS2_10policy_hubIdjN4cuda3std3__44plusIdEEE10Policy1000EN6thrust24THRUST_300001_SM_1000_NS10device_ptrIdEEjS9_dNS7_10__identityEEEvT0_PT3_T1_NS0_13GridEvenShareISK_EET2_T4_ --------------------------
	.section	.text._ZN3cub18CUB_300001_SM_10006detail6reduce18DeviceReduceKernelINS2_10policy_hubIdjN4cuda3std3__44plusIdEEE10Policy1000EN6thrust24THRUST_300001_SM_1000_NS10device_ptrIdEEjS9_dNS7_10__identityEEEvT0_PT3_T1_NS0_13GridEvenShareISK_EET2_T4_,"ax",@progbits
	.align	128
        .global         _ZN3cub18CUB_300001_SM_10006detail6reduce18DeviceReduceKernelINS2_10policy_hubIdjN4cuda3std3__44plusIdEEE10Policy1000EN6thrust24THRUST_300001_SM_1000_NS10device_ptrIdEEjS9_dNS7_10__identityEEEvT0_PT3_T1_NS0_13GridEvenShareISK_EET2_T4_
        .type           _ZN3cub18CUB_300001_SM_10006detail6reduce18DeviceReduceKernelINS2_10policy_hubIdjN4cuda3std3__44plusIdEEE10Policy1000EN6thrust24THRUST_300001_SM_1000_NS10device_ptrIdEEjS9_dNS7_10__identityEEEvT0_PT3_T1_NS0_13GridEvenShareISK_EET2_T4_,@function
        .size           _ZN3cub18CUB_300001_SM_10006detail6reduce18DeviceReduceKernelINS2_10policy_hubIdjN4cuda3std3__44plusIdEEE10Policy1000EN6thrust24THRUST_300001_SM_1000_NS10device_ptrIdEEjS9_dNS7_10__identityEEEvT0_PT3_T1_NS0_13GridEvenShareISK_EET2_T4_,(.L_x_192 - _ZN3cub18CUB_300001_SM_10006detail6reduce18DeviceReduceKernelINS2_10policy_hubIdjN4cuda3std3__44plusIdEEE10Policy1000EN6thrust24THRUST_300001_SM_1000_NS10device_ptrIdEEjS9_dNS7_10__identityEEEvT0_PT3_T1_NS0_13GridEvenShareISK_EET2_T4_)
        .other          _ZN3cub18CUB_300001_SM_10006detail6reduce18DeviceReduceKernelINS2_10policy_hubIdjN4cuda3std3__44plusIdEEE10Policy1000EN6thrust24THRUST_300001_SM_1000_NS10device_ptrIdEEjS9_dNS7_10__identityEEEvT0_PT3_T1_NS0_13GridEvenShareISK_EET2_T4_,@"STO_CUDA_ENTRY STV_DEFAULT"
_ZN3cub18CUB_300001_SM_10006detail6reduce18DeviceReduceKernelINS2_10policy_hubIdjN4cuda3std3__44plusIdEEE10Policy1000EN6thrust24THRUST_300001_SM_1000_NS10device_ptrIdEEjS9_dNS7_10__identityEEEvT0_PT3_T1_NS0_13GridEvenShareISK_EET2_T4_:
.text._ZN3cub18CUB_300001_SM_10006detail6reduce18DeviceReduceKernelINS2_10policy_hubIdjN4cuda3std3__44plusIdEEE10Policy1000EN6thrust24THRUST_300001_SM_1000_NS10device_ptrIdEEjS9_dNS7_10__identityEEEvT0_PT3_T1_NS0_13GridEvenShareISK_EET2_T4_:
[----:B------:R-:W-:Y:S08]  /*0000*/  LDC R1, c[0x0][0x37c] ;  /* 0x0000df00ff017b82 */ /* 0x000ff00000000800 */
[----:B------:R-:W0:Y:S01]  /*0010*/  S2UR UR9, SR_CTAID.X ;  /* 0x00000000000979c3 */ /* 0x000e220000002500 */
[----:B------:R-:W1:Y:S01]  /*0020*/  LDCU.64 UR12, c[0x0][0x3a8] ;  /* 0x00007500ff0c77ac */ /* 0x000e620008000a00 */
[----:B------:R-:W-:Y:S01]  /*0030*/  BSSY.RECONVERGENT B0, `(.L_x_119) ;  /* 0x00002d4000007945 */ /* 0x000fe20003800200 */
[----:B------:R-:W2:Y:S01]  /*0040*/  LDCU.64 UR10, c[0x0][0x358] ;  /* 0x00006b00ff0a77ac */ /* 0x000ea20008000a00 */
[----:B-1----:R-:W-:Y:S01]  /*0050*/  IMAD.U32 R4, RZ, RZ, UR12 ;  /* 0x0000000cff047e24 */ /* 0x002fe2000f8e00ff */
[----:B------:R-:W-:-:S02]  /*0060*/  UIMAD UR8, UR13, 0x1400, URZ ;  /* 0x000014000d0878a4 */ /* 0x000fc4000f8e02ff */
[----:B0-----:R-:W-:-:S06]  /*0070*/  UIMAD UR4, UR9, 0x1400, URZ ;  /* 0x00001400090478a4 */ /* 0x001fcc000f8e02ff */
[----:B------:R-:W-:-:S05]  /*0080*/  VIADD R0, R4, -UR4 ;  /* 0x8000000404007c36 */ /* 0x000fca0008000000 */
[----:B------:R-:W-:-:S13]  /*0090*/  ISETP.GT.U32.AND P0, PT, R0, 0x13ff, PT ;  /* 0x000013ff0000780c */ /* 0x000fda0003f04070 */
[----:B--2---:R-:W-:Y:S05]  /*00a0*/  @P0 BRA `(.L_x_120) ;  /* 0x0000001800380947 */ /* 0x004fea0003800000 */
[----:B------:R-:W0:Y:S01]  /*00b0*/  S2R R3, SR_TID.X ;  /* 0x0000000000037919 */ /* 0x000e220000002100 */
[----:B------:R-:W-:Y:S01]  /*00c0*/  BSSY.RECONVERGENT B1, `(.L_x_121) ;  /* 0x000000a000017945 */ /* 0x000fe20003800200 */
[----:B------:R-:W-:Y:S02]  /*00d0*/  CS2R R20, SRZ ;  /* 0x0000000000147805 */ /* 0x000fe4000001ff00 */
[----:B0-----:R-:W-:Y:S01]  /*00e0*/  ISETP.GE.U32.AND P0, PT, R3, R0, PT ;  /* 0x000000000300720c */ /* 0x001fe20003f06070 */
[----:B------:R-:W-:-:S12]  /*00f0*/  IMAD.MOV.U32 R19, RZ, RZ, R3 ;  /* 0x000000ffff137224 */ /* 0x000fd800078e0003 */
[----:B------:R-:W-:Y:S05]  /*0100*/  @P0 BRA `(.L_x_122) ;  /* 0x0000000000140947 */ /* 0x000fea0003800000 */
[----:B------:R-:W0:Y:S01]  /*0110*/  LDC.64 R20, c[0x0][0x380] ;  /* 0x0000e000ff147b82 */ /* 0x000e220000000a00 */
[----:B------:R-:W-:-:S04]  /*0120*/  VIADD R5, R3, UR4 ;  /* 0x0000000403057c36 */ /* 0x000fc80008000000 */
[----:B0-----:R-:W-:-:S06]  /*0130*/  IMAD.WIDE.U32 R20, R5, 0x8, R20 ;  /* 0x0000000805147825 */ /* 0x001fcc00078e0014 */
[----:B------:R-:W5:Y:S01]  /*0140*/  LDG.E.64 R20, desc[UR10][R20.64] ;  /* 0x0000000a14147981 */ /* 0x000f62000c1e1b00 */
[----:B------:R-:W-:-:S07]  /*0150*/  VIADD R19, R3, 0x280 ;  /* 0x0000028003137836 */ /* 0x000fce0000000000 */
.L_x_122:
[----:B------:R-:W-:Y:S05]  /*0160*/  BSYNC.RECONVERGENT B1 ;  /* 0x0000000000017941 */ /* 0x000fea0003800200 */
.L_x_121:
[----:B------:R-:W-:Y:S01]  /*0170*/  ISETP.GE.U32.AND P0, PT, R19, R0, PT ;  /* 0x000000001300720c */ /* 0x000fe20003f06070 */
[----:B------:R-:W-:-:S12]  /*0180*/  BSSY.RECONVERGENT B1, `(.L_x_123) ;  /* 0x00000a5000017945 */ /* 0x000fd80003800200 */
[----:B------:R-:W-:Y:S05]  /*0190*/  @P0 BRA `(.L_x_124) ;  /* 0x00000008008c0947 */ /* 0x000fea0003800000 */
[----:B------:R-:W-:Y:S01]  /*01a0*/  LOP3.LUT R5, RZ, R19, RZ, 0x33, !PT ;  /* 0x00000013ff057212 */ /* 0x000fe200078e33ff */
[----:B------:R-:W-:Y:S03]  /*01b0*/  BSSY.RECONVERGENT B2, `(.L_x_125) ;  /* 0x0000053000027945 */ /* 0x000fe60003800200 */
[----:B------:R-:W-:-:S04]  /*01c0*/  IADD3 R5, PT, PT, R4, -UR4, R5 ;  /* 0x8000000404057c10 */ /* 0x000fc8000fffe005 */
[C---:B------:R-:W-:Y:S01]  /*01d0*/  ISETP.GE.U32.AND P0, PT, R5.reuse, 0x2580, PT ;  /* 0x000025800500780c */ /* 0x040fe20003f06070 */
[----:B------:R-:W-:-:S05]  /*01e0*/  IMAD.HI.U32 R4, R5, -0x33333333, RZ ;  /* 0xcccccccd05047827 */ /* 0x000fca00078e00ff */
[----:B------:R-:W-:-:S04]  /*01f0*/  LEA.HI R4, R4, 0x1, RZ, 0x17 ;  /* 0x0000000104047811 */ /* 0x000fc800078fb8ff */
[----:B------:R-:W-:-:S03]  /*0200*/  LOP3.LUT R5, R4, 0xf, RZ, 0xc0, !PT ;  /* 0x0000000f04057812 */ /* 0x000fc600078ec0ff */
[----:B------:R-:W-:Y:S05]  /*0210*/  @!P0 BRA `(.L_x_126) ;  /* 0x0000000400308947 */ /* 0x000fea0003800000 */
[----:B------:R-:W-:Y:S01]  /*0220*/  LOP3.LUT R24, R4, 0xfffff0, RZ, 0xc0, !PT ;  /* 0x00fffff004187812 */ /* 0x000fe200078ec0ff */
[----:B------:R-:W-:Y:S01]  /*0230*/  BSSY.RECONVERGENT B3, `(.L_x_127) ;  /* 0x0000049000037945 */ /* 0x000fe20003800200 */
[C---:B------:R-:W-:Y:S02]  /*0240*/  VIADD R2, R19.reuse, 0x1400 ;  /* 0x0000140013027836 */ /* 0x040fe40000000000 */
[----:B------:R-:W-:Y:S02]  /*0250*/  VIADD R25, R19, UR4 ;  /* 0x0000000413197c36 */ /* 0x000fe40008000000 */
[----:B------:R-:W-:-:S07]  /*0260*/  IMAD.MOV R24, RZ, RZ, -R24 ;  /* 0x000000ffff187224 */ /* 0x000fce00078e0a18 */
.L_x_128:
[----:B------:R-:W0:Y:S02]  /*0270*/  LDC.64 R22, c[0x0][0x380] ;  /* 0x0000e000ff167b82 */ /* 0x000e240000000a00 */
[----:B0-----:R-:W-:-:S06]  /*0280*/  IMAD.WIDE.U32 R18, R25, 0x8, R22 ;  /* 0x0000000819127825 */ /* 0x001fcc00078e0016 */
[----:B------:R-:W2:Y:S01]  /*0290*/  LDG.E.64 R18, desc[UR10][R18.64] ;  /* 0x0000000a12127981 */ /* 0x000ea2000c1e1b00 */
[C---:B------:R-:W-:Y:S02]  /*02a0*/  VIADD R7, R25.reuse, 0x280 ;  /* 0x0000028019077836 */ /* 0x040fe40000000000 */
[----:B------:R-:W-:Y:S02]  /*02b0*/  VIADD R17, R25, 0x500 ;  /* 0x0000050019117836 */ /* 0x000fe40000000000 */
[----:B------:R-:W-:-:S04]  /*02c0*/  IMAD.WIDE.U32 R6, R7, 0x8, R22 ;  /* 0x0000000807067825 */ /* 0x000fc800078e0016 */
[--C-:B------:R-:W-:Y:S02]  /*02d0*/  IMAD.WIDE.U32 R16, R17, 0x8, R22.reuse ;  /* 0x0000000811107825 */ /* 0x100fe400078e0016 */
[----:B------:R-:W3:Y:S02]  /*02e0*/  LDG.E.64 R6, desc[UR10][R6.64] ;  /* 0x0000000a06067981 */ /* 0x000ee4000c1e1b00 */
[C---:B------:R-:W-:Y:S02]  /*02f0*/  VIADD R15, R25.reuse, 0x780 ;  /* 0x00000780190f7836 */ /* 0x040fe40000000000 */
[----:B------:R-:W4:Y:S01]  /*0300*/  LDG.E.64 R16, desc[UR10][R16.64] ;  /* 0x0000000a10107981 */ /* 0x000f22000c1e1b00 */
[----:B------:R-:W-:Y:S02]  /*0310*/  VIADD R13, R25, 0xa00 ;  /* 0x00000a00190d7836 */ /* 0x000fe40000000000 */
[----:B------:R-:W-:-:S04]  /*0320*/  IMAD.WIDE.U32 R14, R15, 0x8, R22 ;  /* 0x000000080f0e7825 */ /* 0x000fc800078e0016 */
[--C-:B------:R-:W-:Y:S02]  /*0330*/  IMAD.WIDE.U32 R12, R13, 0x8, R22.reuse ;  /* 0x000000080d0c7825 */ /* 0x100fe400078e0016 */
[----:B------:R-:W4:Y:S02]  /*0340*/  LDG.E.64 R14, desc[UR10][R14.64] ;  /* 0x0000000a0e0e7981 */ /* 0x000f24000c1e1b00 */
[C---:B------:R-:W-:Y:S02]  /*0350*/  VIADD R11, R25.reuse, 0xc80 ;  /* 0x00000c80190b7836 */ /* 0x040fe40000000000 */
[----:B------:R-:W4:Y:S01]  /*0360*/  LDG.E.64 R12, desc[UR10][R12.64] ;  /* 0x0000000a0c0c7981 */ /* 0x000f22000c1e1b00 */
[----:B------:R-:W-:Y:S02]  /*0370*/  VIADD R9, R25, 0xf00 ;  /* 0x00000f0019097836 */ /* 0x000fe40000000000 */
[----:B------:R-:W-:-:S04]  /*0380*/  IMAD.WIDE.U32 R10, R11, 0x8, R22 ;  /* 0x000000080b0a7825 */ /* 0x000fc800078e0016 */
[----:B------:R-:W-:Y:S02]  /*0390*/  IMAD.WIDE.U32 R8, R9, 0x8, R22 ;  /* 0x0000000809087825 */ /* 0x000fe400078e0016 */
[----:B------:R-:W4:Y:S04]  /*03a0*/  LDG.E.64 R10, desc[UR10][R10.64] ;  /* 0x0000000a0a0a7981 */ /* 0x000f28000c1e1b00 */
[----:B------:R-:W4:Y:S01]  /*03b0*/  LDG.E.64 R8, desc[UR10][R8.64] ;  /* 0x0000000a08087981 */ /* 0x000f22000c1e1b00 */
[----:B--2--5:R-:W-:Y:S01]  /*03c0*/  DADD R18, R18, R20 ;  /* 0x0000000012127229 */ /* 0x024fe20000000014 */
[----:B------:R-:W-:-:S04]  /*03d0*/  VIADD R21, R25, 0x1180 ;  /* 0x0000118019157836 */ /* 0x000fc80000000000 */
[----:B------:R-:W-:-:S06]  /*03e0*/  IMAD.WIDE.U32 R20, R21, 0x8, R22 ;  /* 0x0000000815147825 */ /* 0x000fcc00078e0016 */
[----:B------:R-:W2:Y:S01]  /*03f0*/  LDG.E.64 R20, desc[UR10][R20.64] ;  /* 0x0000000a14147981 */ /* 0x000ea2000c1e1b00 */
[----:B---3--:R-:W-:Y:S01]  /*0400*/  DADD R18, R18, R6 ;  /* 0x0000000012127229 */ /* 0x008fe20000000006 */
[----:B------:R-:W-:-:S04]  /*0410*/  VIADD R7, R25, 0x1400 ;  /* 0x0000140019077836 */ /* 0x000fc80000000000 */
[----:B------:R-:W-:-:S03]  /*0420*/  IMAD.WIDE.U32 R6, R7, 0x8, R22 ;  /* 0x0000000807067825 */ /* 0x000fc600078e0016 */
[----:B----4-:R-:W-:Y:S01]  /*0430*/  DADD R16, R18, R16 ;  /* 0x0000000012107229 */ /* 0x010fe20000000010 */
[----:B------:R-:W-:Y:S02]  /*0440*/  VIADD R19, R25, 0x1680 ;  /* 0x0000168019137836 */ /* 0x000fe40000000000 */
[----:B------:R-:W3:Y:S02]  /*0450*/  LDG.E.64 R6, desc[UR10][R6.64] ;  /* 0x0000000a06067981 */ /* 0x000ee4000c1e1b00 */
[----:B------:R-:W-:-:S03]  /*0460*/  IMAD.WIDE.U32 R18, R19, 0x8, R22 ;  /* 0x0000000813127825 */ /* 0x000fc600078e0016 */
[----:B------:R-:W-:Y:S01]  /*0470*/  DADD R14, R16, R14 ;  /* 0x00000000100e7229 */ /* 0x000fe2000000000e */
[----:B------:R-:W-:Y:S02]  /*0480*/  VIADD R17, R25, 0x1900 ;  /* 0x0000190019117836 */ /* 0x000fe40000000000 */
[----:B------:R-:W4:Y:S02]  /*0490*/  LDG.E.64 R18, desc[UR10][R18.64] ;  /* 0x0000000a12127981 */ /* 0x000f24000c1e1b00 */
        /* <DEDUP_REMOVED lines=12> */
[----:B------:R-:W-:-:S06]  /*0560*/  IMAD.WIDE.U32 R10, R11, 0x8, R22 ;  /* 0x000000080b0a7825 */ /* 0x000fcc00078e0016 */
[----:B------:R-:W4:Y:S01]  /*0570*/  LDG.E.64 R10, desc[UR10][R10.64] ;  /* 0x0000000a0a0a7981 */ /* 0x000f22000c1e1b00 */
[C---:B------:R-:W-:Y:S01]  /*0580*/  VIADD R27, R25.reuse, 0x2580 ;  /* 0x00002580191b7836 */ /* 0x040fe20000000000 */
[----:B--2---:R-:W-:Y:S01]  /*0590*/  DADD R20, R8, R20 ;  /* 0x0000000008147229 */ /* 0x004fe20000000014 */
[----:B------:R-:W-:-:S04]  /*05a0*/  VIADD R9, R25, 0x2300 ;  /* 0x0000230019097836 */ /* 0x000fc80000000000 */
[----:B------:R-:W-:-:S04]  /*05b0*/  IMAD.WIDE.U32 R8, R9, 0x8, R22 ;  /* 0x0000000809087825 */ /* 0x000fc800078e0016 */
[----:B------:R-:W-:Y:S02]  /*05c0*/  IMAD.WIDE.U32 R22, R27, 0x8, R22 ;  /* 0x000000081b167825 */ /* 0x000fe400078e0016 */
[----:B------:R-:W2:Y:S04]  /*05d0*/  LDG.E.64 R8, desc[UR10][R8.64] ;  /* 0x0000000a08087981 */ /* 0x000ea8000c1e1b00 */
[----:B------:R-:W2:Y:S01]  /*05e0*/  LDG.E.64 R22, desc[UR10][R22.64] ;  /* 0x0000000a16167981 */ /* 0x000ea2000c1e1b00 */
[----:B---3--:R-:W-:-:S08]  /*05f0*/  DADD R6, R20, R6 ;  /* 0x0000000014067229 */ /* 0x008fd00000000006 */
[----:B----4-:R-:W-:-:S08]  /*0600*/  DADD R6, R6, R18 ;  /* 0x0000000006067229 */ /* 0x010fd00000000012 */
[----:B------:R-:W-:-:S08]  /*0610*/  DADD R6, R6, R16 ;  /* 0x0000000006067229 */ /* 0x000fd00000000010 */
[----:B------:R-:W-:Y:S01]  /*0620*/  DADD R6, R6, R14 ;  /* 0x0000000006067229 */ /* 0x000fe2000000000e */
[----:B------:R-:W-:-:S07]  /*0630*/  VIADD R24, R24, 0x10 ;  /* 0x0000001018187836 */ /* 0x000fce0000000000 */
[----:B------:R-:W-:Y:S01]  /*0640*/  DADD R6, R6, R12 ;  /* 0x0000000006067229 */ /* 0x000fe2000000000c */
[----:B------:R-:W-:-:S07]  /*0650*/  ISETP.NE.AND P0, PT, R24, RZ, PT ;  /* 0x000000ff1800720c */ /* 0x000fce0003f05270 */
[----:B------:R-:W-:Y:S01]  /*0660*/  DADD R6, R6, R10 ;  /* 0x0000000006067229 */ /* 0x000fe2000000000a */
[----:B------:R-:W-:Y:S02]  /*0670*/  VIADD R2, R2, 0x2800 ;  /* 0x0000280002027836 */ /* 0x000fe40000000000 */
[----:B------:R-:W-:-:S05]  /*0680*/  VIADD R25, R25, 0x2800 ;  /* 0x0000280019197836 */ /* 0x000fca0000000000 */
[----:B--2---:R-:W-:-:S08]  /*0690*/  DADD R6, R6, R8 ;  /* 0x0000000006067229 */ /* 0x004fd00000000008 */
[----:B------:R-:W-:Y:S01]  /*06a0*/  DADD R20, R6, R22 ;  /* 0x0000000006147229 */ /* 0x000fe20000000016 */
[----:B------:R-:W-:Y:S10]  /*06b0*/  @P0 BRA `(.L_x_128) ;  /* 0xfffffff800ec0947 */ /* 0x000ff4000383ffff */
[----:B------:R-:W-:Y:S05]  /*06c0*/  BSYNC.RECONVERGENT B3 ;  /* 0x0000000000037941 */ /* 0x000fea0003800200 */
.L_x_127:
[----:B------:R-:W-:-:S07]  /*06d0*/  VIADD R19, R2, 0xffffec00 ;  /* 0xffffec0002137836 */ /* 0x000fce0000000000 */
.L_x_126:
[----:B------:R-:W-:Y:S05]  /*06e0*/  BSYNC.RECONVERGENT B2 ;  /* 0x0000000000027941 */ /* 0x000fea0003800200 */
.L_x_125:
[----:B------:R-:W-:-:S13]  /*06f0*/  ISETP.NE.AND P0, PT, R5, RZ, PT ;  /* 0x000000ff0500720c */ /* 0x000fda0003f05270 */
[----:B------:R-:W-:Y:S05]  /*0700*/  @!P0 BRA `(.L_x_124) ;  /* 0x0000000400308947 */ /* 0x000fea0003800000 */
[----:B------:R-:W-:Y:S01]  /*0710*/  ISETP.GE.U32.AND P0, PT, R5, 0x8, PT ;  /* 0x000000080500780c */ /* 0x000fe20003f06070 */
[----:B------:R-:W-:Y:S01]  /*0720*/  BSSY.RECONVERGENT B2, `(.L_x_129) ;  /* 0x0000026000027945 */ /* 0x000fe20003800200 */
[----:B------:R-:W-:-:S04]  /*0730*/  LOP3.LUT R2, R4, 0x7, RZ, 0xc0, !PT ;  /* 0x0000000704027812 */ /* 0x000fc800078ec0ff */
[----:B------:R-:W-:-:S07]  /*0740*/  ISETP.NE.AND P1, PT, R2, RZ, PT ;  /* 0x000000ff0200720c */ /* 0x000fce0003f25270 */
[----:B------:R-:W-:Y:S06]  /*0750*/  @!P0 BRA `(.L_x_130) ;  /* 0x0000000000888947 */ /* 0x000fec0003800000 */
[----:B------:R-:W0:Y:S01]  /*0760*/  LDC.64 R22, c[0x0][0x380] ;  /* 0x0000e000ff167b82 */ /* 0x000e220000000a00 */
[----:B------:R-:W-:-:S04]  /*0770*/  VIADD R5, R19, UR4 ;  /* 0x0000000413057c36 */ /* 0x000fc80008000000 */
[C---:B------:R-:W-:Y:S02]  /*0780*/  VIADD R15, R5.reuse, 0x280 ;  /* 0x00000280050f7836 */ /* 0x040fe40000000000 */
[C---:B------:R-:W-:Y:S02]  /*0790*/  VIADD R13, R5.reuse, 0x500 ;  /* 0x00000500050d7836 */ /* 0x040fe40000000000 */
[----:B0-----:R-:W-:-:S04]  /*07a0*/  IMAD.WIDE.U32 R16, R5, 0x8, R22 ;  /* 0x0000000805107825 */ /* 0x001fc800078e0016 */
[--C-:B------:R-:W-:Y:S02]  /*07b0*/  IMAD.WIDE.U32 R14, R15, 0x8, R22.reuse ;  /* 0x000000080f0e7825 */ /* 0x100fe400078e0016 */
[----:B------:R-:W2:Y:S02]  /*07c0*/  LDG.E.64 R16, desc[UR10][R16.64] ;  /* 0x0000000a10107981 */ /* 0x000ea4000c1e1b00 */
[----:B------:R-:W-:Y:S02]  /*07d0*/  IMAD.WIDE.U32 R12, R13, 0x8, R22 ;  /* 0x000000080d0c7825 */ /* 0x000fe400078e0016 */
[----:B------:R-:W3:Y:S02]  /*07e0*/  LDG.E.64 R14, desc[UR10][R14.64] ;  /* 0x0000000a0e0e7981 */ /* 0x000ee4000c1e1b00 */
[C---:B------:R-:W-:Y:S02]  /*07f0*/  VIADD R11, R5.reuse, 0x780 ;  /* 0x00000780050b7836 */ /* 0x040fe40000000000 */
[----:B------:R-:W4:Y:S01]  /*0800*/  LDG.E.64 R12, desc[UR10][R12.64] ;  /* 0x0000000a0c0c7981 */ /* 0x000f22000c1e1b00 */
[----:B------:R-:W-:-:S02]  /*0810*/  VIADD R9, R5, 0xa00 ;  /* 0x00000a0005097836 */ /* 0x000fc40000000000 */
[----:B------:R-:W-:-:S04]  /*0820*/  IMAD.WIDE.U32 R10, R11, 0x8, R22 ;  /* 0x000000080b0a7825 */ /* 0x000fc800078e0016 */
[--C-:B------:R-:W-:Y:S02]  /*0830*/  IMAD.WIDE.U32 R8, R9, 0x8, R22.reuse ;  /* 0x0000000809087825 */ /* 0x100fe400078e0016 */
[----:B------:R-:W4:Y:S02]  /*0840*/  LDG.E.64 R10, desc[UR10][R10.64] ;  /* 0x0000000a0a0a7981 */ /* 0x000f24000c1e1b00 */
[C---:B------:R-:W-:Y:S02]  /*0850*/  VIADD R7, R5.reuse, 0xc80 ;  /* 0x00000c8005077836 */ /* 0x040fe40000000000 */
[----:B------:R-:W4:Y:S01]  /*0860*/  LDG.E.64 R8, desc[UR10][R8.64] ;  /* 0x0000000a08087981 */ /* 0x000f22000c1e1b00 */
[----:B------:R-:W-:Y:S02]  /*0870*/  VIADD R25, R5, 0xf00 ;  /* 0x00000f0005197836 */ /* 0x000fe40000000000 */
[----:B------:R-:W-:-:S04]  /*0880*/  IMAD.WIDE.U32 R6, R7, 0x8, R22 ;  /* 0x0000000807067825 */ /* 0x000fc800078e0016 */
[--C-:B------:R-:W-:Y:S02]  /*0890*/  IMAD.WIDE.U32 R24, R25, 0x8, R22.reuse ;  /* 0x0000000819187825 */ /* 0x100fe400078e0016 */
[----:B------:R-:W4:Y:S02]  /*08a0*/  LDG.E.64 R6, desc[UR10][R6.64] ;  /* 0x0000000a06067981 */ /* 0x000f24000c1e1b00 */
[----:B------:R-:W-:Y:S02]  /*08b0*/  VIADD R5, R5, 0x1180 ;  /* 0x0000118005057836 */ /* 0x000fe40000000000 */
[----:B------:R-:W4:Y:S02]  /*08c0*/  LDG.E.64 R24, desc[UR10][R24.64] ;  /* 0x0000000a18187981 */ /* 0x000f24000c1e1b00 */
[----:B------:R-:W-:-:S06]  /*08d0*/  IMAD.WIDE.U32 R22, R5, 0x8, R22 ;  /* 0x0000000805167825 */ /* 0x000fcc00078e0016 */
        /* <DEDUP_REMOVED lines=10> */
.L_x_130:
[----:B------:R-:W-:Y:S05]  /*0980*/  BSYNC.RECONVERGENT B2 ;  /* 0x0000000000027941 */ /* 0x000fea0003800200 */
.L_x_129:
        /* <DEDUP_REMOVED lines=13> */
[--C-:B------:R-:W-:Y:S02]  /*0a60*/  IMAD.WIDE.U32 R12, R13, 0x8, R8.reuse ;  /* 0x000000080d0c7825 */ /* 0x100fe400078e0008 */
[----:B------:R-:W3:Y:S02]  /*0a70*/  LDG.E.64 R10, desc[UR10][R10.64] ;  /* 0x0000000a0a0a7981 */ /* 0x000ee4000c1e1b00 */
        /* <DEDUP_REMOVED lines=8> */
[----:B------:R-:W-:-:S11]  /*0b00*/  DADD R20, R20, R8 ;  /* 0x0000000014147229 */ /* 0x000fd60000000008 */
.L_x_132:
[----:B------:R-:W-:Y:S05]  /*0b10*/  BSYNC.RECONVERGENT B2 ;  /* 0x0000000000027941 */ /* 0x000fea0003800200 */
.L_x_131:
[----:B------:R-:W-:Y:S05]  /*0b20*/  @!P1 BRA `(.L_x_124) ;  /* 0x0000000000289947 */ /* 0x000fea0003800000 */
[----:B------:R-:W0:Y:S01]  /*0b30*/  LDC.64 R6, c[0x0][0x380] ;  /* 0x0000e000ff067b82 */ /* 0x000e220000000a00 */
[----:B------:R-:W-:Y:S02]  /*0b40*/  VIADD R9, R19, UR4 ;  /* 0x0000000413097c36 */ /* 0x000fe40008000000 */
[----:B------:R-:W-:-:S07]  /*0b50*/  IMAD.MOV R2, RZ, RZ, -R4 ;  /* 0x000000ffff027224 */ /* 0x000fce00078e0a04 */
.L_x_133:
[----:B0-----:R-:W-:-:S06]  /*0b60*/  IMAD.WIDE.U32 R4, R9, 0x8, R6 ;  /* 0x0000000809047825 */ /* 0x001fcc00078e0006 */
[----:B------:R-:W2:Y:S01]  /*0b70*/  LDG.E.64 R4, desc[UR10][R4.64] ;  /* 0x0000000a04047981 */ /* 0x000ea2000c1e1b00 */
[----:B------:R-:W-:Y:S02]  /*0b80*/  VIADD R2, R2, 0x1 ;  /* 0x0000000102027836 */ /* 0x000fe40000000000 */
[----:B------:R-:W-:-:S03]  /*0b90*/  VIADD R9, R9, 0x280 ;  /* 0x0000028009097836 */ /* 0x000fc60000000000 */
[----:B------:R-:W-:Y:S01]  /*0ba0*/  ISETP.NE.AND P0, PT, R2, RZ, PT ;  /* 0x000000ff0200720c */ /* 0x000fe20003f05270 */
[----:B--2--5:R-:W-:-:S12]  /*0bb0*/  DADD R20, R4, R20 ;  /* 0x0000000004147229 */ /* 0x024fd80000000014 */
[----:B------:R-:W-:Y:S05]  /*0bc0*/  @P0 BRA `(.L_x_133) ;  /* 0xfffffffc00e40947 */ /* 0x000fea000383ffff */
.L_x_124:
[----:B------:R-:W-:Y:S05]  /*0bd0*/  BSYNC.RECONVERGENT B1 ;  /* 0x0000000000017941 */ /* 0x000fea0003800200 */
.L_x_123:
[----:B------:R-:W-:-:S13]  /*0be0*/  ISETP.GE.U32.AND P0, PT, R0, 0x280, PT ;  /* 0x000002800000780c */ /* 0x000fda0003f06070 */
        /* <DEDUP_REMOVED lines=50> */
[----:B------:R-:W1:Y:S05]  /*0f10*/  LDS.128 R4, [UR4+0x50] ;  /* 0x00005004ff047984 */ /* 0x000e6a0008000c00 */
[----:B------:R-:W-:-:S08]  /*0f20*/  DADD R16, R16, R18 ;  /* 0x0000000010107229 */ /* 0x000fd00000000012 */
[----:B--2---:R-:W-:-:S08]  /*0f30*/  DADD R12, R16, R12 ;  /* 0x00000000100c7229 */ /* 0x004fd0000000000c */
[----:B------:R-:W-:Y:S02]  /*0f40*/  DADD R2, R12, R14 ;  /* 0x000000000c027229 */ /* 0x000fe4000000000e */
[----:B------:R-:W2:Y:S06]  /*0f50*/  LDS.128 R12, [UR4+0x60] ;  /* 0x00006004ff0c7984 */ /* 0x000eac0008000c00 */
[----:B0-----:R-:W-:-:S08]  /*0f60*/  DADD R2, R2, R8 ;  /* 0x0000000002027229 */ /* 0x001fd00000000008 */
[----:B------:R-:W-:Y:S01]  /*0f70*/  DADD R2, R2, R10 ;  /* 0x0000000002027229 */ /* 0x000fe2000000000a */
[----:B------:R-:W0:Y:S07]  /*0f80*/  LDS.128 R8, [UR4+0x70] ;  /* 0x00007004ff087984 */ /* 0x000e2e0008000c00 */
        /* <DEDUP_REMOVED lines=16> */
[----:B-1----:R-:W-:Y:S01]  /*1090*/  DADD R4, R2, R4 ;  /* 0x0000000002047229 */ /* 0x002fe20000000004 */
[----:B------:R-:W-:Y:S10]  /*10a0*/  BRA `(.L_x_135) ;  /* 0x0000001c00307947 */ /* 0x000ff40003800000 */
.L_x_134:
[----:B------:R-:W-:-:S04]  /*10b0*/  LOP3.LUT R2, R3, 0x3e0, RZ, 0xc0, !PT ;  /* 0x000003e003027812 */ /* 0x000fc800078ec0ff */
[----:B------:R-:W-:Y:S01]  /*10c0*/  LOP3.LUT R7, RZ, R2, RZ, 0x33, !PT ;  /* 0x00000002ff077212 */ /* 0x000fe200078e33ff */
[----:B------:R-:W-:Y:S02]  /*10d0*/  VIADD R5, R2, 0x20 ;  /* 0x0000002002057836 */ /* 0x000fe40000000000 */
[----:B------:R-:W0:Y:S02]  /*10e0*/  S2R R2, SR_LANEID ;  /* 0x0000000000027919 */ /* 0x000e240000000000 */
[----:B------:R-:W-:Y:S01]  /*10f0*/  IMAD.IADD R7, R0, 0x1, R7 ;  /* 0x0000000100077824 */ /* 0x000fe200078e0207 */
[----:B------:R-:W-:-:S04]  /*1100*/  ISETP.GT.U32.AND P0, PT, R5, R0, PT ;  /* 0x000000000500720c */ /* 0x000fc80003f04070 */
[----:B------:R-:W-:-:S05]  /*1110*/  SEL R7, R7, 0x1f, P0 ;  /* 0x0000001f07077807 */ /* 0x000fca0000000000 */
[----:B-----5:R-:W-:Y:S04]  /*1120*/  SHFL.DOWN PT, R4, R20, 0x1, R7 ;  /* 0x0820000014047989 */ /* 0x020fe800000e0007 */
[----:B------:R-:W1:Y:S01]  /*1130*/  SHFL.DOWN PT, R5, R21, 0x1, R7 ;  /* 0x0820000015057989 */ /* 0x000e6200000e0007 */
[C---:B0-----:R-:W-:Y:S01]  /*1140*/  ISETP.GE.AND P0, PT, R2.reuse, R7, PT ;  /* 0x000000070200720c */ /* 0x041fe20003f06270 */
[----:B------:R-:W-:Y:S01]  /*1150*/  VIADD R6, R2, 0x2 ;  /* 0x0000000202067836 */ /* 0x000fe20000000000 */
[----:B-1----:R-:W-:-:S10]  /*1160*/  DADD R4, R4, R20 ;  /* 0x0000000004047229 */ /* 0x002fd40000000014 */
        /* <DEDUP_REMOVED lines=11> */
[----:B------:R-:W-:-:S03]  /*1220*/  VIADD R6, R2, 0x8 ;  /* 0x0000000802067836 */ /* 0x000fc60000000000 */
[----:B------:R-:W0:Y:S02]  /*1230*/  SHFL.DOWN PT, R5, R11, 0x4, R7 ;  /* 0x088000000b057989 */ /* 0x000e2400000e0007 */
[----:B------:R-:W-:Y:S01]  /*1240*/  ISETP.GT.AND P1, PT, R6, R7, PT ;  /* 0x000000070600720c */ /* 0x000fe20003f24270 */
[----:B0-----:R-:W-:-:S10]  /*1250*/  DADD R4, R4, R10 ;  /* 0x0000000004047229 */ /* 0x001fd4000000000a */
[----:B------:R-:W-:Y:S02]  /*1260*/  FSEL R8, R10, R4, P0 ;  /* 0x000000040a087208 */ /* 0x000fe40000000000 */
[----:B------:R-:W-:Y:S02]  /*1270*/  FSEL R9, R11, R5, P0 ;  /* 0x000000050b097208 */ /* 0x000fe40000000000 */
[C---:B------:R-:W-:Y:S01]  /*1280*/  ISETP.NE.AND P0, PT, R2.reuse, RZ, PT ;  /* 0x000000ff0200720c */ /* 0x040fe20003f05270 */
[----:B------:R-:W-:Y:S01]  /*1290*/  SHFL.DOWN PT, R4, R8, 0x8, R7 ;  /* 0x0900000008047989 */ /* 0x000fe200000e0007 */
[----:B------:R-:W-:-:S03]  /*12a0*/  VIADD R2, R2, 0x10 ;  /* 0x0000001002027836 */ /* 0x000fc60000000000 */
[----:B------:R-:W0:Y:S08]  /*12b0*/  SHFL.DOWN PT, R5, R9, 0x8, R7 ;  /* 0x0900000009057989 */ /* 0x000e3000000e0007 */
[----:B------:R-:W1:Y:S01]  /*12c0*/  @!P0 S2R R13, SR_CgaCtaId ;  /* 0x00000000000d8919 */ /* 0x000e620000008800 */
[----:B------:R-:W-:-:S04]  /*12d0*/  @!P0 SHF.R.U32.HI R6, RZ, 0x2, R3 ;  /* 0x00000002ff068819 */ /* 0x000fc80000011603 */
[----:B------:R-:W-:Y:S01]  /*12e0*/  @!P0 LOP3.LUT R6, R6, 0xf8, RZ, 0xc0, !PT ;  /* 0x000000f806068812 */ /* 0x000fe200078ec0ff */
        /* <DEDUP_REMOVED lines=18> */
[----:B------:R-:W-:Y:S01]  /*1410*/  ISETP.GT.U32.AND P1, PT, R0, 0x20, PT ;  /* 0x000000200000780c */ /* 0x000fe20003f24070 */
[----:B0-----:R-:W-:-:S09]  /*1420*/  ULEA UR4, UR5, UR4, 0x18 ;  /* 0x0000000405047291 */ /* 0x001fd2000f8ec0ff */
[----:B------:R-:W0:Y:S04]  /*1430*/  LDS.128 R12, [UR4+0x20] ;  /* 0x00002004ff0c7984 */ /* 0x000e280008000c00 */
[----:B------:R-:W1:Y:S01]  /*1440*/  LDS.128 R8, [UR4+0x30] ;  /* 0x00003004ff087984 */ /* 0x000e620008000c00 */
[----:B0-----:R-:W-:-:S10]  /*1450*/  DADD R12, R4, R12 ;  /* 0x00000000040c7229 */ /* 0x001fd4000000000c */
[----:B------:R-:W-:Y:S02]  /*1460*/  FSEL R2, R12, R4, P1 ;  /* 0x000000040c027208 */ /* 0x000fe40000800000 */
[----:B------:R-:W-:Y:S02]  /*1470*/  FSEL R3, R13, R5, P1 ;  /* 0x000000050d037208 */ /* 0x000fe40000800000 */
[----:B------:R-:W-:Y:S01]  /*1480*/  ISETP.GT.U32.AND P1, PT, R0, 0x40, PT ;  /* 0x000000400000780c */ /* 0x000fe20003f24070 */
[----:B------:R-:W0:Y:S03]  /*1490*/  LDS.128 R4, [UR4+0x40] ;  /* 0x00004004ff047984 */ /* 0x000e260008000c00 */
[----:B------:R-:W-:-:S10]  /*14a0*/  DADD R14, R2, R14 ;  /* 0x00000000020e7229 */ /* 0x000fd4000000000e */
[----:B------:R-:W-:Y:S02]  /*14b0*/  FSEL R2, R14, R2, P1 ;  /* 0x000000020e027208 */ /* 0x000fe40000800000 */
[----:B------:R-:W-:Y:S02]  /*14c0*/  FSEL R3, R15, R3, P1 ;  /* 0x000000030f037208 */ /* 0x000fe40000800000 */
[----:B------:R-:W-:-:S04]  /*14d0*/  ISETP.GT.U32.AND P1, PT, R0, 0x60, PT ;  /* 0x000000600000780c */ /* 0x000fc80003f24070 */
[----:B-1----:R-:W-:-:S10]  /*14e0*/  DADD R8, R8, R2 ;  /* 0x0000000008087229 */ /* 0x002fd40000000002 */
[----:B------:R-:W-:Y:S02]  /*14f0*/  FSEL R2, R8, R2, P1 ;  /* 0x0000000208027208 */ /* 0x000fe40000800000 */
[----:B------:R-:W-:Y:S02]  /*1500*/  FSEL R3, R9, R3, P1 ;  /* 0x0000000309037208 */ /* 0x000fe40000800000 */
[----:B------:R-:W-:-:S04]  /*1510*/  ISETP.GT.U32.AND P1, PT, R0, 0x80, PT ;  /* 0x000000800000780c */ /* 0x000fc80003f24070 */
[----:B------:R-:W-:-:S10]  /*1520*/  DADD R10, R2, R10 ;  /* 0x00000000020a7229 */ /* 0x000fd4000000000a */
[----:B------:R-:W-:Y:S02]  /*1530*/  FSEL R2, R10, R2, P1 ;  /* 0x000000020a027208 */ /* 0x000fe40000800000 */
[----:B------:R-:W-:Y:S02]  /*1540*/  FSEL R3, R11, R3, P1 ;  /* 0x000000030b037208 */ /* 0x000fe40000800000 */
[----:B------:R-:W1:Y:S01]  /*1550*/  LDS.128 R8, [UR4+0x50] ;  /* 0x00005004ff087984 */ /* 0x000e620008000c00 */
[----:B------:R-:W-:-:S03]  /*1560*/  ISETP.GT.U32.AND P1, PT, R0, 0xa0, PT ;  /* 0x000000a00000780c */ /* 0x000fc60003f24070 */
[----:B0-----:R-:W-:-:S10]  /*1570*/  DADD R4, R4, R2 ;  /* 0x0000000004047229 */ /* 0x001fd40000000002 */
[----:B------:R-:W-:Y:S02]  /*1580*/  FSEL R2, R4, R2, P1 ;  /* 0x0000000204027208 */ /* 0x000fe40000800000 */
[----:B------:R-:W-:Y:S02]  /*1590*/  FSEL R3, R5, R3, P1 ;  /* 0x0000000305037208 */ /* 0x000fe40000800000 */
[----:B------:R-:W-:-:S04]  /*15a0*/  ISETP.GT.U32.AND P1, PT, R0, 0xc0, PT ;  /* 0x000000c00000780c */ /* 0x000fc80003f24070 */
[----:B------:R-:W-:-:S10]  /*15b0*/  DADD R6, R2, R6 ;  /* 0x0000000002067229 */ /* 0x000fd40000000006 */
[----:B------:R-:W-:Y:S02]  /*15c0*/  FSEL R2, R6, R2, P1 ;  /* 0x0000000206027208 */ /* 0x000fe40000800000 */
[----:B------:R-:W-:Y:S02]  /*15d0*/  FSEL R3, R7, R3, P1 ;  /* 0x0000000307037208 */ /* 0x000fe40000800000 */
[----:B------:R-:W0:Y:S01]  /*15e0*/  LDS.128 R4, [UR4+0x60] ;  /* 0x00006004ff047984 */ /* 0x000e220008000c00 */
[----:B------:R-:W-:-:S03]  /*15f0*/  ISETP.GT.U32.AND P1, PT, R0, 0xe0, PT ;  /* 0x000000e00000780c */ /* 0x000fc60003f24070 */
        /* <DEDUP_REMOVED lines=43> */
[----:B------:R-:W1:Y:S01]  /*18b0*/  LDS.64 R2, [UR4+0xb0] ;  /* 0x0000b004ff027984 */ /* 0x000e620008000a00 */
        /* <DEDUP_REMOVED lines=8> */
[----:B------:R-:W-:-:S04]  /*1940*/  ISETP.GT.U32.AND P1, PT, R0, 0x260, PT ;  /* 0x000002600000780c */ /* 0x000fc80003f24070 */
[----:B-1----:R-:W-:-:S10]  /*1950*/  DADD R2, R2, R4 ;  /* 0x0000000002027229 */ /* 0x002fd40000000004 */
[----:B------:R-:W-:Y:S02]  /*1960*/  FSEL R4, R2, R4, P1 ;  /* 0x0000000402047208 */ /* 0x000fe40000800000 */
[----:B------:R-:W-:Y:S01]  /*1970*/  FSEL R5, R3, R5, P1 ;  /* 0x0000000503057208 */ /* 0x000fe20000800000 */
[----:B------:R-:W-:Y:S06]  /*1980*/  BRA `(.L_x_135) ;  /* 0x0000001000f87947 */ /* 0x000fec0003800000 */
.L_x_120:
[----:B------:R-:W0:Y:S01]  /*1990*/  S2R R5, SR_TID.X ;  /* 0x0000000000057919 */ /* 0x000e220000002100 */
[----:B------:R-:W1:Y:S02]  /*19a0*/  LDCU.64 UR6, c[0x0][0x380] ;  /* 0x00007000ff0677ac */ /* 0x000e640008000a00 */
[----:B-1----:R-:W-:Y:S02]  /*19b0*/  IMAD.U32 R6, RZ, RZ, UR6 ;  /* 0x00000006ff067e24 */ /* 0x002fe4000f8e00ff */
[----:B------:R-:W-:Y:S01]  /*19c0*/  IMAD.U32 R7, RZ, RZ, UR7 ;  /* 0x00000007ff077e24 */ /* 0x000fe2000f8e00ff */
[----:B0-----:R-:W-:-:S05]  /*19d0*/  IADD3 R21, PT, PT, R5, UR4, RZ ;  /* 0x0000000405157c10 */ /* 0x001fca000fffe0ff */
[----:B------:R-:W-:-:S05]  /*19e0*/  IMAD.WIDE.U32 R20, R21, 0x8, R6 ;  /* 0x0000000815147825 */ /* 0x000fca00078e0006 */
[----:B------:R-:W2:Y:S04]  /*19f0*/  LDG.E.64 R14, desc[UR10][R20.64] ;  /* 0x0000000a140e7981 */ /* 0x000ea8000c1e1b00 */
[----:B------:R-:W2:Y:S04]  /*1a00*/  LDG.E.64 R16, desc[UR10][R20.64+0x1400] ;  /* 0x0014000a14107981 */ /* 0x000ea8000c1e1b00 */
[----:B------:R-:W3:Y:S04]  /*1a10*/  LDG.E.64 R18, desc[UR10][R20.64+0x2800] ;  /* 0x0028000a14127981 */ /* 0x000ee8000c1e1b00 */
[----:B------:R-:W4:Y:S04]  /*1a20*/  LDG.E.64 R12, desc[UR10][R20.64+0x3c00] ;  /* 0x003c000a140c7981 */ /* 0x000f28000c1e1b00 */
[----:B------:R-:W5:Y:S04]  /*1a30*/  LDG.E.64 R10, desc[UR10][R20.64+0x5000] ;  /* 0x0050000a140a7981 */ /* 0x000f68000c1e1b00 */
[----:B------:R-:W5:Y:S04]  /*1a40*/  LDG.E.64 R8, desc[UR10][R20.64+0x6400] ;  /* 0x0064000a14087981 */ /* 0x000f68000c1e1b00 */
[----:B------:R-:W5:Y:S04]  /*1a50*/  LDG.E.64 R2, desc[UR10][R20.64+0x7800] ;  /* 0x0078000a14027981 */ /* 0x000f68000c1e1b00 */
[----:B------:R-:W5:Y:S01]  /*1a60*/  LDG.E.64 R28, desc[UR10][R20.64+0x8c00] ;  /* 0x008c000a141c7981 */ /* 0x000f62000c1e1b00 */
[----:B------:R-:W-:Y:S01]  /*1a70*/  ISETP.GE.U32.AND P0, PT, R0, UR8, PT ;  /* 0x0000000800007c0c */ /* 0x000fe2000bf06070 */
[----:B--2---:R-:W-:-:S08]  /*1a80*/  DADD R14, R14, R16 ;  /* 0x000000000e0e7229 */ /* 0x004fd00000000010 */
[----:B---3--:R-:W-:-:S08]  /*1a90*/  DADD R14, R18, R14 ;  /* 0x00000000120e7229 */ /* 0x008fd0000000000e */
[----:B----4-:R-:W-:-:S08]  /*1aa0*/  DADD R12, R12, R14 ;  /* 0x000000000c0c7229 */ /* 0x010fd0000000000e */
[----:B-----5:R-:W-:-:S08]  /*1ab0*/  DADD R10, R10, R12 ;  /* 0x000000000a0a7229 */ /* 0x020fd0000000000c */
[----:B------:R-:W-:-:S08]  /*1ac0*/  DADD R8, R8, R10 ;  /* 0x0000000008087229 */ /* 0x000fd0000000000a */
[----:B------:R-:W-:-:S08]  /*1ad0*/  DADD R2, R2, R8 ;  /* 0x0000000002027229 */ /* 0x000fd00000000008 */
[----:B------:R-:W-:Y:S01]  /*1ae0*/  DADD R28, R28, R2 ;  /* 0x000000001c1c7229 */ /* 0x000fe20000000002 */
[----:B------:R-:W-:Y:S10]  /*1af0*/  @!P0 BRA `(.L_x_136) ;  /* 0x0000000c00708947 */ /* 0x000ff40003800000 */
[----:B------:R-:W-:Y:S01]  /*1b00*/  UIMAD UR12, UR13, 0x1400, UR4 ;  /* 0x000014000d0c78a4 */ /* 0x000fe2000f8e0204 */
[----:B------:R-:W-:Y:S01]  /*1b10*/  VIADD R0, R4, 0xffffec00 ;  /* 0xffffec0004007836 */ /* 0x000fe20000000000 */
[----:B------:R-:W-:Y:S01]  /*1b20*/  UIADD3 UR5, UPT, UPT, UR9, UR13, URZ ;  /* 0x0000000d09057290 */ /* 0x000fe2000fffe0ff */
[----:B------:R-:W-:-:S03]  /*1b30*/  LOP3.LUT R3, RZ, R5, RZ, 0x33, !PT ;  /* 0x00000005ff037212 */ /* 0x000fc600078e33ff */
[----:B------:R-:W-:Y:S01]  /*1b40*/  ISETP.LT.U32.AND P0, PT, R0, UR12, PT ;  /* 0x0000000c00007c0c */ /* 0x000fe2000bf01070 */
[----:B------:R-:W-:Y:S01]  /*1b50*/  UIMAD UR5, UR5, 0x1400, URZ ;  /* 0x00001400050578a4 */ /* 0x000fe2000f8e02ff */
[----:B------:R-:W-:-:S05]  /*1b60*/  IADD3 R3, PT, PT, R4, -UR8, R3 ;  /* 0x8000000804037c10 */ /* 0x000fca000fffe003 */
[----:B------:R-:W-:Y:S01]  /*1b70*/  IMAD.U32 R8, RZ, RZ, UR5 ;  /* 0x00000005ff087e24 */ /* 0x000fe2000f8e00ff */
[----:B------:R-:W-:Y:S01]  /*1b80*/  UMOV UR6, UR5 ;  /* 0x0000000500067c82 */ /* 0x000fe20008000000 */
[----:B------:R-:W-:Y:S01]  /*1b90*/  VIADD R2, R3, -UR4 ;  /* 0x8000000403027c36 */ /* 0x000fe20008000000 */
[----:B------:R-:W-:Y:S02]  /*1ba0*/  UMOV UR4, URZ ;  /* 0x000000ff00047c82 */ /* 0x000fe40008000000 */
[----:B------:R-:W-:Y:S01]  /*1bb0*/  IADD3 R5, PT, PT, R8, 0x1400, R5 ;  /* 0x0000140008057810 */ /* 0x000fe20007ffe005 */
[----:B------:R-:W-:Y:S06]  /*1bc0*/  @P0 BRA `(.L_x_137) ;  /* 0x0000000000840947 */ /* 0x000fec0003800000 */
[----:B------:R-:W0:Y:S01]  /*1bd0*/  LDC R4, c[0x0][0x3a8] ;  /* 0x0000ea00ff047b82 */ /* 0x000e220000000800 */
[----:B------:R-:W1:Y:S07]  /*1be0*/  LDCU UR7, c[0x0][0x3ac] ;  /* 0x00007580ff0777ac */ /* 0x000e6e0008000800 */
[----:B------:R-:W2:Y:S02]  /*1bf0*/  LDC.64 R6, c[0x0][0x380] ;  /* 0x0000e000ff067b82 */ /* 0x000ea40000000a00 */
.L_x_138:
[----:B------:R-:W3:Y:S02]  /*1c00*/  S2R R25, SR_TID.X ;  /* 0x0000000000197919 */ /* 0x000ee40000002100 */
[----:B---3--:R-:W-:-:S04]  /*1c10*/  VIADD R25, R25, UR12 ;  /* 0x0000000c19197c36 */ /* 0x008fc80008000000 */
[----:B--2---:R-:W-:-:S05]  /*1c20*/  IMAD.WIDE.U32 R24, R25, 0x8, R6 ;  /* 0x0000000819187825 */ /* 0x004fca00078e0006 */
        /* <DEDUP_REMOVED lines=8> */
[----:B0-----:R-:W-:-:S05]  /*1cb0*/  VIADD R3, R4, -UR12 ;  /* 0x8000000c04037c36 */ /* 0x001fca0008000000 */
[----:B------:R-:W-:Y:S01]  /*1cc0*/  ISETP.GE.U32.AND P0, PT, R3, UR8, PT ;  /* 0x0000000803007c0c */ /* 0x000fe2000bf06070 */
        /* <DEDUP_REMOVED lines=8> */
[----:B------:R-:W-:Y:S10]  /*1d50*/  @!P0 BRA `(.L_x_136) ;  /* 0x0000000800d88947 */ /* 0x000ff40003800000 */
[----:B-1----:R-:W-:Y:S01]  /*1d60*/  UMOV UR13, UR7 ;  /* 0x00000007000d7c82 */ /* 0x002fe20008000000 */
[----:B------:R-:W-:Y:S01]  /*1d70*/  UIADD3 UR4, UPT, UPT, UR4, 0x1, URZ ;  /* 0x0000000104047890 */ /* 0x000fe2000fffe0ff */
[----:B------:R-:W-:Y:S01]  /*1d80*/  VIADD R2, R2, -UR8 ;  /* 0x8000000802027c36 */ /* 0x000fe20008000000 */
[----:B------:R-:W-:Y:S01]  /*1d90*/  UIMAD UR12, UR13, 0x1400, UR12 ;  /* 0x000014000d0c78a4 */ /* 0x000fe2000f8e020c */
[----:B------:R-:W-:Y:S01]  /*1da0*/  VIADD R5, R5, UR8 ;  /* 0x0000000805057c36 */ /* 0x000fe20008000000 */
[----:B------:R-:W-:-:S04]  /*1db0*/  UIADD3 UR6, UPT, UPT, UR8, UR6, URZ ;  /* 0x0000000608067290 */ /* 0x000fc8000fffe0ff */
[----:B------:R-:W-:-:S13]  /*1dc0*/  ISETP.LT.U32.AND P0, PT, R0, UR12, PT ;  /* 0x0000000c00007c0c */ /* 0x000fda000bf01070 */
[----:B------:R-:W-:Y:S05]  /*1dd0*/  @!P0 BRA `(.L_x_138) ;  /* 0xfffffffc00888947 */ /* 0x000fea000383ffff */
.L_x_137:
[----:B------:R-:W0:Y:S01]  /*1de0*/  S2R R9, SR_TID.X ;  /* 0x0000000000097919 */ /* 0x000e220000002100 */
[----:B------:R-:W-:Y:S01]  /*1df0*/  VIADD R0, R4, -UR12 ;  /* 0x8000000c04007c36 */ /* 0x000fe20008000000 */
[----:B------:R-:W-:Y:S04]  /*1e00*/  BSSY.RECONVERGENT B1, `(.L_x_136) ;  /* 0x00000ab000017945 */ /* 0x000fe80003800200 */
[----:B0-----:R-:W-:-:S04]  /*1e10*/  ISETP.GE.AND P0, PT, R9, R0, PT ;  /* 0x000000000900720c */ /* 0x001fc80003f06270 */
[----:B------:R-:W-:-:S13]  /*1e20*/  ISETP.LE.U32.OR P0, PT, R4, UR12, P0 ;  /* 0x0000000c04007c0c */ /* 0x000fda0008703470 */
[----:B------:R-:W-:Y:S05]  /*1e30*/  @P0 BRA `(.L_x_139) ;  /* 0x00000008009c0947 */ /* 0x000fea0003800000 */
[----:B------:R-:W-:Y:S01]  /*1e40*/  UIMAD UR7, UR4, UR13, URZ ;  /* 0x0000000d040772a4 */ /* 0x000fe2000f8e02ff */
[----:B------:R-:W-:Y:S01]  /*1e50*/  LOP3.LUT R3, RZ, R9, RZ, 0x33, !PT ;  /* 0x00000009ff037212 */ /* 0x000fe200078e33ff */
[----:B------:R-:W-:Y:S01]  /*1e60*/  BSSY.RECONVERGENT B2, `(.L_x_140) ;  /* 0x0000056000027945 */ /* 0x000fe20003800200 */
[----:B------:R-:W-:Y:S02]  /*1e70*/  IMAD.MOV.U32 R0, RZ, RZ, R9 ;  /* 0x000000ffff007224 */ /* 0x000fe400078e0009 */
[----:B------:R-:W-:Y:S01]  /*1e80*/  IADD3 R4, PT, PT, R4, -UR5, R3 ;  /* 0x8000000504047c10 */ /* 0x000fe2000fffe003 */
[----:B------:R-:W-:-:S04]  /*1e90*/  IMAD.U32 R3, RZ, RZ, UR7 ;  /* 0x00000007ff037e24 */ /* 0x000fc8000f8e00ff */
[----:B------:R-:W-:-:S04]  /*1ea0*/  IMAD R4, R3, -0x1400, R4 ;  /* 0xffffec0003047824 */ /* 0x000fc800078e0204 */
[C---:B------:R-:W-:Y:S01]  /*1eb0*/  IMAD.HI.U32 R3, R4.reuse, -0x33333333, RZ ;  /* 0xcccccccd04037827 */ /* 0x040fe200078e00ff */
[----:B------:R-:W-:-:S04]  /*1ec0*/  ISETP.GE.U32.AND P0, PT, R4, 0x2580, PT ;  /* 0x000025800400780c */ /* 0x000fc80003f06070 */
[----:B------:R-:W-:-:S04]  /*1ed0*/  LEA.HI R3, R3, 0x1, RZ, 0x17 ;  /* 0x0000000103037811 */ /* 0x000fc800078fb8ff */
[----:B------:R-:W-:-:S05]  /*1ee0*/  LOP3.LUT R4, R3, 0xf, RZ, 0xc0, !PT ;  /* 0x0000000f03047812 */ /* 0x000fca00078ec0ff */
[----:B------:R-:W-:Y:S05]  /*1ef0*/  @!P0 BRA `(.L_x_141) ;  /* 0x0000000400308947 */ /* 0x000fea0003800000 */
[----:B------:R-:W-:Y:S01]  /*1f00*/  IMAD.HI.U32 R0, R2, -0x33333333, RZ ;  /* 0xcccccccd02007827 */ /* 0x000fe200078e00ff */
[----:B------:R-:W-:Y:S04]  /*1f10*/  BSSY.RECONVERGENT B3, `(.L_x_142) ;  /* 0x0000049000037945 */ /* 0x000fe80003800200 */
[----:B------:R-:W-:-:S04]  /*1f20*/  LEA.HI R0, R0, 0x1, RZ, 0x17 ;  /* 0x0000000100007811 */ /* 0x000fc800078fb8ff */
[----:B------:R-:W-:Y:S02]  /*1f30*/  LOP3.LUT R26, R0, 0xfffff0, RZ, 0xc0, !PT ;  /* 0x00fffff0001a7812 */ /* 0x000fe400078ec0ff */
[----:B------:R-:W-:-:S03]  /*1f40*/  LOP3.LUT R0, R9, 0x1400, RZ, 0xfc, !PT ;  /* 0x0000140009007812 */ /* 0x000fc600078efcff */
[----:B------:R-:W-:-:S07]  /*1f50*/  IMAD.MOV R26, RZ, RZ, -R26 ;  /* 0x000000ffff1a7224 */ /* 0x000fce00078e0a1a */
.L_x_143:
[C---:B------:R-:W-:Y:S02]  /*1f60*/  VIADD R23, R5.reuse, 0xffffec00 ;  /* 0xffffec0005177836 */ /* 0x040fe40000000000 */
[----:B------:R-:W-:Y:S02]  /*1f70*/  VIADD R19, R5, 0xffffee80 ;  /* 0xffffee8005137836 */ /* 0x000fe40000000000 */
[----:B------:R-:W-:-:S04]  /*1f80*/  IMAD.WIDE.U32 R22, R23, 0x8, R6 ;  /* 0x0000000817167825 */ /* 0x000fc800078e0006 */
[--C-:B------:R-:W-:Y:S02]  /*1f90*/  IMAD.WIDE.U32 R18, R19, 0x8, R6.reuse ;  /* 0x0000000813127825 */ /* 0x100fe400078e0006 */
[----:B------:R-:W2:Y:S02]  /*1fa0*/  LDG.E.64 R22, desc[UR10][R22.64] ;  /* 0x0000000a16167981 */ /* 0x000ea4000c1e1b00 */
[C---:B------:R-:W-:Y:S02]  /*1fb0*/  VIADD R17, R5.reuse, 0xfffff100 ;  /* 0xfffff10005117836 */ /* 0x040fe40000000000 */
[----:B------:R-:W3:Y:S01]  /*1fc0*/  LDG.E.64 R18, desc[UR10][R18.64] ;  /* 0x0000000a12127981 */ /* 0x000ee2000c1e1b00 */
[----:B------:R-:W-:Y:S02]  /*1fd0*/  VIADD R15, R5, 0xfffff380 ;  /* 0xfffff380050f7836 */ /* 0x000fe40000000000 */
[----:B------:R-:W-:-:S04]  /*1fe0*/  IMAD.WIDE.U32 R16, R17, 0x8, R6 ;  /* 0x0000000811107825 */ /* 0x000fc800078e0006 */
[--C-:B------:R-:W-:Y:S02]  /*1ff0*/  IMAD.WIDE.U32 R14, R15, 0x8, R6.reuse ;  /* 0x000000080f0e7825 */ /* 0x100fe400078e0006 */
[----:B------:R-:W4:Y:S02]  /*2000*/  LDG.E.64 R16, desc[UR10][R16.64] ;  /* 0x0000000a10107981 */ /* 0x000f24000c1e1b00 */
[C---:B------:R-:W-:Y:S02]  /*2010*/  VIADD R13, R5.reuse, 0xfffff600 ;  /* 0xfffff600050d7836 */ /* 0x040fe40000000000 */
[----:B------:R-:W5:Y:S01]  /*2020*/  LDG.E.64 R14, desc[UR10][R14.64] ;  /* 0x0000000a0e0e7981 */ /* 0x000f62000c1e1b00 */
[----:B------:R-:W-:Y:S02]  /*2030*/  VIADD R11, R5, 0xfffff880 ;  /* 0xfffff880050b7836 */ /* 0x000fe40000000000 */
[----:B------:R-:W-:-:S04]  /*2040*/  IMAD.WIDE.U32 R12, R13, 0x8, R6 ;  /* 0x000000080d0c7825 */ /* 0x000fc800078e0006 */
[--C-:B------:R-:W-:Y:S02]  /*2050*/  IMAD.WIDE.U32 R10, R11, 0x8, R6.reuse ;  /* 0x000000080b0a7825 */ /* 0x100fe400078e0006 */
[----:B------:R-:W5:Y:S02]  /*2060*/  LDG.E.64 R12, desc[UR10][R12.64] ;  /* 0x0000000a0c0c7981 */ /* 0x000f64000c1e1b00 */
[C---:B------:R-:W-:Y:S02]  /*2070*/  VIADD R9, R5.reuse, 0xfffffb00 ;  /* 0xfffffb0005097836 */ /* 0x040fe40000000000 */
[----:B------:R-:W5:Y:S01]  /*2080*/  LDG.E.64 R10, desc[UR10][R10.64] ;  /* 0x0000000a0a0a7981 */ /* 0x000f62000c1e1b00 */
[----:B------:R-:W-:Y:S02]  /*2090*/  VIADD R21, R5, 0xfffffd80 ;  /* 0xfffffd8005157836 */ /* 0x000fe40000000000 */
[----:B------:R-:W-:-:S04]  /*20a0*/  IMAD.WIDE.U32 R8, R9, 0x8, R6 ;  /* 0x0000000809087825 */ /* 0x000fc800078e0006 */
[----:B------:R-:W-:Y:S02]  /*20b0*/  IMAD.WIDE.U32 R20, R21, 0x8, R6 ;  /* 0x0000000815147825 */ /* 0x000fe400078e0006 */
[----:B------:R-:W5:Y:S04]  /*20c0*/  LDG.E.64 R8, desc[UR10][R8.64] ;  /* 0x0000000a08087981 */ /* 0x000f68000c1e1b00 */
[----:B------:R-:W5:Y:S01]  /*20d0*/  LDG.E.64 R20, desc[UR10][R20.64] ;  /* 0x0000000a14147981 */ /* 0x000f62000c1e1b00 */
[----:B------:R-:W-:Y:S01]  /*20e0*/  VIADD R25, R5, 0x280 ;  /* 0x0000028005197836 */ /* 0x000fe20000000000 */
[----:B--2---:R-:W-:-:S08]  /*20f0*/  DADD R22, R22, R28 ;  /* 0x0000000016167229 */ /* 0x004fd0000000001c */
[----:B---3--:R-:W-:Y:S01]  /*2100*/  DADD R18, R22, R18 ;  /* 0x0000000016127229 */ /* 0x008fe20000000012 */
[----:B------:R-:W-:-:S06]  /*2110*/  IMAD.WIDE.U32 R22, R5, 0x8, R6 ;  /* 0x0000000805167825 */ /* 0x000fcc00078e0006 */
[----:B------:R-:W2:Y:S01]  /*2120*/  LDG.E.64 R22, desc[UR10][R22.64] ;  /* 0x0000000a16167981 */ /* 0x000ea2000c1e1b00 */
[----:B----4-:R-:W-:Y:S01]  /*2130*/  DADD R16, R18, R16 ;  /* 0x0000000012107229 */ /* 0x010fe20000000010 */
[----:B------:R-:W-:-:S04]  /*2140*/  IMAD.WIDE.U32 R18, R25, 0x8, R6 ;  /* 0x0000000819127825 */ /* 0x000fc800078e0006 */
[----:B------:R-:W-:Y:S02]  /*2150*/  VIADD R25, R5, 0x500 ;  /* 0x0000050005197836 */ /* 0x000fe40000000000 */
[----:B------:R-:W3:Y:S01]  /*2160*/  LDG.E.64 R18, desc[UR10][R18.64] ;  /* 0x0000000a12127981 */ /* 0x000ee2000c1e1b00 */
[----:B-----5:R-:W-:Y:S01]  /*2170*/  DADD R14, R16, R14 ;  /* 0x00000000100e7229 */ /* 0x020fe2000000000e */
[----:B------:R-:W-:-:S04]  /*2180*/  IMAD.WIDE.U32 R16, R25, 0x8, R6 ;  /* 0x0000000819107825 */ /* 0x000fc800078e0006 */
[----:B------:R-:W-:Y:S02]  /*2190*/  VIADD R25, R5, 0x780 ;  /* 0x0000078005197836 */ /* 0x000fe40000000000 */
[----:B------:R-:W4:Y:S01]  /*21a0*/  LDG.E.64 R16, desc[UR10][R16.64] ;  /* 0x0000000a10107981 */ /* 0x000f22000c1e1b00 */
[----:B------:R-:W-:Y:S01]  /*21b0*/  DADD R12, R14, R12 ;  /* 0x000000000e0c7229 */ /* 0x000fe2000000000c */
[----:B------:R-:W-:-:S04]  /*21c0*/  IMAD.WIDE.U32 R14, R25, 0x8, R6 ;  /* 0x00000008190e7825 */ /* 0x000fc800078e0006 */
[----:B------:R-:W-:Y:S02]  /*21d0*/  VIADD R25, R5, 0xa00 ;  /* 0x00000a0005197836 */ /* 0x000fe40000000000 */
[----:B------:R-:W5:Y:S01]  /*21e0*/  LDG.E.64 R14, desc[UR10][R14.64] ;  /* 0x0000000a0e0e7981 */ /* 0x000f62000c1e1b00 */
        /* <DEDUP_REMOVED lines=9> */
[----:B------:R-:W-:Y:S01]  /*2280*/  IMAD.WIDE.U32 R8, R25, 0x8, R6 ;  /* 0x0000000819087825 */ /* 0x000fe200078e0006 */
[----:B------:R-:W-:-:S05]  /*2290*/  IADD3 R25, PT, PT, R5, 0x1180, RZ ;  /* 0x0000118005197810 */ /* 0x000fca0007ffe0ff */
[----:B------:R-:W5:Y:S01]  /*22a0*/  LDG.E.64 R8, desc[UR10][R8.64] ;  /* 0x0000000a08087981 */ /* 0x000f62000c1e1b00 */
[----:B------:R-:W-:-:S06]  /*22b0*/  IMAD.WIDE.U32 R24, R25, 0x8, R6 ;  /* 0x0000000819187825 */ /* 0x000fcc00078e0006 */
[----:B------:R-:W5:Y:S01]  /*22c0*/  LDG.E.64 R24, desc[UR10][R24.64] ;  /* 0x0000000a18187981 */ /* 0x000f62000c1e1b00 */
[----:B------:R-:W-:Y:S02]  /*22d0*/  VIADD R26, R26, 0x10 ;  /* 0x000000101a1a7836 */ /* 0x000fe40000000000 */
[----:B------:R-:W-:Y:S02]  /*22e0*/  VIADD R0, R0, 0x2800 ;  /* 0x0000280000007836 */ /* 0x000fe40000000000 */
[----:B------:R-:W-:Y:S01]  /*22f0*/  VIADD R5, R5, 0x2800 ;  /* 0x0000280005057836 */ /* 0x000fe20000000000 */
[----:B------:R-:W-:Y:S01]  /*2300*/  ISETP.NE.AND P0, PT, R26, RZ, PT ;  /* 0x000000ff1a00720c */ /* 0x000fe20003f05270 */
        /* <DEDUP_REMOVED lines=9> */
[----:B------:R-:W-:Y:S05]  /*23a0*/  BSYNC.RECONVERGENT B3 ;  /* 0x0000000000037941 */ /* 0x000fea0003800200 */
.L_x_142:
[----:B------:R-:W-:-:S07]  /*23b0*/  VIADD R0, R0, 0xffffec00 ;  /* 0xffffec0000007836 */ /* 0x000fce0000000000 */
.L_x_141:
[----:B------:R-:W-:Y:S05]  /*23c0*/  BSYNC.RECONVERGENT B2 ;  /* 0x0000000000027941 */ /* 0x000fea0003800200 */
.L_x_140:
[----:B------:R-:W-:-:S13]  /*23d0*/  ISETP.NE.AND P0, PT, R4, RZ, PT ;  /* 0x000000ff0400720c */ /* 0x000fda0003f05270 */
[----:B------:R-:W-:Y:S05]  /*23e0*/  @!P0 BRA `(.L_x_139) ;  /* 0x0000000400308947 */ /* 0x000fea0003800000 */
[----:B------:R-:W-:Y:S01]  /*23f0*/  ISETP.GE.U32.AND P0, PT, R4, 0x8, PT ;  /* 0x000000080400780c */ /* 0x000fe20003f06070 */
[----:B------:R-:W-:Y:S01]  /*2400*/  BSSY.RECONVERGENT B2, `(.L_x_144) ;  /* 0x0000025000027945 */ /* 0x000fe20003800200 */
[----:B------:R-:W-:-:S04]  /*2410*/  LOP3.LUT R22, R3, 0x7, RZ, 0xc0, !PT ;  /* 0x0000000703167812 */ /* 0x000fc800078ec0ff */
[----:B------:R-:W-:-:S07]  /*2420*/  ISETP.NE.AND P1, PT, R22, RZ, PT ;  /* 0x000000ff1600720c */ /* 0x000fce0003f25270 */
[----:B------:R-:W-:Y:S06]  /*2430*/  @!P0 BRA `(.L_x_145) ;  /* 0x0000000000848947 */ /* 0x000fec0003800000 */
[----:B------:R-:W-:-:S04]  /*2440*/  VIADD R19, R0, UR12 ;  /* 0x0000000c00137c36 */ /* 0x000fc80008000000 */
[----:B------:R-:W-:-:S04]  /*2450*/  IMAD.WIDE.U32 R4, R19, 0x8, R6 ;  /* 0x0000000813047825 */ /* 0x000fc800078e0006 */
[C---:B------:R-:W-:Y:S02]  /*2460*/  VIADD R17, R19.reuse, 0x280 ;  /* 0x0000028013117836 */ /* 0x040fe40000000000 */
[----:B------:R-:W2:Y:S01]  /*2470*/  LDG.E.64 R4, desc[UR10][R4.64] ;  /* 0x0000000a04047981 */ /* 0x000ea2000c1e1b00 */
        /* <DEDUP_REMOVED lines=14> */
[--C-:B------:R-:W-:Y:S02]  /*2560*/  IMAD.WIDE.U32 R20, R21, 0x8, R6.reuse ;  /* 0x0000000815147825 */ /* 0x100fe400078e0006 */
[----:B------:R-:W5:Y:S02]  /*2570*/  LDG.E.64 R8, desc[UR10][R8.64] ;  /* 0x0000000a08087981 */ /* 0x000f64000c1e1b00 */
[----:B------:R-:W-:Y:S02]  /*2580*/  VIADD R19, R19, 0x1180 ;  /* 0x0000118013137836 */ /* 0x000fe40000000000 */
[----:B------:R-:W5:Y:S02]  /*2590*/  LDG.E.64 R20, desc[UR10][R20.64] ;  /* 0x0000000a14147981 */ /* 0x000f64000c1e1b00 */
[----:B------:R-:W-:-:S06]  /*25a0*/  IMAD.WIDE.U32 R18, R19, 0x8, R6 ;  /* 0x0000000813127825 */ /* 0x000fcc00078e0006 */
        /* <DEDUP_REMOVED lines=10> */
.L_x_145:
[----:B------:R-:W-:Y:S05]  /*2650*/  BSYNC.RECONVERGENT B2 ;  /* 0x0000000000027941 */ /* 0x000fea0003800200 */
.L_x_144:
[----:B------:R-:W-:Y:S05]  /*2660*/  @!P1 BRA `(.L_x_139) ;  /* 0x0000000000909947 */ /* 0x000fea0003800000 */
[----:B------:R-:W-:Y:S01]  /*2670*/  ISETP.GE.U32.AND P0, PT, R22, 0x4, PT ;  /* 0x000000041600780c */ /* 0x000fe20003f06070 */
[----:B------:R-:W-:Y:S01]  /*2680*/  BSSY.RECONVERGENT B2, `(.L_x_146) ;  /* 0x0000014000027945 */ /* 0x000fe20003800200 */
[----:B------:R-:W-:-:S11]  /*2690*/  LOP3.LUT P1, RZ, R3, 0x3, RZ, 0xc0, !PT ;  /* 0x0000000303ff7812 */ /* 0x000fd6000782c0ff */
[----:B------:R-:W-:Y:S05]  /*26a0*/  @!P0 BRA `(.L_x_147) ;  /* 0x0000000000448947 */ /* 0x000fea0003800000 */
        /* <DEDUP_REMOVED lines=8> */
[----:B------:R-:W-:Y:S02]  /*2730*/  VIADD R13, R3, 0x780 ;  /* 0x00000780030d7836 */ /* 0x000fe40000000000 */
[----:B------:R-:W4:Y:S02]  /*2740*/  LDG.E.64 R10, desc[UR10][R10.64] ;  /* 0x0000000a0a0a7981 */ /* 0x000f24000c1e1b00 */
[----:B------:R-:W-:-:S06]  /*2750*/  IMAD.WIDE.U32 R12, R13, 0x8, R6 ;  /* 0x000000080d0c7825 */ /* 0x000fcc00078e0006 */
[----:B------:R-:W5:Y:S01]  /*2760*/  LDG.E.64 R12, desc[UR10][R12.64] ;  /* 0x0000000a0c0c7981 */ /* 0x000f62000c1e1b00 */
[----:B------:R-:W-:Y:S01]  /*2770*/  VIADD R0, R0, 0xa00 ;  /* 0x00000a0000007836 */ /* 0x000fe20000000000 */
[----:B--2---:R-:W-:-:S08]  /*2780*/  DADD R28, R28, R4 ;  /* 0x000000001c1c7229 */ /* 0x004fd00000000004 */
[----:B---3--:R-:W-:-:S08]  /*2790*/  DADD R28, R28, R8 ;  /* 0x000000001c1c7229 */ /* 0x008fd00000000008 */
[----:B----4-:R-:W-:-:S08]  /*27a0*/  DADD R28, R28, R10 ;  /* 0x000000001c1c7229 */ /* 0x010fd0000000000a */
[----:B-----5:R-:W-:-:S11]  /*27b0*/  DADD R28, R28, R12 ;  /* 0x000000001c1c7229 */ /* 0x020fd6000000000c */
.L_x_147:
[----:B------:R-:W-:Y:S05]  /*27c0*/  BSYNC.RECONVERGENT B2 ;  /* 0x0000000000027941 */ /* 0x000fea0003800200 */
.L_x_146:
[----:B------:R-:W-:Y:S05]  /*27d0*/  @!P1 BRA `(.L_x_139) ;  /* 0x0000000000349947 */ /* 0x000fea0003800000 */
[----:B------:R-:W-:-:S04]  /*27e0*/  IMAD.HI.U32 R2, R2, -0x33333333, RZ ;  /* 0xcccccccd02027827 */ /* 0x000fc800078e00ff */
[----:B------:R-:W-:Y:S01]  /*27f0*/  VIADD R5, R0, UR6 ;  /* 0x0000000600057c36 */ /* 0x000fe20008000000 */
[----:B------:R-:W-:-:S04]  /*2800*/  LOP3.LUT R2, R2, 0xffff, RZ, 0xc0, !PT ;  /* 0x0000ffff02027812 */ /* 0x000fc800078ec0ff */
[----:B------:R-:W-:-:S04]  /*2810*/  LEA.HI R2, R2, 0x1, RZ, 0x17 ;  /* 0x0000000102027811 */ /* 0x000fc800078fb8ff */
[----:B------:R-:W-:-:S05]  /*2820*/  LOP3.LUT R2, R2, 0x3, RZ, 0xc0, !PT ;  /* 0x0000000302027812 */ /* 0x000fca00078ec0ff */
[----:B------:R-:W-:-:S07]  /*2830*/  IMAD.MOV R0, RZ, RZ, -R2 ;  /* 0x000000ffff007224 */ /* 0x000fce00078e0a02 */
.L_x_148:
[----:B------:R-:W-:-:S06]  /*2840*/  IMAD.WIDE.U32 R2, R5, 0x8, R6 ;  /* 0x0000000805027825 */ /* 0x000fcc00078e0006 */
[----:B------:R-:W2:Y:S01]  /*2850*/  LDG.E.64 R2, desc[UR10][R2.64] ;  /* 0x0000000a02027981 */ /* 0x000ea2000c1e1b00 */
[----:B------:R-:W-:Y:S02]  /*2860*/  VIADD R0, R0, 0x1 ;  /* 0x0000000100007836 */ /* 0x000fe40000000000 */
[----:B------:R-:W-:-:S03]  /*2870*/  VIADD R5, R5, 0x280 ;  /* 0x0000028005057836 */ /* 0x000fc60000000000 */
[----:B------:R-:W-:Y:S01]  /*2880*/  ISETP.NE.AND P0, PT, R0, RZ, PT ;  /* 0x000000ff0000720c */ /* 0x000fe20003f05270 */
[----:B--2---:R-:W-:-:S12]  /*2890*/  DADD R28, R2, R28 ;  /* 0x00000000021c7229 */ /* 0x004fd8000000001c */
[----:B------:R-:W-:Y:S05]  /*28a0*/  @P0 BRA `(.L_x_148) ;  /* 0xfffffffc00e40947 */ /* 0x000fea000383ffff */
.L_x_139:
[----:B------:R-:W-:Y:S05]  /*28b0*/  BSYNC.RECONVERGENT B1 ;  /* 0x0000000000017941 */ /* 0x000fea0003800200 */
.L_x_136:
[----:B------:R-:W0:Y:S01]  /*28c0*/  S2R R0, SR_LANEID ;  /* 0x0000000000007919 */ /* 0x000e220000000000 */
[----:B------:R-:W-:Y:S04]  /*28d0*/  SHFL.DOWN PT, R2, R28, 0x1, 0x1f ;  /* 0x08201f001c027f89 */ /* 0x000fe800000e0000 */
[----:B------:R-:W2:Y:S01]  /*28e0*/  SHFL.DOWN PT, R3, R29, 0x1, 0x1f ;  /* 0x08201f001d037f89 */ /* 0x000ea200000e0000 */
[----:B------:R-:W3:Y:S01]  /*28f0*/  S2R R11, SR_TID.X ;  /* 0x00000000000b7919 */ /* 0x000ee20000002100 */
[----:B--2---:R-:W-:Y:S01]  /*2900*/  DADD R2, R2, R28 ;  /* 0x0000000002027229 */ /* 0x004fe2000000001c */
[C---:B0-----:R-:W-:Y:S02]  /*2910*/  ISETP.GT.AND P0, PT, R0.reuse, 0x1e, PT ;  /* 0x0000001e0000780c */ /* 0x041fe40003f04270 */
[----:B------:R-:W-:-:S07]  /*2920*/  ISETP.NE.AND P1, PT, R0, RZ, PT ;  /* 0x000000ff0000720c */ /* 0x000fce0003f25270 */
[----:B------:R-:W-:Y:S02]  /*2930*/  FSEL R4, R28, R2, P0 ;  /* 0x000000021c047208 */ /* 0x000fe40000000000 */
[----:B------:R-:W-:Y:S02]  /*2940*/  FSEL R5, R29, R3, P0 ;  /* 0x000000031d057208 */ /* 0x000fe40000000000 */
[----:B------:R-:W-:Y:S01]  /*2950*/  ISETP.GT.AND P0, PT, R0, 0x1d, PT ;  /* 0x0000001d0000780c */ /* 0x000fe20003f04270 */
[----:B------:R-:W-:Y:S04]  /*2960*/  SHFL.DOWN PT, R2, R4, 0x2, 0x1f ;  /* 0x08401f0004027f89 */ /* 0x000fe800000e0000 */
[----:B------:R-:W0:Y:S01]  /*2970*/  SHFL.DOWN PT, R3, R5, 0x2, 0x1f ;  /* 0x08401f0005037f89 */ /* 0x000e2200000e0000 */
[----:B------:R-:W2:Y:S01]  /*2980*/  @!P1 S2R R10, SR_CgaCtaId ;  /* 0x00000000000a9919 */ /* 0x000ea20000008800 */
        /* <DEDUP_REMOVED lines=12> */
[----:B---3--:R-:W-:Y:S01]  /*2a50*/  @!P1 SHF.R.U32.HI R6, RZ, 0x2, R11 ;  /* 0x00000002ff069819 */ /* 0x008fe2000001160b */
[----:B------:R-:W0:Y:S01]  /*2a60*/  SHFL.DOWN PT, R3, R9, 0x8, 0x1f ;  /* 0x09001f0009037f89 */ /* 0x000e2200000e0000 */
[----:B--2---:R-:W-:-:S02]  /*2a70*/  @!P1 LEA R7, R10, R7, 0x18 ;  /* 0x000000070a079211 */ /* 0x004fc400078ec0ff */
        /* <DEDUP_REMOVED lines=19> */
[----:B------:R-:W3:Y:S04]  /*2bb0*/  LDS.128 R12, [UR4+0x30] ;  /* 0x00003004ff0c7984 */ /* 0x000ee80008000c00 */
[----:B------:R-:W4:Y:S01]  /*2bc0*/  LDS.128 R8, [UR4+0x40] ;  /* 0x00004004ff087984 */ /* 0x000f220008000c00 */
[----:B0-----:R-:W-:-:S03]  /*2bd0*/  DADD R16, R4, R16 ;  /* 0x0000000004107229 */ /* 0x001fc60000000010 */
[----:B--2---:R-:W0:Y:S05]  /*2be0*/  LDS.128 R4, [UR4+0x50] ;  /* 0x00005004ff047984 */ /* 0x004e2a0008000c00 */
[----:B------:R-:W-:-:S08]  /*2bf0*/  DADD R16, R16, R18 ;  /* 0x0000000010107229 */ /* 0x000fd00000000012 */
[----:B---3--:R-:W-:-:S08]  /*2c00*/  DADD R12, R16, R12 ;  /* 0x00000000100c7229 */ /* 0x008fd0000000000c */
[----:B------:R-:W-:Y:S02]  /*2c10*/  DADD R2, R12, R14 ;  /* 0x000000000c027229 */ /* 0x000fe4000000000e */
[----:B------:R-:W2:Y:S06]  /*2c20*/  LDS.128 R12, [UR4+0x60] ;  /* 0x00006004ff0c7984 */ /* 0x000eac0008000c00 */
[----:B----4-:R-:W-:-:S08]  /*2c30*/  DADD R2, R2, R8 ;  /* 0x0000000002027229 */ /* 0x010fd00000000008 */
[----:B------:R-:W-:Y:S01]  /*2c40*/  DADD R2, R2, R10 ;  /* 0x0000000002027229 */ /* 0x000fe2000000000a */
[----:B------:R-:W3:Y:S07]  /*2c50*/  LDS.128 R8, [UR4+0x70] ;  /* 0x00007004ff087984 */ /* 0x000eee0008000c00 */
[----:B0-----:R-:W-:-:S08]  /*2c60*/  DADD R2, R2, R4 ;  /* 0x0000000002027229 */ /* 0x001fd00000000004 */
[----:B------:R-:W-:Y:S01]  /*2c70*/  DADD R2, R2, R6 ;  /* 0x0000000002027229 */ /* 0x000fe20000000006 */
[----:B------:R-:W0:Y:S07]  /*2c80*/  LDS.128 R4, [UR4+0x80] ;  /* 0x00008004ff047984 */ /* 0x000e2e0008000c00 */
[----:B--2---:R-:W-:-:S08]  /*2c90*/  DADD R2, R2, R12 ;  /* 0x0000000002027229 */ /* 0x004fd0000000000c */
[----:B------:R-:W-:Y:S01]  /*2ca0*/  DADD R2, R2, R14 ;  /* 0x0000000002027229 */ /* 0x000fe2000000000e */
[----:B------:R-:W2:Y:S07]  /*2cb0*/  LDS.128 R12, [UR4+0x90] ;  /* 0x00009004ff0c7984 */ /* 0x000eae0008000c00 */
[----:B---3--:R-:W-:-:S08]  /*2cc0*/  DADD R2, R2, R8 ;  /* 0x0000000002027229 */ /* 0x008fd00000000008 */
[----:B------:R-:W-:Y:S01]  /*2cd0*/  DADD R2, R2, R10 ;  /* 0x0000000002027229 */ /* 0x000fe2000000000a */
[----:B------:R-:W3:Y:S07]  /*2ce0*/  LDS.128 R8, [UR4+0xa0] ;  /* 0x0000a004ff087984 */ /* 0x000eee0008000c00 */
[----:B0-----:R-:W-:Y:S01]  /*2cf0*/  DADD R2, R2, R4 ;  /* 0x0000000002027229 */ /* 0x001fe20000000004 */
[----:B------:R-:W0:Y:S07]  /*2d00*/  LDS.64 R4, [UR4+0xb0] ;  /* 0x0000b004ff047984 */ /* 0x000e2e0008000a00 */
[----:B------:R-:W-:-:S08]  /*2d10*/  DADD R2, R2, R6 ;  /* 0x0000000002027229 */ /* 0x000fd00000000006 */
[----:B--2---:R-:W-:-:S08]  /*2d20*/  DADD R2, R2, R12 ;  /* 0x0000000002027229 */ /* 0x004fd0000000000c */
[----:B------:R-:W-:-:S08]  /*2d30*/  DADD R2, R2, R14 ;  /* 0x0000000002027229 */ /* 0x000fd0000000000e */
[----:B---3--:R-:W-:-:S08]  /*2d40*/  DADD R2, R2, R8 ;  /* 0x0000000002027229 */ /* 0x008fd00000000008 */
[----:B------:R-:W-:-:S08]  /*2d50*/  DADD R2, R2, R10 ;  /* 0x0000000002027229 */ /* 0x000fd0000000000a */
[----:B0-----:R-:W-:-:S11]  /*2d60*/  DADD R4, R2, R4 ;  /* 0x0000000002047229 */ /* 0x001fd60000000004 */
.L_x_135:
[----:B-1----:R-:W-:Y:S05]  /*2d70*/  BSYNC.RECONVERGENT B0 ;  /* 0x0000000000007941 */ /* 0x002fea0003800200 */
.L_x_119:
[----:B------:R-:W-:Y:S05]  /*2d80*/  @P0 EXIT ;  /* 0x000000000000094d */ /* 0x000fea0003800000 */
[----:B------:R-:W1:Y:S02]  /*2d90*/  LDCU.64 UR4, c[0x0][0x388] ;  /* 0x00007100ff0477ac */ /* 0x000e640008000a00 */
[----:B-1----:R-:W-:-:S06]  /*2da0*/  UIMAD.WIDE.U32 UR4, UR9, 0x8, UR4 ;  /* 0x00000008090478a5 */ /* 0x002fcc000f8e0004 */
[----:B--2---:R-:W-:Y:S02]  /*2db0*/  IMAD.U32 R2, RZ, RZ, UR4 ;  /* 0x00000004ff027e24 */ /* 0x004fe4000f8e00ff */
[----:B------:R-:W-:-:S05]  /*2dc0*/  IMAD.U32 R3, RZ, RZ, UR5 ;  /* 0x00000005ff037e24 */ /* 0x000fca000f8e00ff */
[----:B------:R-:W-:Y:S01]  /*2dd0*/  STG.E.64 desc[UR10][R2.64], R4 ;  /* 0x0000000402007986 */ /* 0x000fe2000c101b0a */
[----:B------:R-:W-:Y:S05]  /*2de0*/  EXIT ;  /* 0x000000000000794d */ /* 0x000fea0003800000 */
.L_x_149:
        /* <DEDUP_REMOVED lines=9> */
.L_x_192:


//--------------------- .text._ZN3cub18CUB_300001_SM_10006detail6reduce28DeviceReduceSingleTileKernelINS2_10policy_hubIdjN4cuda3std3__44plusIdEEE10Policy1000EN6thrust24THRUST_300001_SM_1000_NS10device_ptrIdEEPdjS9_ddNS7_10__identityEEEvT0_T1_T2_T3_T4_T6_ --------------------------
	.section	.text._ZN3cub18CUB_300001_SM_10006detail6reduce28DeviceReduceSingleTileKernelINS2_10policy_hubIdjN4cuda3std3__44plusIdEEE10Policy1000EN6thrust24THRUST_300001_SM_1000_NS10device_ptrIdEEPdjS9_ddNS7_10__identityEEEvT0_T1_T2_T3_T4_T6_,"ax",@progbits
	.align	128
        .global         _ZN3cub18CUB_300001_SM_10006detail6reduce28DeviceReduceSingleTileKernelINS2_10policy_hubIdjN4cuda3std3__44plusIdEEE10Policy1000EN6thrust24THRUST_300001_SM_1000_NS10device_ptrIdEEPdjS9_ddNS7_10__identityEEEvT0_T1_T2_T3_T4_T6_
        .type           _ZN3cub18CUB_300001_SM_10006detail6reduce28DeviceReduceSingleTileKernelINS2_10policy_hubIdjN4cuda3std3__44plusIdEEE10Policy1000EN6thrust24THRUST_300001_SM_1000_NS10device_ptrIdEEPdjS9_ddNS7_10__identityEEEvT0_T1_T2_T3_T4_T6_,@function
        .size           _ZN3cub18CUB_300001_SM_10006detail6reduce28DeviceReduceSingleTileKernelINS2_10policy_hubIdjN4cuda3std3__44plusIdEEE10Policy1000EN6thrust24THRUST_300001_SM_1000_NS10device_ptrIdEEPdjS9_ddNS7_10__identityEEEvT0_T1_T2_T3_T4_T6_,(.L_x_193 - _ZN3cub18CUB_300001_SM_10006detail6reduce28DeviceReduceSingleTileKernelINS2_10policy_hubIdjN4cuda3std3__44plusIdEEE10Policy1000EN6thrust24THRUST_300001_SM_1000_NS10device_ptrIdEEPdjS9_ddNS7_10__identityEEEvT0_T1_T2_T3_T4_T6_)
        .other          _ZN3cub18CUB_300001_SM_10006detail6reduce28DeviceReduceSingleTileKernelINS2_10policy_hubIdjN4cuda3std3__44plusIdEEE10Policy1000EN6thrust24THRUST_300001_SM_1000_NS10device_ptrIdEEPdjS9_ddNS7_10__identityEEEvT0_T1_T2_T3_T4_T6_,@"STO_CUDA_ENTRY STV_DEFAULT"
_ZN3cub18CUB_300001_SM_10006detail6reduce28DeviceReduceSingleTileKernelINS2_10policy_hubIdjN4cuda3std3__44plusIdEEE10Policy1000EN6thrust24THRUST_300001_SM_1000_NS10device_ptrIdEEPdjS9_ddNS7_10__identityEEEvT0_T1_T2_T3_T4_T6_:
.text._ZN3cub18CUB_300001_SM_10006detail6reduce28DeviceReduceSingleTileKernelINS2_10policy_hubIdjN4cuda3std3__44plusIdEEE10Policy1000EN6thrust24THRUST_300001_SM_1000_NS10device_ptrIdEEPdjS9_ddNS7_10__identityEEEvT0_T1_T2_T3_T4_T6_:
        /* <DEDUP_REMOVED lines=13> */
.L_x_150:
[----:B------:R-:W-:Y:S01]  /*00d0*/  ISETP.GT.U32.AND P0, PT, R2, 0x13ff, PT ;  /* 0x000013ff0200780c */ /* 0x000fe20003f04070 */
[----:B------:R-:W-:-:S12]  /*00e0*/  BSSY.RECONVERGENT B0, `(.L_x_151) ;  /* 0x0000280000007945 */ /* 0x000fd80003800200 */
        /* <DEDUP_REMOVED lines=11> */
.L_x_154:
[----:B------:R-:W-:Y:S05]  /*01a0*/  BSYNC.RECONVERGENT B1 ;  /* 0x0000000000017941 */ /* 0x000fea0003800200 */
.L_x_153:
[----:B------:R-:W-:Y:S01]  /*01b0*/  ISETP.GE.U32.AND P0, PT, R41, R2, PT ;  /* 0x000000022900720c */ /* 0x000fe20003f06070 */
[----:B------:R-:W-:-:S12]  /*01c0*/  BSSY.RECONVERGENT B1, `(.L_x_155) ;  /* 0x0000073000017945 */ /* 0x000fd80003800200 */
[----:B------:R-:W-:Y:S05]  /*01d0*/  @P0 BRA `(.L_x_156) ;  /* 0x0000000400c40947 */ /* 0x000fea0003800000 */
[----:B------:R-:W-:Y:S01]  /*01e0*/  LOP3.LUT R5, RZ, R41, RZ, 0x33, !PT ;  /* 0x00000029ff057212 */ /* 0x000fe200078e33ff */
[----:B------:R-:W-:Y:S04]  /*01f0*/  BSSY.RECONVERGENT B2, `(.L_x_157) ;  /* 0x0000034000027945 */ /* 0x000fe80003800200 */
[----:B------:R-:W-:-:S04]  /*0200*/  IMAD.IADD R5, R5, 0x1, R2 ;  /* 0x0000000105057824 */ /* 0x000fc800078e0202 */
[C---:B------:R-:W-:Y:S01]  /*0210*/  IMAD.HI.U32 R40, R5.reuse, -0x33333333, RZ ;  /* 0xcccccccd05287827 */ /* 0x040fe200078e00ff */
[----:B------:R-:W-:-:S04]  /*0220*/  ISETP.GE.U32.AND P1, PT, R5, 0x2580, PT ;  /* 0x000025800500780c */ /* 0x000fc80003f26070 */
[----:B------:R-:W-:-:S04]  /*0230*/  LEA.HI R40, R40, 0x1, RZ, 0x17 ;  /* 0x0000000128287811 */ /* 0x000fc800078fb8ff */
[----:B------:R-:W-:-:S04]  /*0240*/  LOP3.LUT R42, R40, 0xf, RZ, 0xc0, !PT ;  /* 0x0000000f282a7812 */ /* 0x000fc800078ec0ff */
[----:B------:R-:W-:Y:S01]  /*0250*/  ISETP.NE.AND P0, PT, R42, RZ, PT ;  /* 0x000000ff2a00720c */ /* 0x000fe20003f05270 */
[----:B------:R-:W-:-:S12]  /*0260*/  @!P1 BRA `(.L_x_158) ;  /* 0x0000000000b09947 */ /* 0x000fd80003800000 */
[----:B------:R-:W0:Y:S01]  /*0270*/  LDC.64 R4, c[0x0][0x380] ;  /* 0x0000e000ff047b82 */ /* 0x000e220000000a00 */
[----:B------:R-:W-:-:S05]  /*0280*/  LOP3.LUT R0, R40, 0xfffff0, RZ, 0xc0, !PT ;  /* 0x00fffff028007812 */ /* 0x000fca00078ec0ff */
[----:B------:R-:W-:Y:S02]  /*0290*/  IMAD.MOV R0, RZ, RZ, -R0 ;  /* 0x000000ffff007224 */ /* 0x000fe400078e0a00 */
[----:B0-----:R-:W-:-:S03]  /*02a0*/  IMAD.WIDE.U32 R4, R41, 0x8, R4 ;  /* 0x0000000829047825 */ /* 0x001fc600078e0004 */
[----:B------:R-:W-:-:S05]  /*02b0*/  IADD3 R4, P1, PT, R4, 0xa000, RZ ;  /* 0x0000a00004047810 */ /* 0x000fca0007f3e0ff */
[----:B------:R-:W-:-:S08]  /*02c0*/  IMAD.X R5, RZ, RZ, R5, P1 ;  /* 0x000000ffff057224 */ /* 0x000fd000008e0605 */
.L_x_159:
        /* <DEDUP_REMOVED lines=38> */
.L_x_158:
[----:B------:R-:W-:Y:S05]  /*0530*/  BSYNC.RECONVERGENT B2 ;  /* 0x0000000000027941 */ /* 0x000fea0003800200 */
.L_x_157:
[----:B------:R-:W-:Y:S05]  /*0540*/  @!P0 BRA `(.L_x_156) ;  /* 0x0000000000e88947 */ /* 0x000fea0003800000 */
[----:B------:R-:W-:Y:S01]  /*0550*/  ISETP.GE.U32.AND P0, PT, R42, 0x8, PT ;  /* 0x000000082a00780c */ /* 0x000fe20003f06070 */
[----:B------:R-:W-:Y:S01]  /*0560*/  BSSY.RECONVERGENT B2, `(.L_x_160) ;  /* 0x0000017000027945 */ /* 0x000fe20003800200 */
[----:B------:R-:W-:-:S04]  /*0570*/  LOP3.LUT R22, R40, 0x7, RZ, 0xc0, !PT ;  /* 0x0000000728167812 */ /* 0x000fc800078ec0ff */
[----:B------:R-:W-:-:S07]  /*0580*/  ISETP.NE.AND P1, PT, R22, RZ, PT ;  /* 0x000000ff1600720c */ /* 0x000fce0003f25270 */
[----:B------:R-:W-:Y:S06]  /*0590*/  @!P0 BRA `(.L_x_161) ;  /* 0x00000000004c8947 */ /* 0x000fec0003800000 */
[----:B------:R-:W0:Y:S02]  /*05a0*/  LDC.64 R4, c[0x0][0x380] ;  /* 0x0000e000ff047b82 */ /* 0x000e240000000a00 */
[----:B0-----:R-:W-:-:S05]  /*05b0*/  IMAD.WIDE.U32 R20, R41, 0x8, R4 ;  /* 0x0000000829147825 */ /* 0x001fca00078e0004 */
        /* <DEDUP_REMOVED lines=17> */
.L_x_161:
[----:B------:R-:W-:Y:S05]  /*06d0*/  BSYNC.RECONVERGENT B2 ;  /* 0x0000000000027941 */ /* 0x000fea0003800200 */
.L_x_160:
        /* <DEDUP_REMOVED lines=17> */
.L_x_163:
[----:B------:R-:W-:Y:S05]  /*07f0*/  BSYNC.RECONVERGENT B2 ;  /* 0x0000000000027941 */ /* 0x000fea0003800200 */
.L_x_162:
[----:B------:R-:W-:Y:S05]  /*0800*/  @!P1 BRA `(.L_x_156) ;  /* 0x0000000000389947 */ /* 0x000fea0003800000 */
[----:B------:R-:W0:Y:S01]  /*0810*/  LDC.64 R4, c[0x0][0x380] ;  /* 0x0000e000ff047b82 */ /* 0x000e220000000a00 */
[----:B------:R-:W-:Y:S02]  /*0820*/  IMAD.MOV R0, RZ, RZ, -R0 ;  /* 0x000000ffff007224 */ /* 0x000fe400078e0a00 */
[----:B0-----:R-:W-:-:S04]  /*0830*/  IMAD.WIDE.U32 R4, R41, 0x8, R4 ;  /* 0x0000000829047825 */ /* 0x001fc800078e0004 */
[----:B------:R-:W-:Y:S02]  /*0840*/  IMAD.MOV.U32 R6, RZ, RZ, R4 ;  /* 0x000000ffff067224 */ /* 0x000fe400078e0004 */
[----:B------:R-:W-:-:S07]  /*0850*/  IMAD.MOV.U32 R7, RZ, RZ, R5 ;  /* 0x000000ffff077224 */ /* 0x000fce00078e0005 */
.L_x_164:
[----:B------:R-:W-:Y:S02]  /*0860*/  IMAD.MOV.U32 R4, RZ, RZ, R6 ;  /* 0x000000ffff047224 */ /* 0x000fe400078e0006 */
[----:B------:R-:W-:-:S06]  /*0870*/  IMAD.MOV.U32 R5, RZ, RZ, R7 ;  /* 0x000000ffff057224 */ /* 0x000fcc00078e0007 */
[----:B------:R-:W2:Y:S01]  /*0880*/  LDG.E.64 R4, desc[UR6][R4.64] ;  /* 0x0000000604047981 */ /* 0x000ea2000c1e1b00 */
[----:B------:R-:W-:Y:S01]  /*0890*/  VIADD R0, R0, 0x1 ;  /* 0x0000000100007836 */ /* 0x000fe20000000000 */
[----:B------:R-:W-:-:S04]  /*08a0*/  IADD3 R6, P1, PT, R6, 0x1400, RZ ;  /* 0x0000140006067810 */ /* 0x000fc80007f3e0ff */
[----:B------:R-:W-:Y:S01]  /*08b0*/  ISETP.NE.AND P0, PT, R0, RZ, PT ;  /* 0x000000ff0000720c */ /* 0x000fe20003f05270 */
[----:B------:R-:W-:Y:S01]  /*08c0*/  IMAD.X R7, RZ, RZ, R7, P1 ;  /* 0x000000ffff077224 */ /* 0x000fe200008e0607 */
[----:B--2--5:R-:W-:-:S11]  /*08d0*/  DADD R36, R4, R36 ;  /* 0x0000000004247229 */ /* 0x024fd60000000024 */
[----:B------:R-:W-:Y:S05]  /*08e0*/  @P0 BRA `(.L_x_164) ;  /* 0xfffffffc00dc0947 */ /* 0x000fea000383ffff */
.L_x_156:
[----:B------:R-:W-:Y:S05]  /*08f0*/  BSYNC.RECONVERGENT B1 ;  /* 0x0000000000017941 */ /* 0x000fea0003800200 */
.L_x_155:
        /* <DEDUP_REMOVED lines=28> */
[----:B-1----:R-:W-:-:S03]  /*0ac0*/  @!P1 LEA R9, R13, R2, 0x18 ;  /* 0x000000020d099211 */ /* 0x002fc600078ec0ff */
[----:B------:R-:W0:Y:S02]  /*0ad0*/  SHFL.DOWN PT, R5, R11, 0x8, 0x1f ;  /* 0x09001f000b057f89 */ /* 0x000e2400000e0000 */
[----:B0-----:R-:W-:-:S10]  /*0ae0*/  DADD R4, R4, R10 ;  /* 0x0000000004047229 */ /* 0x001fd4000000000a */
[----:B------:R-:W-:Y:S02]  /*0af0*/  FSEL R6, R10, R4, P0 ;  /* 0x000000040a067208 */ /* 0x000fe40000000000 */
[----:B------:R-:W-:Y:S01]  /*0b00*/  FSEL R7, R11, R5, P0 ;  /* 0x000000050b077208 */ /* 0x000fe20000000000 */
[----:B------:R-:W-:Y:S01]  /*0b10*/  @!P1 IMAD.IADD R11, R0, 0x1, R9 ;  /* 0x00000001000b9824 */ /* 0x000fe200078e0209 */
        /* <DEDUP_REMOVED lines=14> */
[----:B------:R-:W2:Y:S04]  /*0c00*/  LDS.128 R16, [UR4+0x30] ;  /* 0x00003004ff107984 */ /* 0x000ea80008000c00 */
[----:B-1----:R-:W1:Y:S01]  /*0c10*/  LDS.128 R4, [UR4+0x40] ;  /* 0x00004004ff047984 */ /* 0x002e620008000c00 */
[----:B0-----:R-:W-:-:S03]  /*0c20*/  DADD R12, R8, R12 ;  /* 0x00000000080c7229 */ /* 0x001fc6000000000c */
[----:B------:R-:W0:Y:S05]  /*0c30*/  LDS.128 R8, [UR4+0x50] ;  /* 0x00005004ff087984 */ /* 0x000e2a0008000c00 */
[----:B------:R-:W-:-:S08]  /*0c40*/  DADD R12, R12, R14 ;  /* 0x000000000c0c7229 */ /* 0x000fd0000000000e */
[----:B--2---:R-:W-:-:S08]  /*0c50*/  DADD R12, R12, R16 ;  /* 0x000000000c0c7229 */ /* 0x004fd00000000010 */
[----:B------:R-:W-:Y:S02]  /*0c60*/  DADD R18, R12, R18 ;  /* 0x000000000c127229 */ /* 0x000fe40000000012 */
[----:B------:R-:W2:Y:S06]  /*0c70*/  LDS.128 R12, [UR4+0x60] ;  /* 0x00006004ff0c7984 */ /* 0x000eac0008000c00 */
[----:B-1----:R-:W-:-:S08]  /*0c80*/  DADD R4, R18, R4 ;  /* 0x0000000012047229 */ /* 0x002fd00000000004 */
[----:B------:R-:W-:Y:S02]  /*0c90*/  DADD R2, R4, R6 ;  /* 0x0000000004027229 */ /* 0x000fe40000000006 */
[----:B------:R-:W1:Y:S06]  /*0ca0*/  LDS.128 R4, [UR4+0x70] ;  /* 0x00007004ff047984 */ /* 0x000e6c0008000c00 */
[----:B0-----:R-:W-:-:S08]  /*0cb0*/  DADD R2, R2, R8 ;  /* 0x0000000002027229 */ /* 0x001fd00000000008 */
[----:B------:R-:W-:Y:S01]  /*0cc0*/  DADD R2, R2, R10 ;  /* 0x0000000002027229 */ /* 0x000fe2000000000a */
[----:B------:R-:W0:Y:S07]  /*0cd0*/  LDS.128 R8, [UR4+0x80] ;  /* 0x00008004ff087984 */ /* 0x000e2e0008000c00 */
[----:B--2---:R-:W-:-:S08]  /*0ce0*/  DADD R2, R2, R12 ;  /* 0x0000000002027229 */ /* 0x004fd0000000000c */
        /* <DEDUP_REMOVED lines=14> */
.L_x_165:
        /* <DEDUP_REMOVED lines=26> */
[----:B0-----:R-:W-:-:S10]  /*0f70*/  DADD R4, R4, R8 ;  /* 0x0000000004047229 */ /* 0x001fd40000000008 */
[----:B------:R-:W-:Y:S02]  /*0f80*/  FSEL R6, R8, R4, P0 ;  /* 0x0000000408067208 */ /* 0x000fe40000000000 */
[----:B------:R-:W-:Y:S01]  /*0f90*/  FSEL R7, R9, R5, P0 ;  /* 0x0000000509077208 */ /* 0x000fe20000000000 */
[----:B------:R-:W0:Y:S01]  /*0fa0*/  @!P1 S2R R8, SR_CgaCtaId ;  /* 0x0000000000089919 */ /* 0x000e220000008800 */
[----:B------:R-:W-:Y:S01]  /*0fb0*/  ISETP.GT.AND P0, PT, R0, R13, PT ;  /* 0x0000000d0000720c */ /* 0x000fe20003f04270 */
[----:B------:R-:W-:Y:S01]  /*0fc0*/  VIADD R0, R12, 0x10 ;  /* 0x000000100c007836 */ /* 0x000fe20000000000 */
[----:B------:R-:W-:Y:S04]  /*0fd0*/  SHFL.DOWN PT, R4, R6, 0x8, R13 ;  /* 0x0900000006047989 */ /* 0x000fe800000e000d */
[----:B------:R-:W1:Y:S02]  /*0fe0*/  SHFL.DOWN PT, R5, R7, 0x8, R13 ;  /* 0x0900000007057989 */ /* 0x000e6400000e000d */
[----:B-1----:R-:W-:-:S10]  /*0ff0*/  DADD R4, R4, R6 ;  /* 0x0000000004047229 */ /* 0x002fd40000000006 */
[----:B------:R-:W-:Y:S02]  /*1000*/  FSEL R10, R6, R4, P0 ;  /* 0x00000004060a7208 */ /* 0x000fe40000000000 */
[----:B------:R-:W-:Y:S02]  /*1010*/  FSEL R11, R7, R5, P0 ;  /* 0x00000005070b7208 */ /* 0x000fe40000000000 */
[----:B------:R-:W-:Y:S01]  /*1020*/  @!P1 MOV R7, 0x400 ;  /* 0x0000040000079802 */ /* 0x000fe20000000f00 */
[----:B------:R-:W-:Y:S01]  /*1030*/  SHFL.DOWN PT, R4, R10, 0x10, R13 ;  /* 0x0a0000000a047989 */ /* 0x000fe200000e000d */
[----:B------:R-:W-:Y:S02]  /*1040*/  ISETP.GT.AND P0, PT, R0, R13, PT ;  /* 0x0000000d0000720c */ /* 0x000fe40003f04270 */
        /* <DEDUP_REMOVED lines=14> */
[----:B------:R-:W-:Y:S01]  /*1130*/  ISETP.GT.U32.AND P1, PT, R2, 0x20, PT ;  /* 0x000000200200780c */ /* 0x000fe20003f24070 */
[----:B-1----:R-:W-:-:S09]  /*1140*/  ULEA UR4, UR5, UR4, 0x18 ;  /* 0x0000000405047291 */ /* 0x002fd2000f8ec0ff */
[----:B------:R-:W1:Y:S04]  /*1150*/  LDS.128 R12, [UR4+0x20] ;  /* 0x00002004ff0c7984 */ /* 0x000e680008000c00 */
[----:B0-----:R-:W0:Y:S01]  /*1160*/  LDS.128 R4, [UR4+0x30] ;  /* 0x00003004ff047984 */ /* 0x001e220008000c00 */
        /* <DEDUP_REMOVED lines=70> */
[----:B------:R-:W0:Y:S01]  /*15d0*/  LDS.64 R4, [UR4+0xb0] ;  /* 0x0000b004ff047984 */ /* 0x000e220008000a00 */
        /* <DEDUP_REMOVED lines=8> */
[----:B------:R-:W-:-:S04]  /*1660*/  ISETP.GT.U32.AND P1, PT, R2, 0x260, PT ;  /* 0x000002600200780c */ /* 0x000fc80003f24070 */
[----:B0-----:R-:W-:-:S10]  /*1670*/  DADD R4, R4, R6 ;  /* 0x0000000004047229 */ /* 0x001fd40000000006 */
[----:B------:R-:W-:Y:S02]  /*1680*/  FSEL R8, R4, R6, P1 ;  /* 0x0000000604087208 */ /* 0x000fe40000800000 */
[----:B------:R-:W-:Y:S01]  /*1690*/  FSEL R9, R5, R7, P1 ;  /* 0x0000000705097208 */ /* 0x000fe20000800000 */
[----:B------:R-:W-:Y:S06]  /*16a0*/  BRA `(.L_x_166) ;  /* 0x00000010008c7947 */ /* 0x000fec0003800000 */
.L_x_152:
[----:B------:R-:W0:Y:S01]  /*16b0*/  S2R R0, SR_TID.X ;  /* 0x0000000000007919 */ /* 0x000e220000002100 */
[----:B------:R-:W1:Y:S02]  /*16c0*/  LDCU.64 UR4, c[0x0][0x380] ;  /* 0x00007000ff0477ac */ /* 0x000e640008000a00 */
[----:B-1----:R-:W-:Y:S02]  /*16d0*/  IMAD.U32 R6, RZ, RZ, UR4 ;  /* 0x00000004ff067e24 */ /* 0x002fe4000f8e00ff */
[----:B------:R-:W-:Y:S02]  /*16e0*/  IMAD.U32 R7, RZ, RZ, UR5 ;  /* 0x00000005ff077e24 */ /* 0x000fe4000f8e00ff */
[----:B0-----:R-:W-:-:S05]  /*16f0*/  IMAD.WIDE.U32 R20, R0, 0x8, R6 ;  /* 0x0000000800147825 */ /* 0x001fca00078e0006 */
        /* <DEDUP_REMOVED lines=8> */
[----:B------:R-:W-:Y:S01]  /*1780*/  VIADD R3, R2, 0xffffec00 ;  /* 0xffffec0002037836 */ /* 0x000fe20000000000 */
[----:B------:R-:W-:-:S04]  /*1790*/  UMOV UR4, 0x1400 ;  /* 0x0000140000047882 */ /* 0x000fc80000000000 */
[----:B------:R-:W-:Y:S01]  /*17a0*/  ISETP.GE.U32.AND P0, PT, R3, 0x1400, PT ;  /* 0x000014000300780c */ /* 0x000fe20003f06070 */
        /* <DEDUP_REMOVED lines=8> */
[----:B------:R-:W0:Y:S01]  /*1830*/  LDC R2, c[0x0][0x390] ;  /* 0x0000e400ff027b82 */ /* 0x000e220000000800 */
[----:B------:R-:W-:-:S07]  /*1840*/  UMOV UR4, 0x1400 ;  /* 0x0000140000047882 */ /* 0x000fce0000000000 */
[----:B------:R-:W1:Y:S02]  /*1850*/  LDC.64 R6, c[0x0][0x380] ;  /* 0x0000e000ff067b82 */ /* 0x000e640000000a00 */
.L_x_169:
[----:B------:R-:W-:-:S04]  /*1860*/  VIADD R9, R0, UR4 ;  /* 0x0000000400097c36 */ /* 0x000fc80008000000 */
[----:B-1----:R-:W-:-:S05]  /*1870*/  IMAD.WIDE.U32 R8, R9, 0x8, R6 ;  /* 0x0000000809087825 */ /* 0x002fca00078e0006 */
        /* <DEDUP_REMOVED lines=8> */
[----:B--2---:R-:W-:-:S08]  /*1900*/  DADD R10, R10, R38 ;  /* 0x000000000a0a7229 */ /* 0x004fd00000000026 */
[----:B---3--:R-:W-:Y:S01]  /*1910*/  DADD R10, R12, R10 ;  /* 0x000000000c0a7229 */ /* 0x008fe2000000000a */
[----:B0-----:R-:W-:-:S05]  /*1920*/  VIADD R12, R2, -UR4 ;  /* 0x80000004020c7c36 */ /* 0x001fca0008000000 */
[----:B------:R-:W-:Y:S02]  /*1930*/  ISETP.GE.U32.AND P0, PT, R12, 0x1400, PT ;  /* 0x000014000c00780c */ /* 0x000fe40003f06070 */
[----:B----4-:R-:W-:-:S08]  /*1940*/  DADD R10, R14, R10 ;  /* 0x000000000e0a7229 */ /* 0x010fd0000000000a */
[----:B-----5:R-:W-:-:S08]  /*1950*/  DADD R10, R16, R10 ;  /* 0x00000000100a7229 */ /* 0x020fd0000000000a */
[----:B------:R-:W-:-:S08]  /*1960*/  DADD R10, R18, R10 ;  /* 0x00000000120a7229 */ /* 0x000fd0000000000a */
[----:B------:R-:W-:-:S08]  /*1970*/  DADD R10, R20, R10 ;  /* 0x00000000140a7229 */ /* 0x000fd0000000000a */
[----:B------:R-:W-:-:S08]  /*1980*/  DADD R10, R22, R10 ;  /* 0x00000000160a7229 */ /* 0x000fd0000000000a */
[----:B------:R-:W-:Y:S01]  /*1990*/  DADD R38, R4, R10 ;  /* 0x0000000004267229 */ /* 0x000fe2000000000a */
[----:B------:R-:W-:Y:S10]  /*19a0*/  @!P0 BRA `(.L_x_168) ;  /* 0x0000000800a48947 */ /* 0x000ff40003800000 */
[----:B------:R-:W-:-:S06]  /*19b0*/  UIADD3 UR4, UPT, UPT, UR4, 0x1400, URZ ;  /* 0x0000140004047890 */ /* 0x000fcc000fffe0ff */
[----:B------:R-:W-:-:S13]  /*19c0*/  ISETP.LT.U32.AND P0, PT, R3, UR4, PT ;  /* 0x0000000403007c0c */ /* 0x000fda000bf01070 */
[----:B------:R-:W-:Y:S05]  /*19d0*/  @!P0 BRA `(.L_x_169) ;  /* 0xfffffffc00a08947 */ /* 0x000fea000383ffff */
.L_x_167:
[----:B------:R-:W-:Y:S01]  /*19e0*/  VIADD R3, R2, -UR4 ;  /* 0x8000000402037c36 */ /* 0x000fe20008000000 */
[----:B------:R-:W-:Y:S04]  /*19f0*/  BSSY.RECONVERGENT B1, `(.L_x_168) ;  /* 0x00000a4000017945 */ /* 0x000fe80003800200 */
[----:B------:R-:W-:-:S04]  /*1a00*/  ISETP.GE.AND P0, PT, R0, R3, PT ;  /* 0x000000030000720c */ /* 0x000fc80003f06270 */
[----:B------:R-:W-:-:S13]  /*1a10*/  ISETP.LE.U32.OR P0, PT, R2, UR4, P0 ;  /* 0x0000000402007c0c */ /* 0x000fda0008703470 */
[----:B------:R-:W-:Y:S05]  /*1a20*/  @P0 BRA `(.L_x_170) ;  /* 0x0000000800800947 */ /* 0x000fea0003800000 */
[----:B------:R-:W-:Y:S01]  /*1a30*/  LOP3.LUT R3, RZ, R0, RZ, 0x33, !PT ;  /* 0x00000000ff037212 */ /* 0x000fe200078e33ff */
[----:B------:R-:W-:Y:S03]  /*1a40*/  BSSY.RECONVERGENT B2, `(.L_x_171) ;  /* 0x0000053000027945 */ /* 0x000fe60003800200 */
[----:B------:R-:W-:-:S04]  /*1a50*/  IADD3 R3, PT, PT, R2, -UR4, R3 ;  /* 0x8000000402037c10 */ /* 0x000fc8000fffe003 */
[C---:B------:R-:W-:Y:S01]  /*1a60*/  ISETP.GE.U32.AND P0, PT, R3.reuse, 0x2580, PT ;  /* 0x000025800300780c */ /* 0x040fe20003f06070 */
[----:B------:R-:W-:-:S05]  /*1a70*/  IMAD.HI.U32 R2, R3, -0x33333333, RZ ;  /* 0xcccccccd03027827 */ /* 0x000fca00078e00ff */
[----:B------:R-:W-:Y:S01]  /*1a80*/  LEA.HI R3, R2, 0x1, RZ, 0x17 ;  /* 0x0000000102037811 */ /* 0x000fe200078fb8ff */
[----:B------:R-:W-:-:S03]  /*1a90*/  IMAD.MOV.U32 R2, RZ, RZ, R0 ;  /* 0x000000ffff027224 */ /* 0x000fc600078e0000 */
[----:B------:R-:W-:-:S03]  /*1aa0*/  LOP3.LUT R4, R3, 0xf, RZ, 0xc0, !PT ;  /* 0x0000000f03047812 */ /* 0x000fc600078ec0ff */
[----:B------:R-:W-:Y:S05]  /*1ab0*/  @!P0 BRA `(.L_x_172) ;  /* 0x00000004002c8947 */ /* 0x000fea0003800000 */
[----:B------:R-:W-:Y:S01]  /*1ac0*/  LOP3.LUT R42, R3, 0xfffff0, RZ, 0xc0, !PT ;  /* 0x00fffff0032a7812 */ /* 0x000fe200078ec0ff */
[----:B------:R-:W-:Y:S01]  /*1ad0*/  BSSY.RECONVERGENT B3, `(.L_x_173) ;  /* 0x0000048000037945 */ /* 0x000fe20003800200 */
[C---:B------:R-:W-:Y:S01]  /*1ae0*/  LOP3.LUT R2, R0.reuse, 0x1400, RZ, 0xfc, !PT ;  /* 0x0000140000027812 */ /* 0x040fe200078efcff */
[----:B------:R-:W-:Y:S02]  /*1af0*/  VIADD R5, R0, UR4 ;  /* 0x0000000400057c36 */ /* 0x000fe40008000000 */
[----:B------:R-:W-:-:S07]  /*1b00*/  IMAD.MOV R42, RZ, RZ, -R42 ;  /* 0x000000ffff2a7224 */ /* 0x000fce00078e0a2a */
.L_x_174:
        /* <DEDUP_REMOVED lines=68> */
[----:B------:R-:W-:Y:S05]  /*1f50*/  BSYNC.RECONVERGENT B3 ;  /* 0x0000000000037941 */ /* 0x000fea0003800200 */
.L_x_173:
[----:B------:R-:W-:-:S07]  /*1f60*/  VIADD R2, R2, 0xffffec00 ;  /* 0xffffec0002027836 */ /* 0x000fce0000000000 */
.L_x_172:
[----:B------:R-:W-:Y:S05]  /*1f70*/  BSYNC.RECONVERGENT B2 ;  /* 0x0000000000027941 */ /* 0x000fea0003800200 */
.L_x_171:
        /* <DEDUP_REMOVED lines=40> */
.L_x_176:
[----:B------:R-:W-:Y:S05]  /*2200*/  BSYNC.RECONVERGENT B2 ;  /* 0x0000000000027941 */ /* 0x000fea0003800200 */
.L_x_175:
        /* <DEDUP_REMOVED lines=23> */
.L_x_178:
[----:B------:R-:W-:Y:S05]  /*2380*/  BSYNC.RECONVERGENT B2 ;  /* 0x0000000000027941 */ /* 0x000fea0003800200 */
.L_x_177:
[----:B------:R-:W-:Y:S05]  /*2390*/  @!P1 BRA `(.L_x_170) ;  /* 0x0000000000249947 */ /* 0x000fea0003800000 */
[----:B------:R-:W-:Y:S02]  /*23a0*/  VIADD R5, R2, UR4 ;  /* 0x0000000402057c36 */ /* 0x000fe40008000000 */
[----:B------:R-:W-:-:S07]  /*23b0*/  IMAD.MOV R4, RZ, RZ, -R3 ;  /* 0x000000ffff047224 */ /* 0x000fce00078e0a03 */
.L_x_179:
[----:B------:R-:W-:-:S06]  /*23c0*/  IMAD.WIDE.U32 R2, R5, 0x8, R6 ;  /* 0x0000000805027825 */ /* 0x000fcc00078e0006 */
[----:B------:R-:W2:Y:S01]  /*23d0*/  LDG.E.64 R2, desc[UR6][R2.64] ;  /* 0x0000000602027981 */ /* 0x000ea2000c1e1b00 */
[----:B------:R-:W-:Y:S02]  /*23e0*/  VIADD R4, R4, 0x1 ;  /* 0x0000000104047836 */ /* 0x000fe40000000000 */
[----:B------:R-:W-:-:S03]  /*23f0*/  VIADD R5, R5, 0x280 ;  /* 0x0000028005057836 */ /* 0x000fc60000000000 */
[----:B------:R-:W-:Y:S01]  /*2400*/  ISETP.NE.AND P0, PT, R4, RZ, PT ;  /* 0x000000ff0400720c */ /* 0x000fe20003f05270 */
[----:B--2---:R-:W-:-:S12]  /*2410*/  DADD R38, R2, R38 ;  /* 0x0000000002267229 */ /* 0x004fd80000000026 */
[----:B------:R-:W-:Y:S05]  /*2420*/  @P0 BRA `(.L_x_179) ;  /* 0xfffffffc00e40947 */ /* 0x000fea000383ffff */
.L_x_170:
[----:B------:R-:W-:Y:S05]  /*2430*/  BSYNC.RECONVERGENT B1 ;  /* 0x0000000000017941 */ /* 0x000fea0003800200 */
.L_x_168:
        /* <DEDUP_REMOVED lines=49> */
[----:B------:R-:W0:Y:S05]  /*2750*/  LDS.128 R8, [UR4+0x50] ;  /* 0x00005004ff087984 */ /* 0x000e2a0008000c00 */
[----:B------:R-:W-:-:S08]  /*2760*/  DADD R12, R12, R14 ;  /* 0x000000000c0c7229 */ /* 0x000fd0000000000e */
[----:B-1----:R-:W-:-:S08]  /*2770*/  DADD R12, R12, R16 ;  /* 0x000000000c0c7229 */ /* 0x002fd00000000010 */
[----:B------:R-:W-:Y:S02]  /*2780*/  DADD R18, R12, R18 ;  /* 0x000000000c127229 */ /* 0x000fe40000000012 */
[----:B------:R-:W1:Y:S06]  /*2790*/  LDS.128 R12, [UR4+0x60] ;  /* 0x00006004ff0c7984 */ /* 0x000e6c0008000c00 */
        /* <DEDUP_REMOVED lines=12> */
[----:B0-----:R-:W-:Y:S01]  /*2860*/  DADD R2, R2, R8 ;  /* 0x0000000002027229 */ /* 0x001fe20000000008 */
[----:B------:R-:W0:Y:S07]  /*2870*/  LDS.64 R8, [UR4+0xb0] ;  /* 0x0000b004ff087984 */ /* 0x000e2e0008000a00 */
[----:B------:R-:W-:-:S08]  /*2880*/  DADD R2, R2, R10 ;  /* 0x0000000002027229 */ /* 0x000fd0000000000a */
[----:B-1----:R-:W-:-:S08]  /*2890*/  DADD R2, R2, R12 ;  /* 0x0000000002027229 */ /* 0x002fd0000000000c */
[----:B------:R-:W-:-:S08]  /*28a0*/  DADD R2, R2, R14 ;  /* 0x0000000002027229 */ /* 0x000fd0000000000e */
[----:B--2---:R-:W-:-:S08]  /*28b0*/  DADD R2, R2, R4 ;  /* 0x0000000002027229 */ /* 0x004fd00000000004 */
[----:B------:R-:W-:-:S08]  /*28c0*/  DADD R2, R2, R6 ;  /* 0x0000000002027229 */ /* 0x000fd00000000006 */
[----:B0-----:R-:W-:-:S11]  /*28d0*/  DADD R8, R2, R8 ;  /* 0x0000000002087229 */ /* 0x001fd60000000008 */
.L_x_166:
[----:B------:R-:W-:Y:S05]  /*28e0*/  BSYNC.RECONVERGENT B0 ;  /* 0x0000000000007941 */ /* 0x000fea0003800200 */
.L_x_151:
[----:B------:R-:W-:Y:S05]  /*28f0*/  @P0 EXIT ;  /* 0x000000000000094d */ /* 0x000fea0003800000 */
[----:B------:R-:W0:Y:S01]  /*2900*/  LDCU.64 UR4, c[0x0][0x398] ;  /* 0x00007300ff0477ac */ /* 0x000e220008000a00 */
[----:B--2---:R-:W2:Y:S01]  /*2910*/  LDC.64 R2, c[0x0][0x388] ;  /* 0x0000e200ff027b82 */ /* 0x004ea20000000a00 */
[----:B0-----:R-:W-:-:S07]  /*2920*/  DADD R8, R8, UR4 ;  /* 0x0000000408087e29 */ /* 0x001fce0008000000 */
[----:B--2---:R-:W-:Y:S01]  /*2930*/  STG.E.64 desc[UR6][R2.64], R8 ;  /* 0x0000000802007986 */ /* 0x004fe2000c101b06 */
[----:B------:R-:W-:Y:S05]  /*2940*/  EXIT ;  /* 0x000000000000794d */ /* 0x000fea0003800000 */
.L_x_180:
        /* <DEDUP_REMOVED lines=11> */
.L_x_193:


//--------------------- .text._ZN3cub18CUB_300001_SM_10006detail11EmptyKernelIvEEvv --------------------------
	.section	.text._ZN3cub18CUB_300001_SM_10006detail11EmptyKernelIvEEvv,"ax",@progbits
	.align	128
        .global         _ZN3cub18CUB_300001_SM_10006detail11EmptyKernelIvEEvv
        .type           _ZN3cub18CUB_300001_SM_10006detail11EmptyKernelIvEEvv,@function
        .size           _ZN3cub18CUB_300001_SM_10006detail11EmptyKernelIvEEvv,(.L_x_194 - _ZN3cub18CUB_300001_SM_10006detail11EmptyKernelIvEEvv)
        .other          _ZN3cub18CUB_300001_SM_10006detail11EmptyKernelIvEEvv,@"STO_CUDA_ENTRY STV_DEFAULT"
_ZN3cub18CUB_300001_SM_10006detail11EmptyKernelIvEEvv:
.text._ZN3cub18CUB_300001_SM_10006detail11EmptyKernelIvEEvv:
[----:B------:R-:W-:Y:S01]  /*0000*/  LDC R1, c[0x0][0x37c] ;  /* 0x0000df00ff017b82 */ /* 0x000fe20000000800 */
[----:B------:R-:W-:Y:S05]  /*0010*/  EXIT ;  /* 0x000000000000794d */ /* 0x000fea0003800000 */
.L_x_181:
        /* <DEDUP_REMOVED lines=14> */
.L_x_194:


//--------------------- .text._Z9addScalarIdEvPT_S0_j --------------------------
	.section	.text._Z9addScalarIdEvPT_S0_j,"ax",@progbits
	.align	128
        .global         _Z9addScalarIdEvPT_S0_j
        .type           _Z9addScalarIdEvPT_S0_j,@function
        .size           _Z9addScalarIdEvPT_S0_j,(.L_x_195 - _Z9addScalarIdEvPT_S0_j)
        .other          _Z9addScalarIdEvPT_S0_j,@"STO_CUDA_ENTRY STV_DEFAULT"
_Z9addScalarIdEvPT_S0_j:
.text._Z9addScalarIdEvPT_S0_j:
[----:B------:R-:W-:Y:S01]  /*0000*/  LDC R1, c[0x0][0x37c] ;  /* 0x0000df00ff017b82 */ /* 0x000fe20000000800 */
[----:B------:R-:W0:Y:S07]  /*0010*/  S2R R0, SR_TID.X ;  /* 0x0000000000007919 */ /* 0x000e2e0000002100 */
[----:B------:R-:W0:Y:S01]  /*0020*/  S2UR UR4, SR_CTAID.X ;  /* 0x00000000000479c3 */ /* 0x000e220000002500 */
[----:B------:R-:W1:Y:S07]  /*0030*/  LDCU UR5, c[0x0][0x390] ;  /* 0x00007200ff0577ac */ /* 0x000e6e0008000800 */
[----:B------:R-:W0:Y:S02]  /*0040*/  LDC R11, c[0x0][0x360] ;  /* 0x0000d800ff0b7b82 */ /* 0x000e240000000800 */
[----:B0-----:R-:W-:-:S05]  /*0050*/  IMAD R0, R11, UR4, R0 ;  /* 0x000000040b007c24 */ /* 0x001fca000f8e0200 */
[----:B-1----:R-:W-:-:S13]  /*0060*/  ISETP.GE.U32.AND P0, PT, R0, UR5, PT ;  /* 0x0000000500007c0c */ /* 0x002fda000bf06070 */
[----:B------:R-:W-:Y:S05]  /*0070*/  @P0 EXIT ;  /* 0x000000000000094d */ /* 0x000fea0003800000 */
[----:B------:R-:W0:Y:S01]  /*0080*/  LDC.64 R6, c[0x0][0x380] ;  /* 0x0000e000ff067b82 */ /* 0x000e220000000a00 */
[----:B------:R-:W1:Y:S01]  /*0090*/  LDCU UR4, c[0x0][0x370] ;  /* 0x00006e00ff0477ac */ /* 0x000e620008000800 */
[----:B------:R-:W2:Y:S06]  /*00a0*/  LDCU.64 UR6, c[0x0][0x358] ;  /* 0x00006b00ff0677ac */ /* 0x000eac0008000a00 */
[----:B------:R-:W3:Y:S01]  /*00b0*/  LDC.64 R8, c[0x0][0x388] ;  /* 0x0000e200ff087b82 */ /* 0x000ee20000000a00 */
[----:B-1----:R-:W-:-:S07]  /*00c0*/  IMAD R11, R11, UR4, RZ ;  /* 0x000000040b0b7c24 */ /* 0x002fce000f8e02ff */
.L_x_182:
[----:B01----:R-:W-:-:S05]  /*00d0*/  IMAD.WIDE R2, R0, 0x8, R6 ;  /* 0x0000000800027825 */ /* 0x003fca00078e0206 */
[----:B--2---:R-:W3:Y:S01]  /*00e0*/  LDG.E.64 R4, desc[UR6][R2.64] ;  /* 0x0000000602047981 */ /* 0x004ee2000c1e1b00 */
[----:B------:R-:W-:-:S04]  /*00f0*/  IADD3 R0, PT, PT, R11, R0, RZ ;  /* 0x000000000b007210 */ /* 0x000fc80007ffe0ff */
[----:B------:R-:W-:Y:S01]  /*0100*/  ISETP.GE.U32.AND P0, PT, R0, UR5, PT ;  /* 0x0000000500007c0c */ /* 0x000fe2000bf06070 */
[----:B---3--:R-:W-:-:S07]  /*0110*/  DADD R4, R4, R8 ;  /* 0x0000000004047229 */ /* 0x008fce0000000008 */
[----:B------:R1:W-:Y:S05]  /*0120*/  STG.E.64 desc[UR6][R2.64], R4 ;  /* 0x0000000402007986 */ /* 0x0003ea000c101b06 */
[----:B------:R-:W-:Y:S05]  /*0130*/  @!P0 BRA `(.L_x_182) ;  /* 0xfffffffc00e48947 */ /* 0x000fea000383ffff */
[----:B------:R-:W-:Y:S05]  /*0140*/  EXIT ;  /* 0x000000000000794d */ /* 0x000fea0003800000 */
.L_x_183:
        /* <DEDUP_REMOVED lines=11> */
.L_x_195:


//--------------------- .text._Z15gradient_updatePdS_iiS_S_dd --------------------------
	.section	.text._Z15gradient_updatePdS_iiS_S_dd,"ax",@progbits
	.align	128
        .global         _Z15gradient_updatePdS_iiS_S_dd
        .type           _Z15gradient_updatePdS_iiS_S_dd,@function
        .size           _Z15gradient_updatePdS_iiS_S_dd,(.L_x_196 - _Z15gradient_updatePdS_iiS_S_dd)
        .other          _Z15gradient_updatePdS_iiS_S_dd,@"STO_CUDA_ENTRY STV_DEFAULT"
_Z15gradient_updatePdS_iiS_S_dd:
.text._Z15gradient_updatePdS_iiS_S_dd:
[----:B------:R-:W-:Y:S01]  /*0000*/  LDC R1, c[0x0][0x37c] ;  /* 0x0000df00ff017b82 */ /* 0x000fe20000000800 */
[----:B------:R-:W0:Y:S07]  /*0010*/  S2R R13, SR_TID.X ;  /* 0x00000000000d7919 */ /* 0x000e2e0000002100 */
[----:B------:R-:W0:Y:S01]  /*0020*/  S2UR UR6, SR_CTAID.X ;  /* 0x00000000000679c3 */ /* 0x000e220000002500 */
[----:B------:R-:W1:Y:S07]  /*0030*/  LDCU.64 UR4, c[0x0][0x390] ;  /* 0x00007200ff0477ac */ /* 0x000e6e0008000a00 */
[----:B------:R-:W0:Y:S01]  /*0040*/  LDC R0, c[0x0][0x360] ;  /* 0x0000d800ff007b82 */ /* 0x000e220000000800 */
[----:B-1----:R-:W-:Y:S01]  /*0050*/  UIMAD UR4, UR5, UR4, URZ ;  /* 0x00000004050472a4 */ /* 0x002fe2000f8e02ff */
[----:B0-----:R-:W-:-:S05]  /*0060*/  IMAD R13, R0, UR6, R13 ;  /* 0x00000006000d7c24 */ /* 0x001fca000f8e020d */
[----:B------:R-:W-:-:S13]  /*0070*/  ISETP.GE.AND P0, PT, R13, UR4, PT ;  /* 0x000000040d007c0c */ /* 0x000fda000bf06270 */
[----:B------:R-:W-:Y:S05]  /*0080*/  @P0 EXIT ;  /* 0x000000000000094d */ /* 0x000fea0003800000 */
[----:B------:R-:W0:Y:S01]  /*0090*/  LDC.64 R2, c[0x0][0x3a0] ;  /* 0x0000e800ff027b82 */ /* 0x000e220000000a00 */
[----:B------:R-:W1:Y:S01]  /*00a0*/  LDCU UR5, c[0x0][0x370] ;  /* 0x00006e00ff0577ac */ /* 0x000e620008000800 */
[----:B------:R-:W2:Y:S06]  /*00b0*/  LDCU.64 UR6, c[0x0][0x358] ;  /* 0x00006b00ff0677ac */ /* 0x000eac0008000a00 */
[----:B------:R-:W3:Y:S01]  /*00c0*/  LDC.64 R4, c[0x0][0x398] ;  /* 0x0000e600ff047b82 */ /* 0x000ee20000000a00 */
[----:B------:R-:W4:Y:S01]  /*00d0*/  LDCU.64 UR10, c[0x0][0x3b0] ;  /* 0x00007600ff0a77ac */ /* 0x000f220008000a00 */
[----:B------:R-:W0:Y:S06]  /*00e0*/  LDCU.64 UR12, c[0x0][0x3a8] ;  /* 0x00007500ff0c77ac */ /* 0x000e2c0008000a00 */
[----:B------:R-:W0:Y:S01]  /*00f0*/  LDC.64 R6, c[0x0][0x380] ;  /* 0x0000e000ff067b82 */ /* 0x000e220000000a00 */
[----:B-1----:R-:W-:-:S07]  /*0100*/  IMAD R0, R0, UR5, RZ ;  /* 0x0000000500007c24 */ /* 0x002fce000f8e02ff */
[----:B--2---:R-:W1:Y:S02]  /*0110*/  LDC.64 R8, c[0x0][0x388] ;  /* 0x0000e200ff087b82 */ /* 0x004e640000000a00 */
.L_x_184:
[----:B0-----:R-:W-:-:S04]  /*0120*/  IMAD.WIDE R14, R13, 0x8, R6 ;  /* 0x000000080d0e7825 */ /* 0x001fc800078e0206 */
[C---:B-12---:R-:W-:Y:S01]  /*0130*/  IMAD.WIDE R10, R13.reuse, 0x8, R8 ;  /* 0x000000080d0a7825 */ /* 0x046fe200078e0208 */
[----:B------:R-:W2:Y:S04]  /*0140*/  LDG.E.64 R24, desc[UR6][R14.64] ;  /* 0x000000060e187981 */ /* 0x000ea8000c1e1b00 */
[----:B------:R-:W5:Y:S01]  /*0150*/  LDG.E.64 R20, desc[UR6][R10.64] ;  /* 0x000000060a147981 */ /* 0x000f62000c1e1b00 */
[----:B------:R-:W-:-:S05]  /*0160*/  IMAD.WIDE R16, R13, 0x8, R2 ;  /* 0x000000080d107825 */ /* 0x000fca00078e0202 */
[----:B------:R-:W4:Y:S01]  /*0170*/  LDG.E.64 R18, desc[UR6][R16.64] ;  /* 0x0000000610127981 */ /* 0x000f22000c1e1b00 */
[----:B------:R-:W-:Y:S01]  /*0180*/  IMAD.MOV.U32 R22, RZ, RZ, 0x3ff00000 ;  /* 0x3ff00000ff167424 */ /* 0x000fe200078e00ff */
[----:B------:R-:W-:Y:S01]  /*0190*/  UMOV UR8, 0x47ae147b ;  /* 0x47ae147b00087882 */ /* 0x000fe20000000000 */
[----:B------:R-:W-:Y:S01]  /*01a0*/  UMOV UR9, 0x3f847ae1 ;  /* 0x3f847ae100097882 */ /* 0x000fe20000000000 */
[C---:B--2---:R-:W-:Y:S02]  /*01b0*/  DSETP.GEU.AND P1, PT, R24.reuse, RZ, PT ;  /* 0x000000ff1800722a */ /* 0x044fe40003f2e000 */
[----:B------:R-:W-:Y:S02]  /*01c0*/  DSETP.NEU.AND P0, PT, R24, RZ, PT ;  /* 0x000000ff1800722a */ /* 0x000fe40003f0d000 */
[C---:B-----5:R-:W-:Y:S02]  /*01d0*/  DSETP.GEU.AND P3, PT, R20.reuse, RZ, PT ;  /* 0x000000ff1400722a */ /* 0x060fe40003f6e000 */
[----:B------:R-:W-:Y:S01]  /*01e0*/  DSETP.NEU.AND P2, PT, R20, RZ, PT ;  /* 0x000000ff1400722a */ /* 0x000fe20003f4d000 */
[----:B------:R-:W-:-:S03]  /*01f0*/  FSEL R20, -R22, 1.875, !P1 ;  /* 0x3ff0000016147808 */ /* 0x000fc60004800100 */
[----:B------:R-:W-:Y:S02]  /*0200*/  FSEL R22, -R22, 1.875, !P3 ;  /* 0x3ff0000016167808 */ /* 0x000fe40005800100 */
[----:B------:R-:W-:Y:S01]  /*0210*/  FSEL R21, R20, RZ, P0 ;  /* 0x000000ff14157208 */ /* 0x000fe20000000000 */
[----:B------:R-:W-:Y:S01]  /*0220*/  IMAD.MOV.U32 R20, RZ, RZ, RZ ;  /* 0x000000ffff147224 */ /* 0x000fe200078e00ff */
[----:B------:R-:W-:Y:S02]  /*0230*/  FSEL R23, R22, RZ, P2 ;  /* 0x000000ff16177208 */ /* 0x000fe40001000000 */
[----:B------:R-:W-:-:S06]  /*0240*/  MOV R22, RZ ;  /* 0x000000ff00167202 */ /* 0x000fcc0000000f00 */
[----:B------:R-:W-:-:S14]  /*0250*/  DSETP.NEU.AND P0, PT, R20, R22, PT ;  /* 0x000000161400722a */ /* 0x000fdc0003f0d000 */
[----:B------:R-:W-:Y:S01]  /*0260*/  @P0 IMAD.MOV.U32 R20, RZ, RZ, -0x66666666 ;  /* 0x9999999aff140424 */ /* 0x000fe200078e00ff */
[----:B------:R-:W-:Y:S01]  /*0270*/  @P0 MOV R21, 0x3fc99999 ;  /* 0x3fc9999900150802 */ /* 0x000fe20000000f00 */
[----:B------:R-:W-:Y:S01]  /*0280*/  @!P0 IMAD.MOV.U32 R22, RZ, RZ, -0x66666666 ;  /* 0x9999999aff168424 */ /* 0x000fe200078e00ff */
[----:B------:R-:W-:-:S04]  /*0290*/  @!P0 MOV R23, 0x3fe99999 ;  /* 0x3fe9999900178802 */ /* 0x000fc80000000f00 */
[C---:B----4-:R-:W-:Y:S02]  /*02a0*/  @P0 DADD R20, R18.reuse, R20 ;  /* 0x0000000012140229 */ /* 0x050fe40000000014 */
[----:B------:R-:W-:-:S08]  /*02b0*/  @!P0 DMUL R20, R18, R22 ;  /* 0x0000001612148228 */ /* 0x000fd00000000000 */
[----:B------:R-:W-:-:S06]  /*02c0*/  DSETP.GEU.AND P0, PT, R20, UR8, PT ;  /* 0x0000000814007e2a */ /* 0x000fcc000bf0e000 */
[----:B------:R-:W-:Y:S02]  /*02d0*/  FSEL R18, R20, 89128.9609375, P0 ;  /* 0x47ae147b14127808 */ /* 0x000fe40000000000 */
[----:B------:R-:W-:-:S05]  /*02e0*/  FSEL R19, R21, 1.0349999666213989258, P0 ;  /* 0x3f847ae115137808 */ /* 0x000fca0000000000 */
[----:B------:R2:W-:Y:S04]  /*02f0*/  STG.E.64 desc[UR6][R16.64], R18 ;  /* 0x0000001210007986 */ /* 0x0005e8000c101b06 */
[----:B------:R-:W4:Y:S04]  /*0300*/  LDG.E.64 R14, desc[UR6][R14.64] ;  /* 0x000000060e0e7981 */ /* 0x000f28000c1e1b00 */
[----:B------:R-:W5:Y:S01]  /*0310*/  LDG.E.64 R20, desc[UR6][R10.64] ;  /* 0x000000060a147981 */ /* 0x000f62000c1e1b00 */
[----:B------:R-:W-:-:S08]  /*0320*/  DMUL R22, R18, UR10 ;  /* 0x0000000a12167c28 */ /* 0x000fd00008000000 */
[----:B----4-:R-:W-:-:S08]  /*0330*/  DMUL R22, R22, R14 ;  /* 0x0000000e16167228 */ /* 0x010fd00000000000 */
[----:B-----5:R-:W-:Y:S01]  /*0340*/  DFMA R20, R20, UR12, -R22 ;  /* 0x0000000c14147c2b */ /* 0x020fe20008000816 */
[----:B---3--:R-:W-:-:S06]  /*0350*/  IMAD.WIDE R22, R13, 0x8, R4 ;  /* 0x000000080d167825 */ /* 0x008fcc00078e0204 */
[----:B------:R2:W-:Y:S04]  /*0360*/  STG.E.64 desc[UR6][R10.64], R20 ;  /* 0x000000140a007986 */ /* 0x0005e8000c101b06 */
[----:B------:R-:W3:Y:S01]  /*0370*/  LDG.E.64 R24, desc[UR6][R22.64] ;  /* 0x0000000616187981 */ /* 0x000ee2000c1e1b00 */
[----:B------:R-:W-:-:S05]  /*0380*/  IMAD.IADD R13, R0, 0x1, R13 ;  /* 0x00000001000d7824 */ /* 0x000fca00078e020d */
[----:B------:R-:W-:Y:S01]  /*0390*/  ISETP.GE.AND P0, PT, R13, UR4, PT ;  /* 0x000000040d007c0c */ /* 0x000fe2000bf06270 */
[----:B---3--:R-:W-:-:S07]  /*03a0*/  DADD R24, R20, R24 ;  /* 0x0000000014187229 */ /* 0x008fce0000000018 */
[----:B------:R2:W-:Y:S05]  /*03b0*/  STG.E.64 desc[UR6][R22.64], R24 ;  /* 0x0000001816007986 */ /* 0x0005ea000c101b06 */
[----:B------:R-:W-:Y:S05]  /*03c0*/  @!P0 BRA `(.L_x_184) ;  /* 0xfffffffc00548947 */ /* 0x000fea000383ffff */
[----:B------:R-:W-:Y:S05]  /*03d0*/  EXIT ;  /* 0x000000000000794d */ /* 0x000fea0003800000 */
.L_x_185:
        /* <DEDUP_REMOVED lines=10> */
.L_x_196:


//--------------------- .text._Z10compute_dyPdS_S_iid --------------------------
	.section	.text._Z10compute_dyPdS_S_iid,"ax",@progbits
	.align	128
        .global         _Z10compute_dyPdS_S_iid
        .type           _Z10compute_dyPdS_S_iid,@function
        .size           _Z10compute_dyPdS_S_iid,(.L_x_197 - _Z10compute_dyPdS_S_iid)
        .other          _Z10compute_dyPdS_S_iid,@"STO_CUDA_ENTRY STV_DEFAULT"
_Z10compute_dyPdS_S_iid:
.text._Z10compute_dyPdS_S_iid:
        /* <DEDUP_REMOVED lines=13> */
[----:B------:R-:W4:Y:S07]  /*00d0*/  LDCU.64 UR8, c[0x0][0x3a0] ;  /* 0x00007400ff0877ac */ /* 0x000f2e0008000a00 */
[----:B------:R-:W0:Y:S01]  /*00e0*/  LDC.64 R10, c[0x0][0x388] ;  /* 0x0000e200ff0a7b82 */ /* 0x000e220000000a00 */
[----:B-1----:R-:W-:-:S07]  /*00f0*/  IMAD R17, R17, UR5, RZ ;  /* 0x0000000511117c24 */ /* 0x002fce000f8e02ff */
.L_x_186:
[----:B0-----:R-:W-:-:S04]  /*0100*/  IMAD.WIDE R2, R0, 0x8, R10 ;  /* 0x0000000800027825 */ /* 0x001fc800078e020a */
[C---:B------:R-:W-:Y:S02]  /*0110*/  IMAD.WIDE R4, R0.reuse, 0x8, R12 ;  /* 0x0000000800047825 */ /* 0x040fe400078e020c */
[----:B--2---:R-:W4:Y:S04]  /*0120*/  LDG.E.64 R2, desc[UR6][R2.64] ;  /* 0x0000000602027981 */ /* 0x004f28000c1e1b00 */
[----:B------:R-:W4:Y:S01]  /*0130*/  LDG.E.64 R4, desc[UR6][R4.64] ;  /* 0x0000000604047981 */ /* 0x000f22000c1e1b00 */
[----:B-1-3--:R-:W-:Y:S01]  /*0140*/  IMAD.WIDE R8, R0, 0x8, R14 ;  /* 0x0000000800087825 */ /* 0x00afe200078e020e */
[----:B------:R-:W-:-:S04]  /*0150*/  IADD3 R0, PT, PT, R17, R0, RZ ;  /* 0x0000000011007210 */ /* 0x000fc80007ffe0ff */
[----:B------:R-:W-:Y:S01]  /*0160*/  ISETP.GE.AND P0, PT, R0, UR4, PT ;  /* 0x0000000400007c0c */ /* 0x000fe2000bf06270 */
[----:B----4-:R-:W-:-:S07]  /*0170*/  DFMA R6, R2, UR8, -R4 ;  /* 0x0000000802067c2b */ /* 0x010fce0008000804 */
[----:B------:R1:W-:Y:S05]  /*0180*/  STG.E.64 desc[UR6][R8.64], R6 ;  /* 0x0000000608007986 */ /* 0x0003ea000c101b06 */
[----:B------:R-:W-:Y:S05]  /*0190*/  @!P0 BRA `(.L_x_186) ;  /* 0xfffffffc00d88947 */ /* 0x000fea000383ffff */
[----:B------:R-:W-:Y:S05]  /*01a0*/  EXIT ;  /* 0x000000000000794d */ /* 0x000fea0003800000 */
.L_x_187:
        /* <DEDUP_REMOVED lines=13> */
.L_x_197:


//--------------------- .nv.shared._ZN3cub18CUB_300001_SM_10006detail6reduce28DeviceReduceSingleTileKernelINS2_10policy_hubIdyN4cuda3std3__44plusIdEEE10Policy1000EPdSC_iS9_ddNS7_10__identityEEEvT0_T1_T2_T3_T4_T6_ --------------------------
	.section	.nv.shared._ZN3cub18CUB_300001_SM_10006detail6reduce28DeviceReduceSingleTileKernelINS2_10policy_hubIdyN4cuda3std3__44plusIdEEE10Policy1000EPdSC_iS9_ddNS7_10__identityEEEvT0_T1_T2_T3_T4_T6_,"aw",@nobits
	.sectionflags	@""
	.align	8
.nv.shared._ZN3cub18CUB_300001_SM_10006detail6reduce28DeviceReduceSingleTileKernelINS2_10policy_hubIdyN4cuda3std3__44plusIdEEE10Policy1000EPdSC_iS9_ddNS7_10__identityEEEvT0_T1_T2_T3_T4_T6_:
	.zero		1176


//--------------------- .nv.shared.reserved.0     --------------------------
	.section	.nv.shared.reserved.0,"aw",@nobits
	.weak		__nv_reservedSMEM_offset_0_alias
	.size		__nv_reservedSMEM_offset_0_alias, 0, 64
	.other		__nv_reservedSMEM_offset_0_alias,@"STO_CUDA_RESERVED_SHARED STV_DEFAULT"
__nv_reservedSMEM_offset_0_alias:
	.zero		0
	.zero		64


//--------------------- .nv.global                --------------------------
	.section	.nv.global,"aw",@nobits
.nv.global:
	.type		_ZN34_INTERNAL_99228c83_4_k_cu_c77aa8eb6thrust24THRUST_300001_SM_1000_NS3seqE,@object
	.size		_ZN34_INTERNAL_99228c83_4_k_cu_c77aa8eb6thrust24THRUST_300001_SM_1000_NS3seqE,(_ZN34_INTERNAL_99228c83_4_k_cu_c77aa8eb4cuda3std3__48in_placeE - _ZN34_INTERNAL_99228c83_4_k_cu_c77aa8eb6thrust24THRUST_300001_SM_1000_NS3seqE)
_ZN34_INTERNAL_99228c83_4_k_cu_c77aa8eb6thrust24THRUST_300001_SM_1000_NS3seqE:
	.zero		1
	.type		_ZN34_INTERNAL_99228c83_4_k_cu_c77aa8eb4cuda3std3__48in_placeE,@object
	.size		_ZN34_INTERNAL_99228c83_4_k_cu_c77aa8eb4cuda3std3__48in_placeE,(_ZN34_INTERNAL_99228c83_4_k_cu_c77aa8eb4cuda3std6ranges3__45__cpo4sizeE - _ZN34_INTERNAL_99228c83_4_k_cu_c77aa8eb4cuda3std3__48in_placeE)
_ZN34_INTERNAL_99228c83_4_k_cu_c77aa8eb4cuda3std3__48in_placeE:
	.zero		1
	.type		_ZN34_INTERNAL_99228c83_4_k_cu_c77aa8eb4cuda3std6ranges3__45__cpo4sizeE,@object
	.size		_ZN34_INTERNAL_99228c83_4_k_cu_c77aa8eb4cuda3std6ranges3__45__cpo4sizeE,(_ZN34_INTERNAL_99228c83_4_k_cu_c77aa8eb6thrust24THRUST_300001_SM_1000_NS12placeholders2_3E - _ZN34_INTERNAL_99228c83_4_k_cu_c77aa8eb4cuda3std6ranges3__45__cpo4sizeE)
_ZN34_INTERNAL_99228c83_4_k_cu_c77aa8eb4cuda3std6ranges3__45__cpo4sizeE:
	.zero		1
	.type		_ZN34_INTERNAL_99228c83_4_k_cu_c77aa8eb6thrust24THRUST_300001_SM_1000_NS12placeholders2_3E,@object
	.size		_ZN34_INTERNAL_99228c83_4_k_cu_c77aa8eb6thrust24THRUST_300001_SM_1000_NS12placeholders2_3E,(_ZN34_INTERNAL_99228c83_4_k_cu_c77aa8eb4cuda3std3__45__cpo6cbeginE - _ZN34_INTERNAL_99228c83_4_k_cu_c77aa8eb6thrust24THRUST_300001_SM_1000_NS12placeholders2_3E)
_ZN34_INTERNAL_99228c83_4_k_cu_c77aa8eb6thrust24THRUST_300001_SM_1000_NS12placeholders2_3E:
	.zero		1
	.type		_ZN34_INTERNAL_99228c83_4_k_cu_c77aa8eb4cuda3std3__45__cpo6cbeginE,@object
	.size		_ZN34_INTERNAL_99228c83_4_k_cu_c77aa8eb4cuda3std3__45__cpo6cbeginE,(_ZN34_INTERNAL_99228c83_4_k_cu_c77aa8eb4cuda3std6ranges3__45__cpo6cbeginE - _ZN34_INTERNAL_99228c83_4_k_cu_c77aa8eb4cuda3std3__45__cpo6cbeginE)
_ZN34_INTERNAL_99228c83_4_k_cu_c77aa8eb4cuda3std3__45__cpo6cbeginE:
	.zero		1
	.type		_ZN34_INTERNAL_99228c83_4_k_cu_c77aa8eb4cuda3std6ranges3__45__cpo6cbeginE,@object
	.size		_ZN34_INTERNAL_99228c83_4_k_cu_c77aa8eb4cuda3std6ranges3__45__cpo6cbeginE,(_ZN34_INTERNAL_99228c83_4_k_cu_c77aa8eb6thrust24THRUST_300001_SM_1000_NS12placeholders2_7E - _ZN34_INTERNAL_99228c83_4_k_cu_c77aa8eb4cuda3std6ranges3__45__cpo6cbeginE)
_ZN34_INTERNAL_99228c83_4_k_cu_c77aa8eb4cuda3std6ranges3__45__cpo6cbeginE:
	.zero		1
	.type		_ZN34_INTERNAL_99228c83_4_k_cu_c77aa8eb6thrust24THRUST_300001_SM_1000_NS12placeholders2_7E,@object
	.size		_ZN34_INTERNAL_99228c83_4_k_cu_c77aa8eb6thrust24THRUST_300001_SM_1000_NS12placeholders2_7E,(_ZN34_INTERNAL_99228c83_4_k_cu_c77aa8eb4cuda3std3__45__cpo7crbeginE - _ZN34_INTERNAL_99228c83_4_k_cu_c77aa8eb6thrust24THRUST_300001_SM_1000_NS12placeholders2_7E)
_ZN34_INTERNAL_99228c83_4_k_cu_c77aa8eb6thrust24THRUST_300001_SM_1000_NS12placeholders2_7E:
	.zero		1
	.type		_ZN34_INTERNAL_99228c83_4_k_cu_c77aa8eb4cuda3std3__45__cpo7crbeginE,@object
	.size		_ZN34_INTERNAL_99228c83_4_k_cu_c77aa8eb4cuda3std3__45__cpo7crbeginE,(_ZN34_INTERNAL_99228c83_4_k_cu_c77aa8eb4cuda3std6ranges3__45__cpo4nextE - _ZN34_INTERNAL_99228c83_4_k_cu_c77aa8eb4cuda3std3__45__cpo7crbeginE)
_ZN34_INTERNAL_99228c83_4_k_cu_c77aa8eb4cuda3std3__45__cpo7crbeginE:
	.zero		1
	.type		_ZN34_INTERNAL_99228c83_4_k_cu_c77aa8eb4cuda3std6ranges3__45__cpo4nextE,@object
	.size		_ZN34_INTERNAL_99228c83_4_k_cu_c77aa8eb4cuda3std6ranges3__45__cpo4nextE,(_ZN34_INTERNAL_99228c83_4_k_cu_c77aa8eb4cuda3std6ranges3__45__cpo4swapE - _ZN34_INTERNAL_99228c83_4_k_cu_c77aa8eb4cuda3std6ranges3__45__cpo4nextE)
_ZN34_INTERNAL_99228c83_4_k_cu_c77aa8eb4cuda3std6ranges3__45__cpo4nextE:
	.zero		1
	.type		_ZN34_INTERNAL_99228c83_4_k_cu_c77aa8eb4cuda3std6ranges3__45__cpo4swapE,@object
	.size		_ZN34_INTERNAL_99228c83_4_k_cu_c77aa8eb4cuda3std6ranges3__45__cpo4swapE,(_ZN34_INTERNAL_99228c83_4_k_cu_c77aa8eb6thrust24THRUST_300001_SM_1000_NS8cuda_cub10par_nosyncE - _ZN34_INTERNAL_99228c83_4_k_cu_c77aa8eb4cuda3std6ranges3__45__cpo4swapE)
_ZN34_INTERNAL_99228c83_4_k_cu_c77aa8eb4cuda3std6ranges3__45__cpo4swapE:
	.zero		1
	.type		_ZN34_INTERNAL_99228c83_4_k_cu_c77aa8eb6thrust24THRUST_300001_SM_1000_NS8cuda_cub10par_nosyncE,@object
	.size		_ZN34_INTERNAL_99228c83_4_k_cu_c77aa8eb6thrust24THRUST_300001_SM_1000_NS8cuda_cub10par_nosyncE,(_ZN34_INTERNAL_99228c83_4_k_cu_c77aa8eb6thrust24THRUST_300001_SM_1000_NS12placeholders2_9E - _ZN34_INTERNAL_99228c83_4_k_cu_c77aa8eb6thrust24THRUST_300001_SM_1000_NS8cuda_cub10par_nosyncE)
_ZN34_INTERNAL_99228c83_4_k_cu_c77aa8eb6thrust24THRUST_300001_SM_1000_NS8cuda_cub10par_nosyncE:
	.zero		1
	.type		_ZN34_INTERNAL_99228c83_4_k_cu_c77aa8eb6thrust24THRUST_300001_SM_1000_NS12placeholders2_9E,@object
	.size		_ZN34_INTERNAL_99228c83_4_k_cu_c77aa8eb6thrust24THRUST_300001_SM_1000_NS12placeholders2_9E,(_ZN34_INTERNAL_99228c83_4_k_cu_c77aa8eb4cuda3std3__436_GLOBAL__N__99228c83_4_k_cu_c77aa8eb6ignoreE - _ZN34_INTERNAL_99228c83_4_k_cu_c77aa8eb6thrust24THRUST_300001_SM_1000_NS12placeholders2_9E)
_ZN34_INTERNAL_99228c83_4_k_cu_c77aa8eb6thrust24THRUST_300001_SM_1000_NS12placeholders2_9E:
	.zero		1
	.type		_ZN34_INTERNAL_99228c83_4_k_cu_c77aa8eb4cuda3std3__436_GLOBAL__N__99228c83_4_k_cu_c77aa8eb6ignoreE,@object
	.size		_ZN34_INTERNAL_99228c83_4_k_cu_c77aa8eb4cuda3std3__436_GLOBAL__N__99228c83_4_k_cu_c77aa8eb6ignoreE,(_ZN34_INTERNAL_99228c83_4_k_cu_c77aa8eb4cuda3std6ranges3__45__cpo4dataE - _ZN34_INTERNAL_99228c83_4_k_cu_c77aa8eb4cuda3std3__436_GLOBAL__N__99228c83_4_k_cu_c77aa8eb6ignoreE)
_ZN34_INTERNAL_99228c83_4_k_cu_c77aa8eb4cuda3std3__436_GLOBAL__N__99228c83_4_k_cu_c77aa8eb6ignoreE:
	.zero		1
	.type		_ZN34_INTERNAL_99228c83_4_k_cu_c77aa8eb4cuda3std6ranges3__45__cpo4dataE,@object
	.size		_ZN34_INTERNAL_99228c83_4_k_cu_c77aa8eb4cuda3std6ranges3__45__cpo4dataE,(_ZN34_INTERNAL_99228c83_4_k_cu_c77aa8eb6thrust24THRUST_300001_SM_1000_NS12placeholders2_1E - _ZN34_INTERNAL_99228c83_4_k_cu_c77aa8eb4cuda3std6ranges3__45__cpo4dataE)
_ZN34_INTERNAL_99228c83_4_k_cu_c77aa8eb4cuda3std6ranges3__45__cpo4dataE:
	.zero		1
	.type		_ZN34_INTERNAL_99228c83_4_k_cu_c77aa8eb6thrust24THRUST_300001_SM_1000_NS12placeholders2_1E,@object
	.size		_ZN34_INTERNAL_99228c83_4_k_cu_c77aa8eb6thrust24THRUST_300001_SM_1000_NS12placeholders2_1E,(_ZN34_INTERNAL_99228c83_4_k_cu_c77aa8eb4cuda3std3__45__cpo5beginE - _ZN34_INTERNAL_99228c83_4_k_cu_c77aa8eb6thrust24THRUST_300001_SM_1000_NS12placeholders2_1E)
_ZN34_INTERNAL_99228c83_4_k_cu_c77aa8eb6thrust24THRUST_300001_SM_1000_NS12placeholders2_1E:
	.zero		1
	.type		_ZN34_INTERNAL_99228c83_4_k_cu_c77aa8eb4cuda3std3__45__cpo5beginE,@object
	.size		_ZN34_INTERNAL_99228c83_4_k_cu_c77aa8eb4cuda3std3__45__cpo5beginE,(_ZN34_INTERNAL_99228c83_4_k_cu_c77aa8eb4cuda3std6ranges3__45__cpo5beginE - _ZN34_INTERNAL_99228c83_4_k_cu_c77aa8eb4cuda3std3__45__cpo5beginE)
_ZN34_INTERNAL_99228c83_4_k_cu_c77aa8eb4cuda3std3__45__cpo5beginE:
	.zero		1
	.type		_ZN34_INTERNAL_99228c83_4_k_cu_c77aa8eb4cuda3std6ranges3__45__cpo5beginE,@object
	.size		_ZN34_INTERNAL_99228c83_4_k_cu_c77aa8eb4cuda3std6ranges3__45__cpo5beginE,(_ZN34_INTERNAL_99228c83_4_k_cu_c77aa8eb6thrust24THRUST_300001_SM_1000_NS12placeholders2_5E - _ZN34_INTERNAL_99228c83_4_k_cu_c77aa8eb4cuda3std6ranges3__45__cpo5beginE)
_ZN34_INTERNAL_99228c83_4_k_cu_c77aa8eb4cuda3std6ranges3__45__cpo5beginE:
	.zero		1
	.type		_ZN34_INTERNAL_99228c83_4_k_cu_c77aa8eb6thrust24THRUST_300001_SM_1000_NS12placeholders2_5E,@object
	.size		_ZN34_INTERNAL_99228c83_4_k_cu_c77aa8eb6thrust24THRUST_300001_SM_1000_NS12placeholders2_5E,(_ZN34_INTERNAL_99228c83_4_k_cu_c77aa8eb4cuda3std3__45__cpo6rbeginE - _ZN34_INTERNAL_99228c83_4_k_cu_c77aa8eb6thrust24THRUST_300001_SM_1000_NS12placeholders2_5E)
_ZN34_INTERNAL_99228c83_4_k_cu_c77aa8eb6thrust24THRUST_300001_SM_1000_NS12placeholders2_5E:
	.zero		1
	.type		_ZN34_INTERNAL_99228c83_4_k_cu_c77aa8eb4cuda3std3__45__cpo6rbeginE,@object
	.size		_ZN34_INTERNAL_99228c83_4_k_cu_c77aa8eb4cuda3std3__45__cpo6rbeginE,(_ZN34_INTERNAL_99228c83_4_k_cu_c77aa8eb4cuda3std6ranges3__45__cpo7advanceE - _ZN34_INTERNAL_99228c83_4_k_cu_c77aa8eb4cuda3std3__45__cpo6rbeginE)
_ZN34_INTERNAL_99228c83_4_k_cu_c77aa8eb4cuda3std3__45__cpo6rbeginE:
	.zero		1
	.type		_ZN34_INTERNAL_99228c83_4_k_cu_c77aa8eb4cuda3std6ranges3__45__cpo7advanceE,@object
	.size		_ZN34_INTERNAL_99228c83_4_k_cu_c77aa8eb4cuda3std6ranges3__45__cpo7advanceE,(_ZN34_INTERNAL_99228c83_4_k_cu_c77aa8eb4cuda3std3__47nulloptE - _ZN34_INTERNAL_99228c83_4_k_cu_c77aa8eb4cuda3std6ranges3__45__cpo7advanceE)
_ZN34_INTERNAL_99228c83_4_k_cu_c77aa8eb4cuda3std6ranges3__45__cpo7advanceE:
	.zero		1
	.type		_ZN34_INTERNAL_99228c83_4_k_cu_c77aa8eb4cuda3std3__47nulloptE,@object
	.size		_ZN34_INTERNAL_99228c83_4_k_cu_c77aa8eb4cuda3std3__47nulloptE,(_ZN34_INTERNAL_99228c83_4_k_cu_c77aa8eb4cuda3std6ranges3__45__cpo8distanceE - _ZN34_INTERNAL_99228c83_4_k_cu_c77aa8eb4cuda3std3__47nulloptE)
_ZN34_INTERNAL_99228c83_4_k_cu_c77aa8eb4cuda3std3__47nulloptE:
	.zero		1
	.type		_ZN34_INTERNAL_99228c83_4_k_cu_c77aa8eb4cuda3std6ranges3__45__cpo8distanceE,@object
	.size		_ZN34_INTERNAL_99228c83_4_k_cu_c77aa8eb4cuda3std6ranges3__45__cpo8distanceE,(_ZN34_INTERNAL_99228c83_4_k_cu_c77aa8eb6thrust24THRUST_300001_SM_1000_NS12placeholders3_10E - _ZN34_INTERNAL_99228c83_4_k_cu_c77aa8eb4cuda3std6ranges3__45__cpo8distanceE)
_ZN34_INTERNAL_99228c83_4_k_cu_c77aa8eb4cuda3std6ranges3__45__cpo8distanceE:
	.zero		1
	.type		_ZN34_INTERNAL_99228c83_4_k_cu_c77aa8eb6thrust24THRUST_300001_SM_1000_NS12placeholders3_10E,@object
	.size		_ZN34_INTERNAL_99228c83_4_k_cu_c77aa8eb6thrust24THRUST_300001_SM_1000_NS12placeholders3_10E,(_ZN34_INTERNAL_99228c83_4_k_cu_c77aa8eb4cuda3std3__419piecewise_constructE - _ZN34_INTERNAL_99228c83_4_k_cu_c77aa8eb6thrust24THRUST_300001_SM_1000_NS12placeholders3_10E)
_ZN34_INTERNAL_99228c83_4_k_cu_c77aa8eb6thrust24THRUST_300001_SM_1000_NS12placeholders3_10E:
	.zero		1
	.type		_ZN34_INTERNAL_99228c83_4_k_cu_c77aa8eb4cuda3std3__419piecewise_constructE,@object
	.size		_ZN34_INTERNAL_99228c83_4_k_cu_c77aa8eb4cuda3std3__419piecewise_constructE,(_ZN34_INTERNAL_99228c83_4_k_cu_c77aa8eb4cuda3std6ranges3__45__cpo5cdataE - _ZN34_INTERNAL_99228c83_4_k_cu_c77aa8eb4cuda3std3__419piecewise_constructE)
_ZN34_INTERNAL_99228c83_4_k_cu_c77aa8eb4cuda3std3__419piecewise_constructE:
	.zero		1
	.type		_ZN34_INTERNAL_99228c83_4_k_cu_c77aa8eb4cuda3std6ranges3__45__cpo5cdataE,@object
	.size		_ZN34_INTERNAL_99228c83_4_k_cu_c77aa8eb4cuda3std6ranges3__45__cpo5cdataE,(_ZN34_INTERNAL_99228c83_4_k_cu_c77aa8eb6thrust24THRUST_300001_SM_1000_NS12placeholders2_2E - _ZN34_INTERNAL_99228c83_4_k_cu_c77aa8eb4cuda3std6ranges3__45__cpo5cdataE)
_ZN34_INTERNAL_99228c83_4_k_cu_c77aa8eb4cuda3std6ranges3__45__cpo5cdataE:
	.zero		1
	.type		_ZN34_INTERNAL_99228c83_4_k_cu_c77aa8eb6thrust24THRUST_300001_SM_1000_NS12placeholders2_2E,@object
	.size		_ZN34_INTERNAL_99228c83_4_k_cu_c77aa8eb6thrust24THRUST_300001_SM_1000_NS12placeholders2_2E,(_ZN34_INTERNAL_99228c83_4_k_cu_c77aa8eb4cuda3std3__45__cpo3endE - _ZN34_INTERNAL_99228c83_4_k_cu_c77aa8eb6thrust24THRUST_300001_SM_1000_NS12placeholders2_2E)
_ZN34_INTERNAL_99228c83_4_k_cu_c77aa8eb6thrust24THRUST_300001_SM_1000_NS12placeholders2_2E:
	.zero		1
	.type		_ZN34_INTERNAL_99228c83_4_k_cu_c77aa8eb4cuda3std3__45__cpo3endE,@object
	.size		_ZN34_INTERNAL_99228c83_4_k_cu_c77aa8eb4cuda3std3__45__cpo3endE,(_ZN34_INTERNAL_99228c83_4_k_cu_c77aa8eb4cuda3std6ranges3__45__cpo3endE - _ZN34_INTERNAL_99228c83_4_k_cu_c77aa8eb4cuda3std3__45__cpo3endE)
_ZN34_INTERNAL_99228c83_4_k_cu_c77aa8eb4cuda3std3__45__cpo3endE:
	.zero		1
	.type		_ZN34_INTERNAL_99228c83_4_k_cu_c77aa8eb4cuda3std6ranges3__45__cpo3endE,@object
	.size		_ZN34_INTERNAL_99228c83_4_k_cu_c77aa8eb4cuda3std6ranges3__45__cpo3endE,(_ZN34_INTERNAL_99228c83_4_k_cu_c77aa8eb6thrust24THRUST_300001_SM_1000_NS12placeholders2_6E - _ZN34_INTERNAL_99228c83_4_k_cu_c77aa8eb4cuda3std6ranges3__45__cpo3endE)
_ZN34_INTERNAL_99228c83_4_k_cu_c77aa8eb4cuda3std6ranges3__45__cpo3endE:
	.zero		1
	.type		_ZN34_INTERNAL_99228c83_4_k_cu_c77aa8eb6thrust24THRUST_300001_SM_1000_NS12placeholders2_6E,@object
	.size		_ZN34_INTERNAL_99228c83_4_k_cu_c77aa8eb6thrust24THRUST_300001_SM_1000_NS12placeholders2_6E,(_ZN34_INTERNAL_99228c83_4_k_cu_c77aa8eb4cuda3std3__45__cpo4rendE - _ZN34_INTERNAL_99228c83_4_k_cu_c77aa8eb6thrust24THRUST_300001_SM_1000_NS12placeholders2_6E)
_ZN34_INTERNAL_99228c83_4_k_cu_c77aa8eb6thrust24THRUST_300001_SM_1000_NS12placeholders2_6E:
	.zero		1
	.type		_ZN34_INTERNAL_99228c83_4_k_cu_c77aa8eb4cuda3std3__45__cpo4rendE,@object
	.size		_ZN34_INTERNAL_99228c83_4_k_cu_c77aa8eb4cuda3std3__45__cpo4rendE,(_ZN34_INTERNAL_99228c83_4_k_cu_c77aa8eb4cuda3std6ranges3__45__cpo9iter_swapE - _ZN34_INTERNAL_99228c83_4_k_cu_c77aa8eb4cuda3std3__45__cpo4rendE)
_ZN34_INTERNAL_99228c83_4_k_cu_c77aa8eb4cuda3std3__45__cpo4rendE:
	.zero		1
	.type		_ZN34_INTERNAL_99228c83_4_k_cu_c77aa8eb4cuda3std6ranges3__45__cpo9iter_swapE,@object
	.size		_ZN34_INTERNAL_99228c83_4_k_cu_c77aa8eb4cuda3std6ranges3__45__cpo9iter_swapE,(_ZN34_INTERNAL_99228c83_4_k_cu_c77aa8eb4cuda3std3__48unexpectE - _ZN34_INTERNAL_99228c83_4_k_cu_c77aa8eb4cuda3std6ranges3__45__cpo9iter_swapE)
_ZN34_INTERNAL_99228c83_4_k_cu_c77aa8eb4cuda3std6ranges3__45__cpo9iter_swapE:
	.zero		1
	.type		_ZN34_INTERNAL_99228c83_4_k_cu_c77aa8eb4cuda3std3__48unexpectE,@object
	.size		_ZN34_INTERNAL_99228c83_4_k_cu_c77aa8eb4cuda3std3__48unexpectE,(_ZN34_INTERNAL_99228c83_4_k_cu_c77aa8eb6thrust24THRUST_300001_SM_1000_NS8cuda_cub3parE - _ZN34_INTERNAL_99228c83_4_k_cu_c77aa8eb4cuda3std3__48unexpectE)
_ZN34_INTERNAL_99228c83_4_k_cu_c77aa8eb4cuda3std3__48unexpectE:
	.zero		1
	.type		_ZN34_INTERNAL_99228c83_4_k_cu_c77aa8eb6thrust24THRUST_300001_SM_1000_NS8cuda_cub3parE,@object
	.size		_ZN34_INTERNAL_99228c83_4_k_cu_c77aa8eb6thrust24THRUST_300001_SM_1000_NS8cuda_cub3parE,(_ZN34_INTERNAL_99228c83_4_k_cu_c77aa8eb6thrust24THRUST_300001_SM_1000_NS12placeholders2_4E - _ZN34_INTERNAL_99228c83_4_k_cu_c77aa8eb6thrust24THRUST_300001_SM_1000_NS8cuda_cub3parE)
_ZN34_INTERNAL_99228c83_4_k_cu_c77aa8eb6thrust24THRUST_300001_SM_1000_NS8cuda_cub3parE:
	.zero		1
	.type		_ZN34_INTERNAL_99228c83_4_k_cu_c77aa8eb6thrust24THRUST_300001_SM_1000_NS12placeholders2_4E,@object
	.size		_ZN34_INTERNAL_99228c83_4_k_cu_c77aa8eb6thrust24THRUST_300001_SM_1000_NS12placeholders2_4E,(_ZN34_INTERNAL_99228c83_4_k_cu_c77aa8eb4cuda3std3__45__cpo4cendE - _ZN34_INTERNAL_99228c83_4_k_cu_c77aa8eb6thrust24THRUST_300001_SM_1000_NS12placeholders2_4E)
_ZN34_INTERNAL_99228c83_4_k_cu_c77aa8eb6thrust24THRUST_300001_SM_1000_NS12placeholders2_4E:
	.zero		1
	.type		_ZN34_INTERNAL_99228c83_4_k_cu_c77aa8eb4cuda3std3__45__cpo4cendE,@object
	.size		_ZN34_INTERNAL_99228c83_4_k_cu_c77aa8eb4cuda3std3__45__cpo4cendE,(_ZN34_INTERNAL_99228c83_4_k_cu_c77aa8eb4cuda3std6ranges3__45__cpo4cendE - _ZN34_INTERNAL_99228c83_4_k_cu_c77aa8eb4cuda3std3__45__cpo4cendE)
_ZN34_INTERNAL_99228c83_4_k_cu_c77aa8eb4cuda3std3__45__cpo4cendE:
	.zero		1
	.type		_ZN34_INTERNAL_99228c83_4_k_cu_c77aa8eb4cuda3std6ranges3__45__cpo4cendE,@object
	.size		_ZN34_INTERNAL_99228c83_4_k_cu_c77aa8eb4cuda3std6ranges3__45__cpo4cendE,(_ZN34_INTERNAL_99228c83_4_k_cu_c77aa8eb4cuda3std3__420unreachable_sentinelE - _ZN34_INTERNAL_99228c83_4_k_cu_c77aa8eb4cuda3std6ranges3__45__cpo4cendE)
_ZN34_INTERNAL_99228c83_4_k_cu_c77aa8eb4cuda3std6ranges3__45__cpo4cendE:
	.zero		1
	.type		_ZN34_INTERNAL_99228c83_4_k_cu_c77aa8eb4cuda3std3__420unreachable_sentinelE,@object
	.size		_ZN34_INTERNAL_99228c83_4_k_cu_c77aa8eb4cuda3std3__420unreachable_sentinelE,(_ZN34_INTERNAL_99228c83_4_k_cu_c77aa8eb4cuda3std6ranges3__45__cpo5ssizeE - _ZN34_INTERNAL_99228c83_4_k_cu_c77aa8eb4cuda3std3__420unreachable_sentinelE)
_ZN34_INTERNAL_99228c83_4_k_cu_c77aa8eb4cuda3std3__420unreachable_sentinelE:
	.zero		1
	.type		_ZN34_INTERNAL_99228c83_4_k_cu_c77aa8eb4cuda3std6ranges3__45__cpo5ssizeE,@object
	.size		_ZN34_INTERNAL_99228c83_4_k_cu_c77aa8eb4cuda3std6ranges3__45__cpo5ssizeE,(_ZN34_INTERNAL_99228c83_4_k_cu_c77aa8eb6thrust24THRUST_300001_SM_1000_NS12placeholders2_8E - _ZN34_INTERNAL_99228c83_4_k_cu_c77aa8eb4cuda3std6ranges3__45__cpo5ssizeE)
_ZN34_INTERNAL_99228c83_4_k_cu_c77aa8eb4cuda3std6ranges3__45__cpo5ssizeE:
	.zero		1
	.type		_ZN34_INTERNAL_99228c83_4_k_cu_c77aa8eb6thrust24THRUST_300001_SM_1000_NS12placeholders2_8E,@object
	.size		_ZN34_INTERNAL_99228c83_4_k_cu_c77aa8eb6thrust24THRUST_300001_SM_1000_NS12placeholders2_8E,(_ZN34_INTERNAL_99228c83_4_k_cu_c77aa8eb4cuda3std3__45__cpo5crendE - _ZN34_INTERNAL_99228c83_4_k_cu_c77aa8eb6thrust24THRUST_300001_SM_1000_NS12placeholders2_8E)
_ZN34_INTERNAL_99228c83_4_k_cu_c77aa8eb6thrust24THRUST_300001_SM_1000_NS12placeholders2_8E:
	.zero		1
	.type		_ZN34_INTERNAL_99228c83_4_k_cu_c77aa8eb4cuda3std3__45__cpo5crendE,@object
	.size		_ZN34_INTERNAL_99228c83_4_k_cu_c77aa8eb4cuda3std3__45__cpo5crendE,(_ZN34_INTERNAL_99228c83_4_k_cu_c77aa8eb4cuda3std6ranges3__45__cpo4prevE - _ZN34_INTERNAL_99228c83_4_k_cu_c77aa8eb4cuda3std3__45__cpo5crendE)
_ZN34_INTERNAL_99228c83_4_k_cu_c77aa8eb4cuda3std3__45__cpo5crendE:
	.zero		1
	.type		_ZN34_INTERNAL_99228c83_4_k_cu_c77aa8eb4cuda3std6ranges3__45__cpo4prevE,@object
	.size		_ZN34_INTERNAL_99228c83_4_k_cu_c77aa8eb4cuda3std6ranges3__45__cpo4prevE,(_ZN34_INTERNAL_99228c83_4_k_cu_c77aa8eb4cuda3std6ranges3__45__cpo9iter_moveE - _ZN34_INTERNAL_99228c83_4_k_cu_c77aa8eb4cuda3std6ranges3__45__cpo4prevE)
_ZN34_INTERNAL_99228c83_4_k_cu_c77aa8eb4cuda3std6ranges3__45__cpo4prevE:
	.zero		1
	.type		_ZN34_INTERNAL_99228c83_4_k_cu_c77aa8eb4cuda3std6ranges3__45__cpo9iter_moveE,@object
	.size		_ZN34_INTERNAL_99228c83_4_k_cu_c77aa8eb4cuda3std6ranges3__45__cpo9iter_moveE,(_ZN34_INTERNAL_99228c83_4_k_cu_c77aa8eb6thrust24THRUST_300001_SM_1000_NS6system6detail10sequential3seqE - _ZN34_INTERNAL_99228c83_4_k_cu_c77aa8eb4cuda3std6ranges3__45__cpo9iter_moveE)
_ZN34_INTERNAL_99228c83_4_k_cu_c77aa8eb4cuda3std6ranges3__45__cpo9iter_moveE:
	.zero		1
	.type		_ZN34_INTERNAL_99228c83_4_k_cu_c77aa8eb6thrust24THRUST_300001_SM_1000_NS6system6detail10sequential3seqE,@object
	.size		_ZN34_INTERNAL_99228c83_4_k_cu_c77aa8eb6thrust24THRUST_300001_SM_1000_NS6system6detail10sequential3seqE,(.L_31 - _ZN34_INTERNAL_99228c83_4_k_cu_c77aa8eb6thrust24THRUST_300001_SM_1000_NS6system6detail10sequential3seqE)
_ZN34_INTERNAL_99228c83_4_k_cu_c77aa8eb6thrust24THRUST_300001_SM_1000_NS6system6detail10sequential3seqE:
	.zero		1
.L_31:


//--------------------- .nv.shared._ZN3cub18CUB_300001_SM_10006detail6reduce18DeviceReduceKernelINS2_10policy_hubIdyN4cuda3std3__44plusIdEEE10Policy1000EN6thrust24THRUST_300001_SM_1000_NS10device_ptrIdEEyS9_dNS7_10__identityEEEvT0_PT3_T1_NS0_13GridEvenShareISK_EET2_T4_ --------------------------
	.section	.nv.shared._ZN3cub18CUB_300001_SM_10006detail6reduce18DeviceReduceKernelINS2_10policy_hubIdyN4cuda3std3__44plusIdEEE10Policy1000EN6thrust24THRUST_300001_SM_1000_NS10device_ptrIdEEyS9_dNS7_10__identityEEEvT0_PT3_T1_NS0_13GridEvenShareISK_EET2_T4_,"aw",@nobits
	.sectionflags	@""
	.align	8
.nv.shared._ZN3cub18CUB_300001_SM_10006detail6reduce18DeviceReduceKernelINS2_10policy_hubIdyN4cuda3std3__44plusIdEEE10Policy1000EN6thrust24THRUST_300001_SM_1000_NS10device_ptrIdEEyS9_dNS7_10__identityEEEvT0_PT3_T1_NS0_13GridEvenShareISK_EET2_T4_:
	.zero		1176


//--------------------- .nv.shared._ZN3cub18CUB_300001_SM_10006detail6reduce28DeviceReduceSingleTileKernelINS2_10policy_hubIdyN4cuda3std3__44plusIdEEE10Policy1000EN6thrust24THRUST_300001_SM_1000_NS10device_ptrIdEEPdyS9_ddNS7_10__identityEEEvT0_T1_T2_T3_T4_T6_ --------------------------
	.section	.nv.shared._ZN3cub18CUB_300001_SM_10006detail6reduce28DeviceReduceSingleTileKernelINS2_10policy_hubIdyN4cuda3std3__44plusIdEEE10Policy1000EN6thrust24THRUST_300001_SM_1000_NS10device_ptrIdEEPdyS9_ddNS7_10__identityEEEvT0_T1_T2_T3_T4_T6_,"aw",@nobits
	.sectionflags	@""
	.align	8
.nv.shared._ZN3cub18CUB_300001_SM_10006detail6reduce28DeviceReduceSingleTileKernelINS2_10policy_hubIdyN4cuda3std3__44plusIdEEE10Policy1000EN6thrust24THRUST_300001_SM_1000_NS10device_ptrIdEEPdyS9_ddNS7_10__identityEEEvT0_T1_T2_T3_T4_T6_:
	.zero		1176


//--------------------- .nv.shared._ZN3cub18CUB_300001_SM_10006detail6reduce28DeviceReduceSingleTileKernelINS2_10policy_hubIdjN4cuda3std3__44plusIdEEE10Policy1000EPdSC_iS9_ddNS7_10__identityEEEvT0_T1_T2_T3_T4_T6_ --------------------------
	.section	.nv.shared._ZN3cub18CUB_300001_SM_10006detail6reduce28DeviceReduceSingleTileKernelINS2_10policy_hubIdjN4cuda3std3__44plusIdEEE10Policy1000EPdSC_iS9_ddNS7_10__identityEEEvT0_T1_T2_T3_T4_T6_,"aw",@nobits
	.sectionflags	@""
	.align	8
.nv.shared._ZN3cub18CUB_300001_SM_10006detail6reduce28DeviceReduceSingleTileKernelINS2_10policy_hubIdjN4cuda3std3__44plusIdEEE10Policy1000EPdSC_iS9_ddNS7_10__identityEEEvT0_T1_T2_T3_T4_T6_:
	.zero		1216


//--------------------- .nv.shared._ZN3cub18CUB_300001_SM_10006detail6reduce18DeviceReduceKernelINS2_10policy_hubIdjN4cuda3std3__44plusIdEEE10Policy1000EN6thrust24THRUST_300001_SM_1000_NS10device_ptrIdEEjS9_dNS7_10__identityEEEvT0_PT3_T1_NS0_13GridEvenShareISK_EET2_T4_ --------------------------
	.section	.nv.shared._ZN3cub18CUB_300001_SM_10006detail6reduce18DeviceReduceKernelINS2_10policy_hubIdjN4cuda3std3__44plusIdEEE10Policy1000EN6thrust24THRUST_300001_SM_1000_NS10device_ptrIdEEjS9_dNS7_10__identityEEEvT0_PT3_T1_NS0_13GridEvenShareISK_EET2_T4_,"aw",@nobits
	.sectionflags	@""
	.align	8
.nv.shared._ZN3cub18CUB_300001_SM_10006detail6reduce18DeviceReduceKernelINS2_10policy_hubIdjN4cuda3std3__44plusIdEEE10Policy1000EN6thrust24THRUST_300001_SM_1000_NS10device_ptrIdEEjS9_dNS7_10__identityEEEvT0_PT3_T1_NS0_13GridEvenShareISK_EET2_T4_:
	.zero		1216


//--------------------- .nv.shared._ZN3cub18CUB_300001_SM_10006detail6reduce28DeviceReduceSingleTileKernelINS2_10policy_hubIdjN4cuda3std3__44plusIdEEE10Policy1000EN6thrust24THRUST_300001_SM_1000_NS10device_ptrIdEEPdjS9_ddNS7_10__identityEEEvT0_T1_T2_T3_T4_T6_ --------------------------
	.section	.nv.shared._ZN3cub18CUB_300001_SM_10006detail6reduce28DeviceReduceSingleTileKernelINS2_10policy_hubIdjN4cuda3std3__44plusIdEEE10Policy1000EN6thrust24THRUST_300001_SM_1000_NS10device_ptrIdEEPdjS9_ddNS7_10__identityEEEvT0_T1_T2_T3_T4_T6_,"aw",@nobits
	.sectionflags	@""
	.align	8
.nv.shared._ZN3cub18CUB_300001_SM_10006detail6reduce28DeviceReduceSingleTileKernelINS2_10policy_hubIdjN4cuda3std3__44plusIdEEE10Policy1000EN6thrust24THRUST_300001_SM_1000_NS10device_ptrIdEEPdjS9_ddNS7_10__identityEEEvT0_T1_T2_T3_T4_T6_:
	.zero		1216


//--------------------- .nv.constant0._ZN3cub18CUB_300001_SM_10006detail6reduce28DeviceReduceSingleTileKernelINS2_10policy_hubIdyN4cuda3std3__44plusIdEEE10Policy1000EPdSC_iS9_ddNS7_10__identityEEEvT0_T1_T2_T3_T4_T6_ --------------------------
	.section	.nv.constant0._ZN3cub18CUB_300001_SM_10006detail6reduce28DeviceReduceSingleTileKernelINS2_10policy_hubIdyN4cuda3std3__44plusIdEEE10Policy1000EPdSC_iS9_ddNS7_10__identityEEEvT0_T1_T2_T3_T4_T6_,"a",@progbits
	.sectionflags	@""
	.align	4
.nv.constant0._ZN3cub18CUB_300001_SM_10006detail6reduce28DeviceReduceSingleTileKernelINS2_10policy_hubIdyN4cuda3std3__44plusIdEEE10Policy1000EPdSC_iS9_ddNS7_10__identityEEEvT0_T1_T2_T3_T4_T6_:
	.zero		929


//--------------------- .nv.constant0._ZN3cub18CUB_300001_SM_10006detail6reduce18DeviceReduceKernelINS2_10policy_hubIdyN4cuda3std3__44plusIdEEE10Policy1000EN6thrust24THRUST_300001_SM_1000_NS10device_ptrIdEEyS9_dNS7_10__identityEEEvT0_PT3_T1_NS0_13GridEvenShareISK_EET2_T4_ --------------------------
	.section	.nv.constant0._ZN3cub18CUB_300001_SM_10006detail6reduce18DeviceReduceKernelINS2_10policy_hubIdyN4cuda3std3__44plusIdEEE10Policy1000EN6thrust24THRUST_300001_SM_1000_NS10device_ptrIdEEyS9_dNS7_10__identityEEEvT0_PT3_T1_NS0_13GridEvenShareISK_EET2_T4_,"a",@progbits
	.sectionflags	@""
	.align	4
.nv.constant0._ZN3cub18CUB_300001_SM_10006detail6reduce18DeviceReduceKernelINS2_10policy_hubIdyN4cuda3std3__44plusIdEEE10Policy1000EN6thrust24THRUST_300001_SM_1000_NS10device_ptrIdEEyS9_dNS7_10__identityEEEvT0_PT3_T1_NS0_13GridEvenShareISK_EET2_T4_:
	.zero		994


//--------------------- .nv.constant0._ZN3cub18CUB_300001_SM_10006detail6reduce28DeviceReduceSingleTileKernelINS2_10policy_hubIdyN4cuda3std3__44plusIdEEE10Policy1000EN6thrust24THRUST_300001_SM_1000_NS10device_ptrIdEEPdyS9_ddNS7_10__identityEEEvT0_T1_T2_T3_T4_T6_ --------------------------
	.section	.nv.constant0._ZN3cub18CUB_300001_SM_10006detail6reduce28DeviceReduceSingleTileKernelINS2_10policy_hubIdyN4cuda3std3__44plusIdEEE10Policy1000EN6thrust24THRUST_300001_SM_1000_NS10device_ptrIdEEPdyS9_ddNS7_10__identityEEEvT0_T1_T2_T3_T4_T6_,"a",@progbits
	.sectionflags	@""
	.align	4
.nv.constant0._ZN3cub18CUB_300001_SM_10006detail6reduce28DeviceReduceSingleTileKernelINS2_10policy_hubIdyN4cuda3std3__44plusIdEEE10Policy1000EN6thrust24THRUST_300001_SM_1000_NS10device_ptrIdEEPdyS9_ddNS7_10__identityEEEvT0_T1_T2_T3_T4_T6_:
	.zero		937


//--------------------- .nv.constant0._ZN3cub18CUB_300001_SM_10006detail6reduce28DeviceReduceSingleTileKernelINS2_10policy_hubIdjN4cuda3std3__44plusIdEEE10Policy1000EPdSC_iS9_ddNS7_10__identityEEEvT0_T1_T2_T3_T4_T6_ --------------------------
	.section	.nv.constant0._ZN3cub18CUB_300001_SM_10006detail6reduce28DeviceReduceSingleTileKernelINS2_10policy_hubIdjN4cuda3std3__44plusIdEEE10Policy1000EPdSC_iS9_ddNS7_10__identityEEEvT0_T1_T2_T3_T4_T6_,"a",@progbits
	.sectionflags	@""
	.align	4
.nv.constant0._ZN3cub18CUB_300001_SM_10006detail6reduce28DeviceReduceSingleTileKernelINS2_10policy_hubIdjN4cuda3std3__44plusIdEEE10Policy1000EPdSC_iS9_ddNS7_10__identityEEEvT0_T1_T2_T3_T4_T6_:
	.zero		929


//--------------------- .nv.constant0._ZN3cub18CUB_300001_SM_10006detail6reduce18DeviceReduceKernelINS2_10policy_hubIdjN4cuda3std3__44plusIdEEE10Policy1000EN6thrust24THRUST_300001_SM_1000_NS10device_ptrIdEEjS9_dNS7_10__identityEEEvT0_PT3_T1_NS0_13GridEvenShareISK_EET2_T4_ --------------------------
	.section	.nv.constant0._ZN3cub18CUB_300001_SM_10006detail6reduce18DeviceReduceKernelINS2_10policy_hubIdjN4cuda3std3__44plusIdEEE10Policy1000EN6thrust24THRUST_300001_SM_1000_NS10device_ptrIdEEjS9_dNS7_10__identityEEEvT0_PT3_T1_NS0_13GridEvenShareISK_EET2_T4_,"a",@progbits
	.sectionflags	@""
	.align	4
.nv.constant0._ZN3cub18CUB_300001_SM_10006detail6reduce18DeviceReduceKernelINS2_10policy_hubIdjN4cuda3std3__44plusIdEEE10Policy1000EN6thrust24THRUST_300001_SM_1000_NS10device_ptrIdEEjS9_dNS7_10__identityEEEvT0_PT3_T1_NS0_13GridEvenShareISK_EET2_T4_:
	.zero		958


//--------------------- .nv.constant0._ZN3cub18CUB_300001_SM_10006detail6reduce28DeviceReduceSingleTileKernelINS2_10policy_hubIdjN4cuda3std3__44plusIdEEE10Policy1000EN6thrust24THRUST_300001_SM_1000_NS10device_ptrIdEEPdjS9_ddNS7_10__identityEEEvT0_T1_T2_T3_T4_T6_ --------------------------
	.section	.nv.constant0._ZN3cub18CUB_300001_SM_10006detail6reduce28DeviceReduceSingleTileKernelINS2_10policy_hubIdjN4cuda3std3__44plusIdEEE10Policy1000EN6thrust24THRUST_300001_SM_1000_NS10device_ptrIdEEPdjS9_ddNS7_10__identityEEEvT0_T1_T2_T3_T4_T6_,"a",@progbits
	.sectionflags	@""
	.align	4
.nv.constant0._ZN3cub18CUB_300001_SM_10006detail6reduce28DeviceReduceSingleTileKernelINS2_10policy_hubIdjN4cuda3std3__44plusIdEEE10Policy1000EN6thrust24THRUST_300001_SM_1000_NS10device_ptrIdEEPdjS9_ddNS7_10__identityEEEvT0_T1_T2_T3_T4_T6_:
	.zero		929


//--------------------- .nv.constant0._ZN3cub18CUB_300001_SM_10006detail11EmptyKernelIvEEvv --------------------------
	.section	.nv.constant0._ZN3cub18CUB_300001_SM_10006detail11EmptyKernelIvEEvv,"a",@progbits
	.sectionflags	@""
	.align	4
.nv.constant0._ZN3cub18CUB_300001_SM_10006detail11EmptyKernelIvEEvv:
	.zero		896


//--------------------- .nv.constant0._Z9addScalarIdEvPT_S0_j --------------------------
	.section	.nv.constant0._Z9addScalarIdEvPT_S0_j,"a",@progbits
	.sectionflags	@""
	.align	4
.nv.constant0._Z9addScalarIdEvPT_S0_j:
	.zero		916


//--------------------- .nv.constant0._Z15gradient_updatePdS_iiS_S_dd --------------------------
	.section	.nv.constant0._Z15gradient_updatePdS_iiS_S_dd,"a",@progbits
	.sectionflags	@""
	.align	4
.nv.constant0._Z15gradient_updatePdS_iiS_S_dd:
	.zero		952


//--------------------- .nv.constant0._Z10compute_dyPdS_S_iid --------------------------
	.section	.nv.constant0._Z10compute_dyPdS_S_iid,"a",@progbits
	.sectionflags	@""
	.align	4
.nv.constant0._Z10compute_dyPdS_S_iid:
	.zero		936


//--------------------- SYMBOLS --------------------------

	.type		.nv.reservedSmem.offset0,@object
	.size		.nv.reservedSmem.offset0,0x4
	.type		.nv.reservedSmem.cap,@object
	.size		.nv.reservedSmem.cap,0x4
